//
// Generated by NVIDIA NVVM Compiler
//
// Compiler Build ID: CL-36424714
// Cuda compilation tools, release 13.0, V13.0.88
// Based on NVVM 20.0.0
//

.version 9.0
.target sm_100
.address_size 64

	// .globl	_Z18executeFirstLayer1PfS_S_S_iiiii
.func  (.param .b64 func_retval0) __internal_accurate_pow
(
	.param .b64 __internal_accurate_pow_param_0
)
;
.const .align 4 .b8 kernelTemplate[100] = {0, 0, 0, 0, 1, 0, 0, 0, 2, 0, 0, 0, 3, 0, 0, 0, 4, 0, 0, 0, 29, 0, 0, 0, 30, 0, 0, 0, 31, 0, 0, 0, 32, 0, 0, 0, 33, 0, 0, 0, 58, 0, 0, 0, 59, 0, 0, 0, 60, 0, 0, 0, 61, 0, 0, 0, 62, 0, 0, 0, 87, 0, 0, 0, 88, 0, 0, 0, 89, 0, 0, 0, 90, 0, 0, 0, 91, 0, 0, 0, 116, 0, 0, 0, 117, 0, 0, 0, 118, 0, 0, 0, 119, 0, 0, 0, 120};
.const .align 4 .b8 kernelTemplate2[100] = {0, 0, 0, 0, 1, 0, 0, 0, 2, 0, 0, 0, 3, 0, 0, 0, 4, 0, 0, 0, 13, 0, 0, 0, 14, 0, 0, 0, 15, 0, 0, 0, 16, 0, 0, 0, 17, 0, 0, 0, 26, 0, 0, 0, 27, 0, 0, 0, 28, 0, 0, 0, 29, 0, 0, 0, 30, 0, 0, 0, 39, 0, 0, 0, 40, 0, 0, 0, 41, 0, 0, 0, 42, 0, 0, 0, 43, 0, 0, 0, 52, 0, 0, 0, 53, 0, 0, 0, 54, 0, 0, 0, 55, 0, 0, 0, 56};

.visible .entry _Z18executeFirstLayer1PfS_S_S_iiiii(
	.param .u64 .ptr .align 1 _Z18executeFirstLayer1PfS_S_S_iiiii_param_0,
	.param .u64 .ptr .align 1 _Z18executeFirstLayer1PfS_S_S_iiiii_param_1,
	.param .u64 .ptr .align 1 _Z18executeFirstLayer1PfS_S_S_iiiii_param_2,
	.param .u64 .ptr .align 1 _Z18executeFirstLayer1PfS_S_S_iiiii_param_3,
	.param .u32 _Z18executeFirstLayer1PfS_S_S_iiiii_param_4,
	.param .u32 _Z18executeFirstLayer1PfS_S_S_iiiii_param_5,
	.param .u32 _Z18executeFirstLayer1PfS_S_S_iiiii_param_6,
	.param .u32 _Z18executeFirstLayer1PfS_S_S_iiiii_param_7,
	.param .u32 _Z18executeFirstLayer1PfS_S_S_iiiii_param_8
)
{
	.reg .pred 	%p<3>;
	.reg .b32 	%r<28>;
	.reg .b32 	%f<117>;
	.reg .b64 	%rd<17>;

	ld.param.u64 	%rd3, [_Z18executeFirstLayer1PfS_S_S_iiiii_param_0];
	ld.param.u64 	%rd5, [_Z18executeFirstLayer1PfS_S_S_iiiii_param_1];
	ld.param.u64 	%rd6, [_Z18executeFirstLayer1PfS_S_S_iiiii_param_2];
	ld.param.u64 	%rd4, [_Z18executeFirstLayer1PfS_S_S_iiiii_param_3];
	ld.param.u32 	%r12, [_Z18executeFirstLayer1PfS_S_S_iiiii_param_4];
	ld.param.u32 	%r13, [_Z18executeFirstLayer1PfS_S_S_iiiii_param_5];
	ld.param.u32 	%r14, [_Z18executeFirstLayer1PfS_S_S_iiiii_param_6];
	ld.param.u32 	%r15, [_Z18executeFirstLayer1PfS_S_S_iiiii_param_7];
	ld.param.u32 	%r10, [_Z18executeFirstLayer1PfS_S_S_iiiii_param_8];
	cvta.to.global.u64 	%rd1, %rd6;
	cvta.to.global.u64 	%rd2, %rd5;
	mov.u32 	%r16, %ctaid.x;
	div.u32 	%r2, %r16, %r14;
	mul.lo.s32 	%r17, %r2, %r14;
	sub.s32 	%r1, %r16, %r17;
	mov.u32 	%r18, %tid.x;
	add.s32 	%r3, %r12, %r18;
	mov.u32 	%r19, %tid.y;
	add.s32 	%r4, %r13, %r19;
	mul.lo.s32 	%r20, %r3, 2724;
	mul.lo.s32 	%r5, %r2, %r15;
	mad.lo.s32 	%r6, %r4, 12, %r20;
	mul.lo.s32 	%r7, %r1, 363;
	mov.f32 	%f116, 0f00000000;
	mov.b32 	%r27, 0;
$L__BB0_1:
	mad.lo.s32 	%r21, %r27, 681, %r5;
	mad.lo.s32 	%r22, %r27, 11, %r7;
	add.s32 	%r23, %r6, %r21;
	mul.wide.s32 	%rd7, %r23, 4;
	add.s64 	%rd8, %rd2, %rd7;
	ld.global.f32 	%f4, [%rd8];
	mul.wide.u32 	%rd9, %r22, 4;
	add.s64 	%rd10, %rd1, %rd9;
	ld.global.f32 	%f5, [%rd10];
	ld.global.f32 	%f6, [%rd8+4];
	ld.global.f32 	%f7, [%rd10+484];
	mul.f32 	%f8, %f6, %f7;
	fma.rn.f32 	%f9, %f4, %f5, %f8;
	ld.global.f32 	%f10, [%rd8+8];
	ld.global.f32 	%f11, [%rd10+968];
	fma.rn.f32 	%f12, %f10, %f11, %f9;
	add.f32 	%f13, %f116, %f12;
	ld.global.f32 	%f14, [%rd8+12];
	ld.global.f32 	%f15, [%rd10+4];
	ld.global.f32 	%f16, [%rd8+16];
	ld.global.f32 	%f17, [%rd10+488];
	mul.f32 	%f18, %f16, %f17;
	fma.rn.f32 	%f19, %f14, %f15, %f18;
	ld.global.f32 	%f20, [%rd8+20];
	ld.global.f32 	%f21, [%rd10+972];
	fma.rn.f32 	%f22, %f20, %f21, %f19;
	add.f32 	%f23, %f13, %f22;
	ld.global.f32 	%f24, [%rd8+24];
	ld.global.f32 	%f25, [%rd10+8];
	ld.global.f32 	%f26, [%rd8+28];
	ld.global.f32 	%f27, [%rd10+492];
	mul.f32 	%f28, %f26, %f27;
	fma.rn.f32 	%f29, %f24, %f25, %f28;
	ld.global.f32 	%f30, [%rd8+32];
	ld.global.f32 	%f31, [%rd10+976];
	fma.rn.f32 	%f32, %f30, %f31, %f29;
	add.f32 	%f33, %f23, %f32;
	ld.global.f32 	%f34, [%rd8+36];
	ld.global.f32 	%f35, [%rd10+12];
	ld.global.f32 	%f36, [%rd8+40];
	ld.global.f32 	%f37, [%rd10+496];
	mul.f32 	%f38, %f36, %f37;
	fma.rn.f32 	%f39, %f34, %f35, %f38;
	ld.global.f32 	%f40, [%rd8+44];
	ld.global.f32 	%f41, [%rd10+980];
	fma.rn.f32 	%f42, %f40, %f41, %f39;
	add.f32 	%f43, %f33, %f42;
	ld.global.f32 	%f44, [%rd8+48];
	ld.global.f32 	%f45, [%rd10+16];
	ld.global.f32 	%f46, [%rd8+52];
	ld.global.f32 	%f47, [%rd10+500];
	mul.f32 	%f48, %f46, %f47;
	fma.rn.f32 	%f49, %f44, %f45, %f48;
	ld.global.f32 	%f50, [%rd8+56];
	ld.global.f32 	%f51, [%rd10+984];
	fma.rn.f32 	%f52, %f50, %f51, %f49;
	add.f32 	%f53, %f43, %f52;
	ld.global.f32 	%f54, [%rd8+60];
	ld.global.f32 	%f55, [%rd10+20];
	ld.global.f32 	%f56, [%rd8+64];
	ld.global.f32 	%f57, [%rd10+504];
	mul.f32 	%f58, %f56, %f57;
	fma.rn.f32 	%f59, %f54, %f55, %f58;
	ld.global.f32 	%f60, [%rd8+68];
	ld.global.f32 	%f61, [%rd10+988];
	fma.rn.f32 	%f62, %f60, %f61, %f59;
	add.f32 	%f63, %f53, %f62;
	ld.global.f32 	%f64, [%rd8+72];
	ld.global.f32 	%f65, [%rd10+24];
	ld.global.f32 	%f66, [%rd8+76];
	ld.global.f32 	%f67, [%rd10+508];
	mul.f32 	%f68, %f66, %f67;
	fma.rn.f32 	%f69, %f64, %f65, %f68;
	ld.global.f32 	%f70, [%rd8+80];
	ld.global.f32 	%f71, [%rd10+992];
	fma.rn.f32 	%f72, %f70, %f71, %f69;
	add.f32 	%f73, %f63, %f72;
	ld.global.f32 	%f74, [%rd8+84];
	ld.global.f32 	%f75, [%rd10+28];
	ld.global.f32 	%f76, [%rd8+88];
	ld.global.f32 	%f77, [%rd10+512];
	mul.f32 	%f78, %f76, %f77;
	fma.rn.f32 	%f79, %f74, %f75, %f78;
	ld.global.f32 	%f80, [%rd8+92];
	ld.global.f32 	%f81, [%rd10+996];
	fma.rn.f32 	%f82, %f80, %f81, %f79;
	add.f32 	%f83, %f73, %f82;
	ld.global.f32 	%f84, [%rd8+96];
	ld.global.f32 	%f85, [%rd10+32];
	ld.global.f32 	%f86, [%rd8+100];
	ld.global.f32 	%f87, [%rd10+516];
	mul.f32 	%f88, %f86, %f87;
	fma.rn.f32 	%f89, %f84, %f85, %f88;
	ld.global.f32 	%f90, [%rd8+104];
	ld.global.f32 	%f91, [%rd10+1000];
	fma.rn.f32 	%f92, %f90, %f91, %f89;
	add.f32 	%f93, %f83, %f92;
	ld.global.f32 	%f94, [%rd8+108];
	ld.global.f32 	%f95, [%rd10+36];
	ld.global.f32 	%f96, [%rd8+112];
	ld.global.f32 	%f97, [%rd10+520];
	mul.f32 	%f98, %f96, %f97;
	fma.rn.f32 	%f99, %f94, %f95, %f98;
	ld.global.f32 	%f100, [%rd8+116];
	ld.global.f32 	%f101, [%rd10+1004];
	fma.rn.f32 	%f102, %f100, %f101, %f99;
	add.f32 	%f103, %f93, %f102;
	ld.global.f32 	%f104, [%rd8+120];
	ld.global.f32 	%f105, [%rd10+40];
	ld.global.f32 	%f106, [%rd8+124];
	ld.global.f32 	%f107, [%rd10+524];
	mul.f32 	%f108, %f106, %f107;
	fma.rn.f32 	%f109, %f104, %f105, %f108;
	ld.global.f32 	%f110, [%rd8+128];
	ld.global.f32 	%f111, [%rd10+1008];
	fma.rn.f32 	%f112, %f110, %f111, %f109;
	add.f32 	%f116, %f103, %f112;
	add.s32 	%r27, %r27, 1;
	setp.ne.s32 	%p1, %r27, 11;
	@%p1 bra 	$L__BB0_1;
	cvta.to.global.u64 	%rd11, %rd3;
	cvta.to.global.u64 	%rd12, %rd4;
	mul.wide.u32 	%rd13, %r1, 4;
	add.s64 	%rd14, %rd11, %rd13;
	ld.global.f32 	%f113, [%rd14];
	add.f32 	%f114, %f116, %f113;
	setp.lt.f32 	%p2, %f114, 0f00000000;
	selp.f32 	%f115, 0f00000000, %f114, %p2;
	mad.lo.s32 	%r24, %r3, 55, %r4;
	mad.lo.s32 	%r25, %r1, 3025, %r24;
	mad.lo.s32 	%r26, %r2, %r10, %r25;
	mul.wide.s32 	%rd15, %r26, 4;
	add.s64 	%rd16, %rd12, %rd15;
	st.global.f32 	[%rd16], %f115;
	ret;

}
	// .globl	_Z18executeFirstLayer2PfS_S_S_iiiii
.visible .entry _Z18executeFirstLayer2PfS_S_S_iiiii(
	.param .u64 .ptr .align 1 _Z18executeFirstLayer2PfS_S_S_iiiii_param_0,
	.param .u64 .ptr .align 1 _Z18executeFirstLayer2PfS_S_S_iiiii_param_1,
	.param .u64 .ptr .align 1 _Z18executeFirstLayer2PfS_S_S_iiiii_param_2,
	.param .u64 .ptr .align 1 _Z18executeFirstLayer2PfS_S_S_iiiii_param_3,
	.param .u32 _Z18executeFirstLayer2PfS_S_S_iiiii_param_4,
	.param .u32 _Z18executeFirstLayer2PfS_S_S_iiiii_param_5,
	.param .u32 _Z18executeFirstLayer2PfS_S_S_iiiii_param_6,
	.param .u32 _Z18executeFirstLayer2PfS_S_S_iiiii_param_7,
	.param .u32 _Z18executeFirstLayer2PfS_S_S_iiiii_param_8
)
{
	.reg .pred 	%p<3>;
	.reg .b32 	%r<28>;
	.reg .b32 	%f<117>;
	.reg .b64 	%rd<17>;

	ld.param.u64 	%rd3, [_Z18executeFirstLayer2PfS_S_S_iiiii_param_0];
	ld.param.u64 	%rd5, [_Z18executeFirstLayer2PfS_S_S_iiiii_param_1];
	ld.param.u64 	%rd6, [_Z18executeFirstLayer2PfS_S_S_iiiii_param_2];
	ld.param.u64 	%rd4, [_Z18executeFirstLayer2PfS_S_S_iiiii_param_3];
	ld.param.u32 	%r12, [_Z18executeFirstLayer2PfS_S_S_iiiii_param_4];
	ld.param.u32 	%r13, [_Z18executeFirstLayer2PfS_S_S_iiiii_param_5];
	ld.param.u32 	%r14, [_Z18executeFirstLayer2PfS_S_S_iiiii_param_6];
	ld.param.u32 	%r15, [_Z18executeFirstLayer2PfS_S_S_iiiii_param_7];
	ld.param.u32 	%r10, [_Z18executeFirstLayer2PfS_S_S_iiiii_param_8];
	cvta.to.global.u64 	%rd1, %rd6;
	cvta.to.global.u64 	%rd2, %rd5;
	mov.u32 	%r16, %ctaid.x;
	div.u32 	%r2, %r16, %r14;
	mul.lo.s32 	%r17, %r2, %r14;
	sub.s32 	%r1, %r16, %r17;
	mov.u32 	%r18, %tid.x;
	add.s32 	%r3, %r12, %r18;
	mov.u32 	%r19, %tid.y;
	add.s32 	%r4, %r13, %r19;
	mul.lo.s32 	%r20, %r3, 2724;
	mul.lo.s32 	%r5, %r2, %r15;
	mad.lo.s32 	%r6, %r4, 12, %r20;
	mul.lo.s32 	%r7, %r1, 363;
	mov.f32 	%f116, 0f00000000;
	mov.b32 	%r27, 0;
$L__BB1_1:
	mad.lo.s32 	%r21, %r27, 681, %r5;
	mad.lo.s32 	%r22, %r27, 11, %r7;
	add.s32 	%r23, %r6, %r21;
	mul.wide.s32 	%rd7, %r23, 4;
	add.s64 	%rd8, %rd2, %rd7;
	ld.global.f32 	%f4, [%rd8];
	mul.wide.u32 	%rd9, %r22, 4;
	add.s64 	%rd10, %rd1, %rd9;
	ld.global.f32 	%f5, [%rd10];
	ld.global.f32 	%f6, [%rd8+4];
	ld.global.f32 	%f7, [%rd10+484];
	mul.f32 	%f8, %f6, %f7;
	fma.rn.f32 	%f9, %f4, %f5, %f8;
	ld.global.f32 	%f10, [%rd8+8];
	ld.global.f32 	%f11, [%rd10+968];
	fma.rn.f32 	%f12, %f10, %f11, %f9;
	add.f32 	%f13, %f116, %f12;
	ld.global.f32 	%f14, [%rd8+12];
	ld.global.f32 	%f15, [%rd10+4];
	ld.global.f32 	%f16, [%rd8+16];
	ld.global.f32 	%f17, [%rd10+488];
	mul.f32 	%f18, %f16, %f17;
	fma.rn.f32 	%f19, %f14, %f15, %f18;
	ld.global.f32 	%f20, [%rd8+20];
	ld.global.f32 	%f21, [%rd10+972];
	fma.rn.f32 	%f22, %f20, %f21, %f19;
	add.f32 	%f23, %f13, %f22;
	ld.global.f32 	%f24, [%rd8+24];
	ld.global.f32 	%f25, [%rd10+8];
	ld.global.f32 	%f26, [%rd8+28];
	ld.global.f32 	%f27, [%rd10+492];
	mul.f32 	%f28, %f26, %f27;
	fma.rn.f32 	%f29, %f24, %f25, %f28;
	ld.global.f32 	%f30, [%rd8+32];
	ld.global.f32 	%f31, [%rd10+976];
	fma.rn.f32 	%f32, %f30, %f31, %f29;
	add.f32 	%f33, %f23, %f32;
	ld.global.f32 	%f34, [%rd8+36];
	ld.global.f32 	%f35, [%rd10+12];
	ld.global.f32 	%f36, [%rd8+40];
	ld.global.f32 	%f37, [%rd10+496];
	mul.f32 	%f38, %f36, %f37;
	fma.rn.f32 	%f39, %f34, %f35, %f38;
	ld.global.f32 	%f40, [%rd8+44];
	ld.global.f32 	%f41, [%rd10+980];
	fma.rn.f32 	%f42, %f40, %f41, %f39;
	add.f32 	%f43, %f33, %f42;
	ld.global.f32 	%f44, [%rd8+48];
	ld.global.f32 	%f45, [%rd10+16];
	ld.global.f32 	%f46, [%rd8+52];
	ld.global.f32 	%f47, [%rd10+500];
	mul.f32 	%f48, %f46, %f47;
	fma.rn.f32 	%f49, %f44, %f45, %f48;
	ld.global.f32 	%f50, [%rd8+56];
	ld.global.f32 	%f51, [%rd10+984];
	fma.rn.f32 	%f52, %f50, %f51, %f49;
	add.f32 	%f53, %f43, %f52;
	ld.global.f32 	%f54, [%rd8+60];
	ld.global.f32 	%f55, [%rd10+20];
	ld.global.f32 	%f56, [%rd8+64];
	ld.global.f32 	%f57, [%rd10+504];
	mul.f32 	%f58, %f56, %f57;
	fma.rn.f32 	%f59, %f54, %f55, %f58;
	ld.global.f32 	%f60, [%rd8+68];
	ld.global.f32 	%f61, [%rd10+988];
	fma.rn.f32 	%f62, %f60, %f61, %f59;
	add.f32 	%f63, %f53, %f62;
	ld.global.f32 	%f64, [%rd8+72];
	ld.global.f32 	%f65, [%rd10+24];
	ld.global.f32 	%f66, [%rd8+76];
	ld.global.f32 	%f67, [%rd10+508];
	mul.f32 	%f68, %f66, %f67;
	fma.rn.f32 	%f69, %f64, %f65, %f68;
	ld.global.f32 	%f70, [%rd8+80];
	ld.global.f32 	%f71, [%rd10+992];
	fma.rn.f32 	%f72, %f70, %f71, %f69;
	add.f32 	%f73, %f63, %f72;
	ld.global.f32 	%f74, [%rd8+84];
	ld.global.f32 	%f75, [%rd10+28];
	ld.global.f32 	%f76, [%rd8+88];
	ld.global.f32 	%f77, [%rd10+512];
	mul.f32 	%f78, %f76, %f77;
	fma.rn.f32 	%f79, %f74, %f75, %f78;
	ld.global.f32 	%f80, [%rd8+92];
	ld.global.f32 	%f81, [%rd10+996];
	fma.rn.f32 	%f82, %f80, %f81, %f79;
	add.f32 	%f83, %f73, %f82;
	ld.global.f32 	%f84, [%rd8+96];
	ld.global.f32 	%f85, [%rd10+32];
	ld.global.f32 	%f86, [%rd8+100];
	ld.global.f32 	%f87, [%rd10+516];
	mul.f32 	%f88, %f86, %f87;
	fma.rn.f32 	%f89, %f84, %f85, %f88;
	ld.global.f32 	%f90, [%rd8+104];
	ld.global.f32 	%f91, [%rd10+1000];
	fma.rn.f32 	%f92, %f90, %f91, %f89;
	add.f32 	%f93, %f83, %f92;
	ld.global.f32 	%f94, [%rd8+108];
	ld.global.f32 	%f95, [%rd10+36];
	ld.global.f32 	%f96, [%rd8+112];
	ld.global.f32 	%f97, [%rd10+520];
	mul.f32 	%f98, %f96, %f97;
	fma.rn.f32 	%f99, %f94, %f95, %f98;
	ld.global.f32 	%f100, [%rd8+116];
	ld.global.f32 	%f101, [%rd10+1004];
	fma.rn.f32 	%f102, %f100, %f101, %f99;
	add.f32 	%f103, %f93, %f102;
	ld.global.f32 	%f104, [%rd8+120];
	ld.global.f32 	%f105, [%rd10+40];
	ld.global.f32 	%f106, [%rd8+124];
	ld.global.f32 	%f107, [%rd10+524];
	mul.f32 	%f108, %f106, %f107;
	fma.rn.f32 	%f109, %f104, %f105, %f108;
	ld.global.f32 	%f110, [%rd8+128];
	ld.global.f32 	%f111, [%rd10+1008];
	fma.rn.f32 	%f112, %f110, %f111, %f109;
	add.f32 	%f116, %f103, %f112;
	add.s32 	%r27, %r27, 1;
	setp.ne.s32 	%p1, %r27, 11;
	@%p1 bra 	$L__BB1_1;
	cvta.to.global.u64 	%rd11, %rd3;
	cvta.to.global.u64 	%rd12, %rd4;
	mul.wide.u32 	%rd13, %r1, 4;
	add.s64 	%rd14, %rd11, %rd13;
	ld.global.f32 	%f113, [%rd14];
	add.f32 	%f114, %f116, %f113;
	setp.lt.f32 	%p2, %f114, 0f00000000;
	selp.f32 	%f115, 0f00000000, %f114, %p2;
	mad.lo.s32 	%r24, %r3, 55, %r4;
	mad.lo.s32 	%r25, %r1, 3025, %r24;
	mad.lo.s32 	%r26, %r2, %r10, %r25;
	mul.wide.s32 	%rd15, %r26, 4;
	add.s64 	%rd16, %rd12, %rd15;
	st.global.f32 	[%rd16], %f115;
	ret;

}
	// .globl	_Z18executeFirstLayer3PfS_S_S_iiiii
.visible .entry _Z18executeFirstLayer3PfS_S_S_iiiii(
	.param .u64 .ptr .align 1 _Z18executeFirstLayer3PfS_S_S_iiiii_param_0,
	.param .u64 .ptr .align 1 _Z18executeFirstLayer3PfS_S_S_iiiii_param_1,
	.param .u64 .ptr .align 1 _Z18executeFirstLayer3PfS_S_S_iiiii_param_2,
	.param .u64 .ptr .align 1 _Z18executeFirstLayer3PfS_S_S_iiiii_param_3,
	.param .u32 _Z18executeFirstLayer3PfS_S_S_iiiii_param_4,
	.param .u32 _Z18executeFirstLayer3PfS_S_S_iiiii_param_5,
	.param .u32 _Z18executeFirstLayer3PfS_S_S_iiiii_param_6,
	.param .u32 _Z18executeFirstLayer3PfS_S_S_iiiii_param_7,
	.param .u32 _Z18executeFirstLayer3PfS_S_S_iiiii_param_8
)
{
	.reg .pred 	%p<3>;
	.reg .b32 	%r<28>;
	.reg .b32 	%f<117>;
	.reg .b64 	%rd<17>;

	ld.param.u64 	%rd3, [_Z18executeFirstLayer3PfS_S_S_iiiii_param_0];
	ld.param.u64 	%rd5, [_Z18executeFirstLayer3PfS_S_S_iiiii_param_1];
	ld.param.u64 	%rd6, [_Z18executeFirstLayer3PfS_S_S_iiiii_param_2];
	ld.param.u64 	%rd4, [_Z18executeFirstLayer3PfS_S_S_iiiii_param_3];
	ld.param.u32 	%r12, [_Z18executeFirstLayer3PfS_S_S_iiiii_param_4];
	ld.param.u32 	%r13, [_Z18executeFirstLayer3PfS_S_S_iiiii_param_5];
	ld.param.u32 	%r14, [_Z18executeFirstLayer3PfS_S_S_iiiii_param_6];
	ld.param.u32 	%r15, [_Z18executeFirstLayer3PfS_S_S_iiiii_param_7];
	ld.param.u32 	%r10, [_Z18executeFirstLayer3PfS_S_S_iiiii_param_8];
	cvta.to.global.u64 	%rd1, %rd6;
	cvta.to.global.u64 	%rd2, %rd5;
	mov.u32 	%r16, %ctaid.x;
	div.u32 	%r2, %r16, %r14;
	mul.lo.s32 	%r17, %r2, %r14;
	sub.s32 	%r1, %r16, %r17;
	mov.u32 	%r18, %tid.x;
	add.s32 	%r3, %r12, %r18;
	mov.u32 	%r19, %tid.y;
	add.s32 	%r4, %r13, %r19;
	mul.lo.s32 	%r20, %r3, 2724;
	mul.lo.s32 	%r5, %r2, %r15;
	mad.lo.s32 	%r6, %r4, 12, %r20;
	mul.lo.s32 	%r7, %r1, 363;
	mov.f32 	%f116, 0f00000000;
	mov.b32 	%r27, 0;
$L__BB2_1:
	mad.lo.s32 	%r21, %r27, 681, %r5;
	mad.lo.s32 	%r22, %r27, 11, %r7;
	add.s32 	%r23, %r6, %r21;
	mul.wide.s32 	%rd7, %r23, 4;
	add.s64 	%rd8, %rd2, %rd7;
	ld.global.f32 	%f4, [%rd8];
	mul.wide.u32 	%rd9, %r22, 4;
	add.s64 	%rd10, %rd1, %rd9;
	ld.global.f32 	%f5, [%rd10];
	ld.global.f32 	%f6, [%rd8+4];
	ld.global.f32 	%f7, [%rd10+484];
	mul.f32 	%f8, %f6, %f7;
	fma.rn.f32 	%f9, %f4, %f5, %f8;
	ld.global.f32 	%f10, [%rd8+8];
	ld.global.f32 	%f11, [%rd10+968];
	fma.rn.f32 	%f12, %f10, %f11, %f9;
	add.f32 	%f13, %f116, %f12;
	ld.global.f32 	%f14, [%rd8+12];
	ld.global.f32 	%f15, [%rd10+4];
	ld.global.f32 	%f16, [%rd8+16];
	ld.global.f32 	%f17, [%rd10+488];
	mul.f32 	%f18, %f16, %f17;
	fma.rn.f32 	%f19, %f14, %f15, %f18;
	ld.global.f32 	%f20, [%rd8+20];
	ld.global.f32 	%f21, [%rd10+972];
	fma.rn.f32 	%f22, %f20, %f21, %f19;
	add.f32 	%f23, %f13, %f22;
	ld.global.f32 	%f24, [%rd8+24];
	ld.global.f32 	%f25, [%rd10+8];
	ld.global.f32 	%f26, [%rd8+28];
	ld.global.f32 	%f27, [%rd10+492];
	mul.f32 	%f28, %f26, %f27;
	fma.rn.f32 	%f29, %f24, %f25, %f28;
	ld.global.f32 	%f30, [%rd8+32];
	ld.global.f32 	%f31, [%rd10+976];
	fma.rn.f32 	%f32, %f30, %f31, %f29;
	add.f32 	%f33, %f23, %f32;
	ld.global.f32 	%f34, [%rd8+36];
	ld.global.f32 	%f35, [%rd10+12];
	ld.global.f32 	%f36, [%rd8+40];
	ld.global.f32 	%f37, [%rd10+496];
	mul.f32 	%f38, %f36, %f37;
	fma.rn.f32 	%f39, %f34, %f35, %f38;
	ld.global.f32 	%f40, [%rd8+44];
	ld.global.f32 	%f41, [%rd10+980];
	fma.rn.f32 	%f42, %f40, %f41, %f39;
	add.f32 	%f43, %f33, %f42;
	ld.global.f32 	%f44, [%rd8+48];
	ld.global.f32 	%f45, [%rd10+16];
	ld.global.f32 	%f46, [%rd8+52];
	ld.global.f32 	%f47, [%rd10+500];
	mul.f32 	%f48, %f46, %f47;
	fma.rn.f32 	%f49, %f44, %f45, %f48;
	ld.global.f32 	%f50, [%rd8+56];
	ld.global.f32 	%f51, [%rd10+984];
	fma.rn.f32 	%f52, %f50, %f51, %f49;
	add.f32 	%f53, %f43, %f52;
	ld.global.f32 	%f54, [%rd8+60];
	ld.global.f32 	%f55, [%rd10+20];
	ld.global.f32 	%f56, [%rd8+64];
	ld.global.f32 	%f57, [%rd10+504];
	mul.f32 	%f58, %f56, %f57;
	fma.rn.f32 	%f59, %f54, %f55, %f58;
	ld.global.f32 	%f60, [%rd8+68];
	ld.global.f32 	%f61, [%rd10+988];
	fma.rn.f32 	%f62, %f60, %f61, %f59;
	add.f32 	%f63, %f53, %f62;
	ld.global.f32 	%f64, [%rd8+72];
	ld.global.f32 	%f65, [%rd10+24];
	ld.global.f32 	%f66, [%rd8+76];
	ld.global.f32 	%f67, [%rd10+508];
	mul.f32 	%f68, %f66, %f67;
	fma.rn.f32 	%f69, %f64, %f65, %f68;
	ld.global.f32 	%f70, [%rd8+80];
	ld.global.f32 	%f71, [%rd10+992];
	fma.rn.f32 	%f72, %f70, %f71, %f69;
	add.f32 	%f73, %f63, %f72;
	ld.global.f32 	%f74, [%rd8+84];
	ld.global.f32 	%f75, [%rd10+28];
	ld.global.f32 	%f76, [%rd8+88];
	ld.global.f32 	%f77, [%rd10+512];
	mul.f32 	%f78, %f76, %f77;
	fma.rn.f32 	%f79, %f74, %f75, %f78;
	ld.global.f32 	%f80, [%rd8+92];
	ld.global.f32 	%f81, [%rd10+996];
	fma.rn.f32 	%f82, %f80, %f81, %f79;
	add.f32 	%f83, %f73, %f82;
	ld.global.f32 	%f84, [%rd8+96];
	ld.global.f32 	%f85, [%rd10+32];
	ld.global.f32 	%f86, [%rd8+100];
	ld.global.f32 	%f87, [%rd10+516];
	mul.f32 	%f88, %f86, %f87;
	fma.rn.f32 	%f89, %f84, %f85, %f88;
	ld.global.f32 	%f90, [%rd8+104];
	ld.global.f32 	%f91, [%rd10+1000];
	fma.rn.f32 	%f92, %f90, %f91, %f89;
	add.f32 	%f93, %f83, %f92;
	ld.global.f32 	%f94, [%rd8+108];
	ld.global.f32 	%f95, [%rd10+36];
	ld.global.f32 	%f96, [%rd8+112];
	ld.global.f32 	%f97, [%rd10+520];
	mul.f32 	%f98, %f96, %f97;
	fma.rn.f32 	%f99, %f94, %f95, %f98;
	ld.global.f32 	%f100, [%rd8+116];
	ld.global.f32 	%f101, [%rd10+1004];
	fma.rn.f32 	%f102, %f100, %f101, %f99;
	add.f32 	%f103, %f93, %f102;
	ld.global.f32 	%f104, [%rd8+120];
	ld.global.f32 	%f105, [%rd10+40];
	ld.global.f32 	%f106, [%rd8+124];
	ld.global.f32 	%f107, [%rd10+524];
	mul.f32 	%f108, %f106, %f107;
	fma.rn.f32 	%f109, %f104, %f105, %f108;
	ld.global.f32 	%f110, [%rd8+128];
	ld.global.f32 	%f111, [%rd10+1008];
	fma.rn.f32 	%f112, %f110, %f111, %f109;
	add.f32 	%f116, %f103, %f112;
	add.s32 	%r27, %r27, 1;
	setp.ne.s32 	%p1, %r27, 11;
	@%p1 bra 	$L__BB2_1;
	cvta.to.global.u64 	%rd11, %rd3;
	cvta.to.global.u64 	%rd12, %rd4;
	mul.wide.u32 	%rd13, %r1, 4;
	add.s64 	%rd14, %rd11, %rd13;
	ld.global.f32 	%f113, [%rd14];
	add.f32 	%f114, %f116, %f113;
	setp.lt.f32 	%p2, %f114, 0f00000000;
	selp.f32 	%f115, 0f00000000, %f114, %p2;
	mad.lo.s32 	%r24, %r3, 55, %r4;
	mad.lo.s32 	%r25, %r1, 3025, %r24;
	mad.lo.s32 	%r26, %r2, %r10, %r25;
	mul.wide.s32 	%rd15, %r26, 4;
	add.s64 	%rd16, %rd12, %rd15;
	st.global.f32 	[%rd16], %f115;
	ret;

}
	// .globl	_Z18executeFirstLayer4PfS_S_S_iiiii
.visible .entry _Z18executeFirstLayer4PfS_S_S_iiiii(
	.param .u64 .ptr .align 1 _Z18executeFirstLayer4PfS_S_S_iiiii_param_0,
	.param .u64 .ptr .align 1 _Z18executeFirstLayer4PfS_S_S_iiiii_param_1,
	.param .u64 .ptr .align 1 _Z18executeFirstLayer4PfS_S_S_iiiii_param_2,
	.param .u64 .ptr .align 1 _Z18executeFirstLayer4PfS_S_S_iiiii_param_3,
	.param .u32 _Z18executeFirstLayer4PfS_S_S_iiiii_param_4,
	.param .u32 _Z18executeFirstLayer4PfS_S_S_iiiii_param_5,
	.param .u32 _Z18executeFirstLayer4PfS_S_S_iiiii_param_6,
	.param .u32 _Z18executeFirstLayer4PfS_S_S_iiiii_param_7,
	.param .u32 _Z18executeFirstLayer4PfS_S_S_iiiii_param_8
)
{
	.reg .pred 	%p<3>;
	.reg .b32 	%r<28>;
	.reg .b32 	%f<117>;
	.reg .b64 	%rd<17>;

	ld.param.u64 	%rd3, [_Z18executeFirstLayer4PfS_S_S_iiiii_param_0];
	ld.param.u64 	%rd5, [_Z18executeFirstLayer4PfS_S_S_iiiii_param_1];
	ld.param.u64 	%rd6, [_Z18executeFirstLayer4PfS_S_S_iiiii_param_2];
	ld.param.u64 	%rd4, [_Z18executeFirstLayer4PfS_S_S_iiiii_param_3];
	ld.param.u32 	%r12, [_Z18executeFirstLayer4PfS_S_S_iiiii_param_4];
	ld.param.u32 	%r13, [_Z18executeFirstLayer4PfS_S_S_iiiii_param_5];
	ld.param.u32 	%r14, [_Z18executeFirstLayer4PfS_S_S_iiiii_param_6];
	ld.param.u32 	%r15, [_Z18executeFirstLayer4PfS_S_S_iiiii_param_7];
	ld.param.u32 	%r10, [_Z18executeFirstLayer4PfS_S_S_iiiii_param_8];
	cvta.to.global.u64 	%rd1, %rd6;
	cvta.to.global.u64 	%rd2, %rd5;
	mov.u32 	%r16, %ctaid.x;
	div.u32 	%r2, %r16, %r14;
	mul.lo.s32 	%r17, %r2, %r14;
	sub.s32 	%r1, %r16, %r17;
	mov.u32 	%r18, %tid.x;
	add.s32 	%r3, %r12, %r18;
	mov.u32 	%r19, %tid.y;
	add.s32 	%r4, %r13, %r19;
	mul.lo.s32 	%r20, %r3, 2724;
	mul.lo.s32 	%r5, %r2, %r15;
	mad.lo.s32 	%r6, %r4, 12, %r20;
	mul.lo.s32 	%r7, %r1, 363;
	mov.f32 	%f116, 0f00000000;
	mov.b32 	%r27, 0;
$L__BB3_1:
	mad.lo.s32 	%r21, %r27, 681, %r5;
	mad.lo.s32 	%r22, %r27, 11, %r7;
	add.s32 	%r23, %r6, %r21;
	mul.wide.s32 	%rd7, %r23, 4;
	add.s64 	%rd8, %rd2, %rd7;
	ld.global.f32 	%f4, [%rd8];
	mul.wide.u32 	%rd9, %r22, 4;
	add.s64 	%rd10, %rd1, %rd9;
	ld.global.f32 	%f5, [%rd10];
	ld.global.f32 	%f6, [%rd8+4];
	ld.global.f32 	%f7, [%rd10+484];
	mul.f32 	%f8, %f6, %f7;
	fma.rn.f32 	%f9, %f4, %f5, %f8;
	ld.global.f32 	%f10, [%rd8+8];
	ld.global.f32 	%f11, [%rd10+968];
	fma.rn.f32 	%f12, %f10, %f11, %f9;
	add.f32 	%f13, %f116, %f12;
	ld.global.f32 	%f14, [%rd8+12];
	ld.global.f32 	%f15, [%rd10+4];
	ld.global.f32 	%f16, [%rd8+16];
	ld.global.f32 	%f17, [%rd10+488];
	mul.f32 	%f18, %f16, %f17;
	fma.rn.f32 	%f19, %f14, %f15, %f18;
	ld.global.f32 	%f20, [%rd8+20];
	ld.global.f32 	%f21, [%rd10+972];
	fma.rn.f32 	%f22, %f20, %f21, %f19;
	add.f32 	%f23, %f13, %f22;
	ld.global.f32 	%f24, [%rd8+24];
	ld.global.f32 	%f25, [%rd10+8];
	ld.global.f32 	%f26, [%rd8+28];
	ld.global.f32 	%f27, [%rd10+492];
	mul.f32 	%f28, %f26, %f27;
	fma.rn.f32 	%f29, %f24, %f25, %f28;
	ld.global.f32 	%f30, [%rd8+32];
	ld.global.f32 	%f31, [%rd10+976];
	fma.rn.f32 	%f32, %f30, %f31, %f29;
	add.f32 	%f33, %f23, %f32;
	ld.global.f32 	%f34, [%rd8+36];
	ld.global.f32 	%f35, [%rd10+12];
	ld.global.f32 	%f36, [%rd8+40];
	ld.global.f32 	%f37, [%rd10+496];
	mul.f32 	%f38, %f36, %f37;
	fma.rn.f32 	%f39, %f34, %f35, %f38;
	ld.global.f32 	%f40, [%rd8+44];
	ld.global.f32 	%f41, [%rd10+980];
	fma.rn.f32 	%f42, %f40, %f41, %f39;
	add.f32 	%f43, %f33, %f42;
	ld.global.f32 	%f44, [%rd8+48];
	ld.global.f32 	%f45, [%rd10+16];
	ld.global.f32 	%f46, [%rd8+52];
	ld.global.f32 	%f47, [%rd10+500];
	mul.f32 	%f48, %f46, %f47;
	fma.rn.f32 	%f49, %f44, %f45, %f48;
	ld.global.f32 	%f50, [%rd8+56];
	ld.global.f32 	%f51, [%rd10+984];
	fma.rn.f32 	%f52, %f50, %f51, %f49;
	add.f32 	%f53, %f43, %f52;
	ld.global.f32 	%f54, [%rd8+60];
	ld.global.f32 	%f55, [%rd10+20];
	ld.global.f32 	%f56, [%rd8+64];
	ld.global.f32 	%f57, [%rd10+504];
	mul.f32 	%f58, %f56, %f57;
	fma.rn.f32 	%f59, %f54, %f55, %f58;
	ld.global.f32 	%f60, [%rd8+68];
	ld.global.f32 	%f61, [%rd10+988];
	fma.rn.f32 	%f62, %f60, %f61, %f59;
	add.f32 	%f63, %f53, %f62;
	ld.global.f32 	%f64, [%rd8+72];
	ld.global.f32 	%f65, [%rd10+24];
	ld.global.f32 	%f66, [%rd8+76];
	ld.global.f32 	%f67, [%rd10+508];
	mul.f32 	%f68, %f66, %f67;
	fma.rn.f32 	%f69, %f64, %f65, %f68;
	ld.global.f32 	%f70, [%rd8+80];
	ld.global.f32 	%f71, [%rd10+992];
	fma.rn.f32 	%f72, %f70, %f71, %f69;
	add.f32 	%f73, %f63, %f72;
	ld.global.f32 	%f74, [%rd8+84];
	ld.global.f32 	%f75, [%rd10+28];
	ld.global.f32 	%f76, [%rd8+88];
	ld.global.f32 	%f77, [%rd10+512];
	mul.f32 	%f78, %f76, %f77;
	fma.rn.f32 	%f79, %f74, %f75, %f78;
	ld.global.f32 	%f80, [%rd8+92];
	ld.global.f32 	%f81, [%rd10+996];
	fma.rn.f32 	%f82, %f80, %f81, %f79;
	add.f32 	%f83, %f73, %f82;
	ld.global.f32 	%f84, [%rd8+96];
	ld.global.f32 	%f85, [%rd10+32];
	ld.global.f32 	%f86, [%rd8+100];
	ld.global.f32 	%f87, [%rd10+516];
	mul.f32 	%f88, %f86, %f87;
	fma.rn.f32 	%f89, %f84, %f85, %f88;
	ld.global.f32 	%f90, [%rd8+104];
	ld.global.f32 	%f91, [%rd10+1000];
	fma.rn.f32 	%f92, %f90, %f91, %f89;
	add.f32 	%f93, %f83, %f92;
	ld.global.f32 	%f94, [%rd8+108];
	ld.global.f32 	%f95, [%rd10+36];
	ld.global.f32 	%f96, [%rd8+112];
	ld.global.f32 	%f97, [%rd10+520];
	mul.f32 	%f98, %f96, %f97;
	fma.rn.f32 	%f99, %f94, %f95, %f98;
	ld.global.f32 	%f100, [%rd8+116];
	ld.global.f32 	%f101, [%rd10+1004];
	fma.rn.f32 	%f102, %f100, %f101, %f99;
	add.f32 	%f103, %f93, %f102;
	ld.global.f32 	%f104, [%rd8+120];
	ld.global.f32 	%f105, [%rd10+40];
	ld.global.f32 	%f106, [%rd8+124];
	ld.global.f32 	%f107, [%rd10+524];
	mul.f32 	%f108, %f106, %f107;
	fma.rn.f32 	%f109, %f104, %f105, %f108;
	ld.global.f32 	%f110, [%rd8+128];
	ld.global.f32 	%f111, [%rd10+1008];
	fma.rn.f32 	%f112, %f110, %f111, %f109;
	add.f32 	%f116, %f103, %f112;
	add.s32 	%r27, %r27, 1;
	setp.ne.s32 	%p1, %r27, 11;
	@%p1 bra 	$L__BB3_1;
	cvta.to.global.u64 	%rd11, %rd3;
	cvta.to.global.u64 	%rd12, %rd4;
	mul.wide.u32 	%rd13, %r1, 4;
	add.s64 	%rd14, %rd11, %rd13;
	ld.global.f32 	%f113, [%rd14];
	add.f32 	%f114, %f116, %f113;
	setp.lt.f32 	%p2, %f114, 0f00000000;
	selp.f32 	%f115, 0f00000000, %f114, %p2;
	mad.lo.s32 	%r24, %r3, 55, %r4;
	mad.lo.s32 	%r25, %r1, 3025, %r24;
	mad.lo.s32 	%r26, %r2, %r10, %r25;
	mul.wide.s32 	%rd15, %r26, 4;
	add.s64 	%rd16, %rd12, %rd15;
	st.global.f32 	[%rd16], %f115;
	ret;

}
	// .globl	_Z19executepoolingCuda1PfS_iiiiiiiiii
.visible .entry _Z19executepoolingCuda1PfS_iiiiiiiiii(
	.param .u64 .ptr .align 1 _Z19executepoolingCuda1PfS_iiiiiiiiii_param_0,
	.param .u64 .ptr .align 1 _Z19executepoolingCuda1PfS_iiiiiiiiii_param_1,
	.param .u32 _Z19executepoolingCuda1PfS_iiiiiiiiii_param_2,
	.param .u32 _Z19executepoolingCuda1PfS_iiiiiiiiii_param_3,
	.param .u32 _Z19executepoolingCuda1PfS_iiiiiiiiii_param_4,
	.param .u32 _Z19executepoolingCuda1PfS_iiiiiiiiii_param_5,
	.param .u32 _Z19executepoolingCuda1PfS_iiiiiiiiii_param_6,
	.param .u32 _Z19executepoolingCuda1PfS_iiiiiiiiii_param_7,
	.param .u32 _Z19executepoolingCuda1PfS_iiiiiiiiii_param_8,
	.param .u32 _Z19executepoolingCuda1PfS_iiiiiiiiii_param_9,
	.param .u32 _Z19executepoolingCuda1PfS_iiiiiiiiii_param_10,
	.param .u32 _Z19executepoolingCuda1PfS_iiiiiiiiii_param_11
)
{
	.reg .pred 	%p<43>;
	.reg .b32 	%r<56>;
	.reg .b32 	%f<87>;
	.reg .b64 	%rd<15>;

	ld.param.u64 	%rd4, [_Z19executepoolingCuda1PfS_iiiiiiiiii_param_0];
	ld.param.u64 	%rd3, [_Z19executepoolingCuda1PfS_iiiiiiiiii_param_1];
	ld.param.u32 	%r26, [_Z19executepoolingCuda1PfS_iiiiiiiiii_param_3];
	ld.param.u32 	%r27, [_Z19executepoolingCuda1PfS_iiiiiiiiii_param_4];
	ld.param.u32 	%r28, [_Z19executepoolingCuda1PfS_iiiiiiiiii_param_5];
	ld.param.u32 	%r29, [_Z19executepoolingCuda1PfS_iiiiiiiiii_param_6];
	ld.param.u32 	%r30, [_Z19executepoolingCuda1PfS_iiiiiiiiii_param_7];
	ld.param.u32 	%r31, [_Z19executepoolingCuda1PfS_iiiiiiiiii_param_8];
	ld.param.u32 	%r34, [_Z19executepoolingCuda1PfS_iiiiiiiiii_param_9];
	ld.param.u32 	%r32, [_Z19executepoolingCuda1PfS_iiiiiiiiii_param_10];
	ld.param.u32 	%r33, [_Z19executepoolingCuda1PfS_iiiiiiiiii_param_11];
	cvta.to.global.u64 	%rd1, %rd4;
	mov.u32 	%r35, %ctaid.x;
	div.u32 	%r2, %r35, %r34;
	mul.lo.s32 	%r36, %r2, %r34;
	sub.s32 	%r1, %r35, %r36;
	mov.u32 	%r3, %tid.x;
	mov.u32 	%r4, %tid.y;
	setp.lt.s32 	%p1, %r28, 1;
	mov.f32 	%f85, 0f00000000;
	@%p1 bra 	$L__BB4_17;
	mul.lo.s32 	%r38, %r29, %r3;
	mad.lo.s32 	%r5, %r1, %r30, %r38;
	mul.lo.s32 	%r39, %r29, %r4;
	mad.lo.s32 	%r6, %r2, %r32, %r39;
	and.b32  	%r7, %r28, 15;
	add.s32 	%r8, %r7, -1;
	and.b32  	%r9, %r28, 7;
	add.s32 	%r10, %r9, -1;
	and.b32  	%r11, %r28, 2147483632;
	and.b32  	%r12, %r28, 3;
	neg.s32 	%r13, %r11;
	mov.f32 	%f85, 0f00000000;
	mov.b32 	%r50, 0;
$L__BB4_2:
	setp.lt.u32 	%p2, %r28, 16;
	add.s32 	%r41, %r5, %r50;
	mad.lo.s32 	%r15, %r41, %r31, %r6;
	mov.b32 	%r54, 0;
	@%p2 bra 	$L__BB4_5;
	mov.b32 	%r52, 0;
	mov.u32 	%r51, %r13;
$L__BB4_4:
	.pragma "nounroll";
	add.s32 	%r43, %r15, %r52;
	mul.wide.s32 	%rd5, %r43, 4;
	add.s64 	%rd6, %rd1, %rd5;
	ld.global.f32 	%f20, [%rd6];
	setp.lt.f32 	%p3, %f85, %f20;
	selp.f32 	%f21, %f20, %f85, %p3;
	ld.global.f32 	%f22, [%rd6+4];
	setp.lt.f32 	%p4, %f21, %f22;
	selp.f32 	%f23, %f22, %f21, %p4;
	ld.global.f32 	%f24, [%rd6+8];
	setp.lt.f32 	%p5, %f23, %f24;
	selp.f32 	%f25, %f24, %f23, %p5;
	ld.global.f32 	%f26, [%rd6+12];
	setp.lt.f32 	%p6, %f25, %f26;
	selp.f32 	%f27, %f26, %f25, %p6;
	ld.global.f32 	%f28, [%rd6+16];
	setp.lt.f32 	%p7, %f27, %f28;
	selp.f32 	%f29, %f28, %f27, %p7;
	ld.global.f32 	%f30, [%rd6+20];
	setp.lt.f32 	%p8, %f29, %f30;
	selp.f32 	%f31, %f30, %f29, %p8;
	ld.global.f32 	%f32, [%rd6+24];
	setp.lt.f32 	%p9, %f31, %f32;
	selp.f32 	%f33, %f32, %f31, %p9;
	ld.global.f32 	%f34, [%rd6+28];
	setp.lt.f32 	%p10, %f33, %f34;
	selp.f32 	%f35, %f34, %f33, %p10;
	ld.global.f32 	%f36, [%rd6+32];
	setp.lt.f32 	%p11, %f35, %f36;
	selp.f32 	%f37, %f36, %f35, %p11;
	ld.global.f32 	%f38, [%rd6+36];
	setp.lt.f32 	%p12, %f37, %f38;
	selp.f32 	%f39, %f38, %f37, %p12;
	ld.global.f32 	%f40, [%rd6+40];
	setp.lt.f32 	%p13, %f39, %f40;
	selp.f32 	%f41, %f40, %f39, %p13;
	ld.global.f32 	%f42, [%rd6+44];
	setp.lt.f32 	%p14, %f41, %f42;
	selp.f32 	%f43, %f42, %f41, %p14;
	ld.global.f32 	%f44, [%rd6+48];
	setp.lt.f32 	%p15, %f43, %f44;
	selp.f32 	%f45, %f44, %f43, %p15;
	ld.global.f32 	%f46, [%rd6+52];
	setp.lt.f32 	%p16, %f45, %f46;
	selp.f32 	%f47, %f46, %f45, %p16;
	ld.global.f32 	%f48, [%rd6+56];
	setp.lt.f32 	%p17, %f47, %f48;
	selp.f32 	%f49, %f48, %f47, %p17;
	ld.global.f32 	%f50, [%rd6+60];
	setp.lt.f32 	%p18, %f49, %f50;
	selp.f32 	%f85, %f50, %f49, %p18;
	add.s32 	%r52, %r52, 16;
	add.s32 	%r51, %r51, 16;
	setp.ne.s32 	%p19, %r51, 0;
	mov.u32 	%r54, %r11;
	@%p19 bra 	$L__BB4_4;
$L__BB4_5:
	setp.eq.s32 	%p20, %r7, 0;
	@%p20 bra 	$L__BB4_16;
	setp.lt.u32 	%p21, %r8, 7;
	@%p21 bra 	$L__BB4_8;
	add.s32 	%r44, %r15, %r54;
	mul.wide.s32 	%rd7, %r44, 4;
	add.s64 	%rd8, %rd1, %rd7;
	ld.global.f32 	%f52, [%rd8];
	setp.lt.f32 	%p22, %f85, %f52;
	selp.f32 	%f53, %f52, %f85, %p22;
	ld.global.f32 	%f54, [%rd8+4];
	setp.lt.f32 	%p23, %f53, %f54;
	selp.f32 	%f55, %f54, %f53, %p23;
	ld.global.f32 	%f56, [%rd8+8];
	setp.lt.f32 	%p24, %f55, %f56;
	selp.f32 	%f57, %f56, %f55, %p24;
	ld.global.f32 	%f58, [%rd8+12];
	setp.lt.f32 	%p25, %f57, %f58;
	selp.f32 	%f59, %f58, %f57, %p25;
	ld.global.f32 	%f60, [%rd8+16];
	setp.lt.f32 	%p26, %f59, %f60;
	selp.f32 	%f61, %f60, %f59, %p26;
	ld.global.f32 	%f62, [%rd8+20];
	setp.lt.f32 	%p27, %f61, %f62;
	selp.f32 	%f63, %f62, %f61, %p27;
	ld.global.f32 	%f64, [%rd8+24];
	setp.lt.f32 	%p28, %f63, %f64;
	selp.f32 	%f65, %f64, %f63, %p28;
	ld.global.f32 	%f66, [%rd8+28];
	setp.lt.f32 	%p29, %f65, %f66;
	selp.f32 	%f85, %f66, %f65, %p29;
	add.s32 	%r54, %r54, 8;
$L__BB4_8:
	setp.eq.s32 	%p30, %r9, 0;
	@%p30 bra 	$L__BB4_16;
	setp.lt.u32 	%p31, %r10, 3;
	@%p31 bra 	$L__BB4_11;
	add.s32 	%r45, %r15, %r54;
	mul.wide.s32 	%rd9, %r45, 4;
	add.s64 	%rd10, %rd1, %rd9;
	ld.global.f32 	%f68, [%rd10];
	setp.lt.f32 	%p32, %f85, %f68;
	selp.f32 	%f69, %f68, %f85, %p32;
	ld.global.f32 	%f70, [%rd10+4];
	setp.lt.f32 	%p33, %f69, %f70;
	selp.f32 	%f71, %f70, %f69, %p33;
	ld.global.f32 	%f72, [%rd10+8];
	setp.lt.f32 	%p34, %f71, %f72;
	selp.f32 	%f73, %f72, %f71, %p34;
	ld.global.f32 	%f74, [%rd10+12];
	setp.lt.f32 	%p35, %f73, %f74;
	selp.f32 	%f85, %f74, %f73, %p35;
	add.s32 	%r54, %r54, 4;
$L__BB4_11:
	setp.eq.s32 	%p36, %r12, 0;
	@%p36 bra 	$L__BB4_16;
	setp.eq.s32 	%p37, %r12, 1;
	add.s32 	%r46, %r15, %r54;
	mul.wide.s32 	%rd11, %r46, 4;
	add.s64 	%rd2, %rd1, %rd11;
	ld.global.f32 	%f75, [%rd2];
	setp.lt.f32 	%p38, %f85, %f75;
	selp.f32 	%f85, %f75, %f85, %p38;
	@%p37 bra 	$L__BB4_16;
	setp.eq.s32 	%p39, %r12, 2;
	ld.global.f32 	%f76, [%rd2+4];
	setp.lt.f32 	%p40, %f85, %f76;
	selp.f32 	%f85, %f76, %f85, %p40;
	@%p39 bra 	$L__BB4_16;
	ld.global.f32 	%f14, [%rd2+8];
	setp.geu.f32 	%p41, %f85, %f14;
	@%p41 bra 	$L__BB4_16;
	mov.f32 	%f85, %f14;
$L__BB4_16:
	add.s32 	%r50, %r50, 1;
	setp.ne.s32 	%p42, %r50, %r28;
	@%p42 bra 	$L__BB4_2;
$L__BB4_17:
	cvta.to.global.u64 	%rd12, %rd3;
	mad.lo.s32 	%r47, %r1, %r26, %r3;
	mad.lo.s32 	%r48, %r2, %r33, %r4;
	mad.lo.s32 	%r49, %r47, %r27, %r48;
	mul.wide.s32 	%rd13, %r49, 4;
	add.s64 	%rd14, %rd12, %rd13;
	st.global.f32 	[%rd14], %f85;
	ret;

}
	// .globl	_Z19executepoolingCuda2PfS_iiiiiiiiii
.visible .entry _Z19executepoolingCuda2PfS_iiiiiiiiii(
	.param .u64 .ptr .align 1 _Z19executepoolingCuda2PfS_iiiiiiiiii_param_0,
	.param .u64 .ptr .align 1 _Z19executepoolingCuda2PfS_iiiiiiiiii_param_1,
	.param .u32 _Z19executepoolingCuda2PfS_iiiiiiiiii_param_2,
	.param .u32 _Z19executepoolingCuda2PfS_iiiiiiiiii_param_3,
	.param .u32 _Z19executepoolingCuda2PfS_iiiiiiiiii_param_4,
	.param .u32 _Z19executepoolingCuda2PfS_iiiiiiiiii_param_5,
	.param .u32 _Z19executepoolingCuda2PfS_iiiiiiiiii_param_6,
	.param .u32 _Z19executepoolingCuda2PfS_iiiiiiiiii_param_7,
	.param .u32 _Z19executepoolingCuda2PfS_iiiiiiiiii_param_8,
	.param .u32 _Z19executepoolingCuda2PfS_iiiiiiiiii_param_9,
	.param .u32 _Z19executepoolingCuda2PfS_iiiiiiiiii_param_10,
	.param .u32 _Z19executepoolingCuda2PfS_iiiiiiiiii_param_11
)
{
	.reg .pred 	%p<43>;
	.reg .b32 	%r<56>;
	.reg .b32 	%f<87>;
	.reg .b64 	%rd<15>;

	ld.param.u64 	%rd4, [_Z19executepoolingCuda2PfS_iiiiiiiiii_param_0];
	ld.param.u64 	%rd3, [_Z19executepoolingCuda2PfS_iiiiiiiiii_param_1];
	ld.param.u32 	%r26, [_Z19executepoolingCuda2PfS_iiiiiiiiii_param_3];
	ld.param.u32 	%r27, [_Z19executepoolingCuda2PfS_iiiiiiiiii_param_4];
	ld.param.u32 	%r28, [_Z19executepoolingCuda2PfS_iiiiiiiiii_param_5];
	ld.param.u32 	%r29, [_Z19executepoolingCuda2PfS_iiiiiiiiii_param_6];
	ld.param.u32 	%r30, [_Z19executepoolingCuda2PfS_iiiiiiiiii_param_7];
	ld.param.u32 	%r31, [_Z19executepoolingCuda2PfS_iiiiiiiiii_param_8];
	ld.param.u32 	%r34, [_Z19executepoolingCuda2PfS_iiiiiiiiii_param_9];
	ld.param.u32 	%r32, [_Z19executepoolingCuda2PfS_iiiiiiiiii_param_10];
	ld.param.u32 	%r33, [_Z19executepoolingCuda2PfS_iiiiiiiiii_param_11];
	cvta.to.global.u64 	%rd1, %rd4;
	mov.u32 	%r35, %ctaid.x;
	div.u32 	%r2, %r35, %r34;
	mul.lo.s32 	%r36, %r2, %r34;
	sub.s32 	%r1, %r35, %r36;
	mov.u32 	%r3, %tid.x;
	mov.u32 	%r4, %tid.y;
	setp.lt.s32 	%p1, %r28, 1;
	mov.f32 	%f85, 0f00000000;
	@%p1 bra 	$L__BB5_17;
	mul.lo.s32 	%r38, %r29, %r3;
	mad.lo.s32 	%r5, %r1, %r30, %r38;
	mul.lo.s32 	%r39, %r29, %r4;
	mad.lo.s32 	%r6, %r2, %r32, %r39;
	and.b32  	%r7, %r28, 15;
	add.s32 	%r8, %r7, -1;
	and.b32  	%r9, %r28, 7;
	add.s32 	%r10, %r9, -1;
	and.b32  	%r11, %r28, 2147483632;
	and.b32  	%r12, %r28, 3;
	neg.s32 	%r13, %r11;
	mov.f32 	%f85, 0f00000000;
	mov.b32 	%r50, 0;
$L__BB5_2:
	setp.lt.u32 	%p2, %r28, 16;
	add.s32 	%r41, %r5, %r50;
	mad.lo.s32 	%r15, %r41, %r31, %r6;
	mov.b32 	%r54, 0;
	@%p2 bra 	$L__BB5_5;
	mov.b32 	%r52, 0;
	mov.u32 	%r51, %r13;
$L__BB5_4:
	.pragma "nounroll";
	add.s32 	%r43, %r15, %r52;
	mul.wide.s32 	%rd5, %r43, 4;
	add.s64 	%rd6, %rd1, %rd5;
	ld.global.f32 	%f20, [%rd6];
	setp.lt.f32 	%p3, %f85, %f20;
	selp.f32 	%f21, %f20, %f85, %p3;
	ld.global.f32 	%f22, [%rd6+4];
	setp.lt.f32 	%p4, %f21, %f22;
	selp.f32 	%f23, %f22, %f21, %p4;
	ld.global.f32 	%f24, [%rd6+8];
	setp.lt.f32 	%p5, %f23, %f24;
	selp.f32 	%f25, %f24, %f23, %p5;
	ld.global.f32 	%f26, [%rd6+12];
	setp.lt.f32 	%p6, %f25, %f26;
	selp.f32 	%f27, %f26, %f25, %p6;
	ld.global.f32 	%f28, [%rd6+16];
	setp.lt.f32 	%p7, %f27, %f28;
	selp.f32 	%f29, %f28, %f27, %p7;
	ld.global.f32 	%f30, [%rd6+20];
	setp.lt.f32 	%p8, %f29, %f30;
	selp.f32 	%f31, %f30, %f29, %p8;
	ld.global.f32 	%f32, [%rd6+24];
	setp.lt.f32 	%p9, %f31, %f32;
	selp.f32 	%f33, %f32, %f31, %p9;
	ld.global.f32 	%f34, [%rd6+28];
	setp.lt.f32 	%p10, %f33, %f34;
	selp.f32 	%f35, %f34, %f33, %p10;
	ld.global.f32 	%f36, [%rd6+32];
	setp.lt.f32 	%p11, %f35, %f36;
	selp.f32 	%f37, %f36, %f35, %p11;
	ld.global.f32 	%f38, [%rd6+36];
	setp.lt.f32 	%p12, %f37, %f38;
	selp.f32 	%f39, %f38, %f37, %p12;
	ld.global.f32 	%f40, [%rd6+40];
	setp.lt.f32 	%p13, %f39, %f40;
	selp.f32 	%f41, %f40, %f39, %p13;
	ld.global.f32 	%f42, [%rd6+44];
	setp.lt.f32 	%p14, %f41, %f42;
	selp.f32 	%f43, %f42, %f41, %p14;
	ld.global.f32 	%f44, [%rd6+48];
	setp.lt.f32 	%p15, %f43, %f44;
	selp.f32 	%f45, %f44, %f43, %p15;
	ld.global.f32 	%f46, [%rd6+52];
	setp.lt.f32 	%p16, %f45, %f46;
	selp.f32 	%f47, %f46, %f45, %p16;
	ld.global.f32 	%f48, [%rd6+56];
	setp.lt.f32 	%p17, %f47, %f48;
	selp.f32 	%f49, %f48, %f47, %p17;
	ld.global.f32 	%f50, [%rd6+60];
	setp.lt.f32 	%p18, %f49, %f50;
	selp.f32 	%f85, %f50, %f49, %p18;
	add.s32 	%r52, %r52, 16;
	add.s32 	%r51, %r51, 16;
	setp.ne.s32 	%p19, %r51, 0;
	mov.u32 	%r54, %r11;
	@%p19 bra 	$L__BB5_4;
$L__BB5_5:
	setp.eq.s32 	%p20, %r7, 0;
	@%p20 bra 	$L__BB5_16;
	setp.lt.u32 	%p21, %r8, 7;
	@%p21 bra 	$L__BB5_8;
	add.s32 	%r44, %r15, %r54;
	mul.wide.s32 	%rd7, %r44, 4;
	add.s64 	%rd8, %rd1, %rd7;
	ld.global.f32 	%f52, [%rd8];
	setp.lt.f32 	%p22, %f85, %f52;
	selp.f32 	%f53, %f52, %f85, %p22;
	ld.global.f32 	%f54, [%rd8+4];
	setp.lt.f32 	%p23, %f53, %f54;
	selp.f32 	%f55, %f54, %f53, %p23;
	ld.global.f32 	%f56, [%rd8+8];
	setp.lt.f32 	%p24, %f55, %f56;
	selp.f32 	%f57, %f56, %f55, %p24;
	ld.global.f32 	%f58, [%rd8+12];
	setp.lt.f32 	%p25, %f57, %f58;
	selp.f32 	%f59, %f58, %f57, %p25;
	ld.global.f32 	%f60, [%rd8+16];
	setp.lt.f32 	%p26, %f59, %f60;
	selp.f32 	%f61, %f60, %f59, %p26;
	ld.global.f32 	%f62, [%rd8+20];
	setp.lt.f32 	%p27, %f61, %f62;
	selp.f32 	%f63, %f62, %f61, %p27;
	ld.global.f32 	%f64, [%rd8+24];
	setp.lt.f32 	%p28, %f63, %f64;
	selp.f32 	%f65, %f64, %f63, %p28;
	ld.global.f32 	%f66, [%rd8+28];
	setp.lt.f32 	%p29, %f65, %f66;
	selp.f32 	%f85, %f66, %f65, %p29;
	add.s32 	%r54, %r54, 8;
$L__BB5_8:
	setp.eq.s32 	%p30, %r9, 0;
	@%p30 bra 	$L__BB5_16;
	setp.lt.u32 	%p31, %r10, 3;
	@%p31 bra 	$L__BB5_11;
	add.s32 	%r45, %r15, %r54;
	mul.wide.s32 	%rd9, %r45, 4;
	add.s64 	%rd10, %rd1, %rd9;
	ld.global.f32 	%f68, [%rd10];
	setp.lt.f32 	%p32, %f85, %f68;
	selp.f32 	%f69, %f68, %f85, %p32;
	ld.global.f32 	%f70, [%rd10+4];
	setp.lt.f32 	%p33, %f69, %f70;
	selp.f32 	%f71, %f70, %f69, %p33;
	ld.global.f32 	%f72, [%rd10+8];
	setp.lt.f32 	%p34, %f71, %f72;
	selp.f32 	%f73, %f72, %f71, %p34;
	ld.global.f32 	%f74, [%rd10+12];
	setp.lt.f32 	%p35, %f73, %f74;
	selp.f32 	%f85, %f74, %f73, %p35;
	add.s32 	%r54, %r54, 4;
$L__BB5_11:
	setp.eq.s32 	%p36, %r12, 0;
	@%p36 bra 	$L__BB5_16;
	setp.eq.s32 	%p37, %r12, 1;
	add.s32 	%r46, %r15, %r54;
	mul.wide.s32 	%rd11, %r46, 4;
	add.s64 	%rd2, %rd1, %rd11;
	ld.global.f32 	%f75, [%rd2];
	setp.lt.f32 	%p38, %f85, %f75;
	selp.f32 	%f85, %f75, %f85, %p38;
	@%p37 bra 	$L__BB5_16;
	setp.eq.s32 	%p39, %r12, 2;
	ld.global.f32 	%f76, [%rd2+4];
	setp.lt.f32 	%p40, %f85, %f76;
	selp.f32 	%f85, %f76, %f85, %p40;
	@%p39 bra 	$L__BB5_16;
	ld.global.f32 	%f14, [%rd2+8];
	setp.geu.f32 	%p41, %f85, %f14;
	@%p41 bra 	$L__BB5_16;
	mov.f32 	%f85, %f14;
$L__BB5_16:
	add.s32 	%r50, %r50, 1;
	setp.ne.s32 	%p42, %r50, %r28;
	@%p42 bra 	$L__BB5_2;
$L__BB5_17:
	cvta.to.global.u64 	%rd12, %rd3;
	mad.lo.s32 	%r47, %r1, %r26, %r3;
	mad.lo.s32 	%r48, %r2, %r33, %r4;
	mad.lo.s32 	%r49, %r47, %r27, %r48;
	mul.wide.s32 	%rd13, %r49, 4;
	add.s64 	%rd14, %rd12, %rd13;
	st.global.f32 	[%rd14], %f85;
	ret;

}
	// .globl	_Z25execute3DconvolutionCuda1PfS_S_S_iiiiiiiiiii
.visible .entry _Z25execute3DconvolutionCuda1PfS_S_S_iiiiiiiiiii(
	.param .u64 .ptr .align 1 _Z25execute3DconvolutionCuda1PfS_S_S_iiiiiiiiiii_param_0,
	.param .u64 .ptr .align 1 _Z25execute3DconvolutionCuda1PfS_S_S_iiiiiiiiiii_param_1,
	.param .u64 .ptr .align 1 _Z25execute3DconvolutionCuda1PfS_S_S_iiiiiiiiiii_param_2,
	.param .u64 .ptr .align 1 _Z25execute3DconvolutionCuda1PfS_S_S_iiiiiiiiiii_param_3,
	.param .u32 _Z25execute3DconvolutionCuda1PfS_S_S_iiiiiiiiiii_param_4,
	.param .u32 _Z25execute3DconvolutionCuda1PfS_S_S_iiiiiiiiiii_param_5,
	.param .u32 _Z25execute3DconvolutionCuda1PfS_S_S_iiiiiiiiiii_param_6,
	.param .u32 _Z25execute3DconvolutionCuda1PfS_S_S_iiiiiiiiiii_param_7,
	.param .u32 _Z25execute3DconvolutionCuda1PfS_S_S_iiiiiiiiiii_param_8,
	.param .u32 _Z25execute3DconvolutionCuda1PfS_S_S_iiiiiiiiiii_param_9,
	.param .u32 _Z25execute3DconvolutionCuda1PfS_S_S_iiiiiiiiiii_param_10,
	.param .u32 _Z25execute3DconvolutionCuda1PfS_S_S_iiiiiiiiiii_param_11,
	.param .u32 _Z25execute3DconvolutionCuda1PfS_S_S_iiiiiiiiiii_param_12,
	.param .u32 _Z25execute3DconvolutionCuda1PfS_S_S_iiiiiiiiiii_param_13,
	.param .u32 _Z25execute3DconvolutionCuda1PfS_S_S_iiiiiiiiiii_param_14
)
{
	.reg .pred 	%p<88>;
	.reg .b32 	%r<117>;
	.reg .b32 	%f<106>;
	.reg .b64 	%rd<31>;

	ld.param.u64 	%rd11, [_Z25execute3DconvolutionCuda1PfS_S_S_iiiiiiiiiii_param_1];
	ld.param.u64 	%rd12, [_Z25execute3DconvolutionCuda1PfS_S_S_iiiiiiiiiii_param_2];
	ld.param.u32 	%r34, [_Z25execute3DconvolutionCuda1PfS_S_S_iiiiiiiiiii_param_5];
	ld.param.u32 	%r35, [_Z25execute3DconvolutionCuda1PfS_S_S_iiiiiiiiiii_param_6];
	ld.param.u32 	%r36, [_Z25execute3DconvolutionCuda1PfS_S_S_iiiiiiiiiii_param_7];
	ld.param.u32 	%r37, [_Z25execute3DconvolutionCuda1PfS_S_S_iiiiiiiiiii_param_8];
	ld.param.u32 	%r38, [_Z25execute3DconvolutionCuda1PfS_S_S_iiiiiiiiiii_param_9];
	ld.param.u32 	%r39, [_Z25execute3DconvolutionCuda1PfS_S_S_iiiiiiiiiii_param_10];
	ld.param.u32 	%r42, [_Z25execute3DconvolutionCuda1PfS_S_S_iiiiiiiiiii_param_12];
	ld.param.u32 	%r40, [_Z25execute3DconvolutionCuda1PfS_S_S_iiiiiiiiiii_param_13];
	cvta.to.global.u64 	%rd1, %rd12;
	cvta.to.global.u64 	%rd2, %rd11;
	mov.u32 	%r43, %ctaid.x;
	div.u32 	%r2, %r43, %r42;
	mul.lo.s32 	%r44, %r2, %r42;
	sub.s32 	%r1, %r43, %r44;
	mov.u32 	%r3, %tid.x;
	mov.u32 	%r4, %tid.y;
	setp.lt.s32 	%p1, %r39, 1;
	mov.f32 	%f84, 0f00000000;
	@%p1 bra 	$L__BB6_46;
	setp.lt.s32 	%p2, %r37, 1;
	sub.s32 	%r45, %r4, %r38;
	mul.lo.s32 	%r46, %r45, %r36;
	sub.s32 	%r47, %r3, %r38;
	mad.lo.s32 	%r48, %r47, %r34, %r46;
	mad.lo.s32 	%r5, %r2, %r40, %r48;
	@%p2 bra 	$L__BB6_46;
	and.b32  	%r6, %r37, 7;
	and.b32  	%r7, %r37, 3;
	and.b32  	%r8, %r37, 2147483640;
	and.b32  	%r9, %r37, 1;
	neg.s32 	%r10, %r8;
	mov.f32 	%f84, 0f00000000;
	mov.b32 	%r109, 0;
$L__BB6_3:
	mul.lo.s32 	%r12, %r109, %r34;
	mad.lo.s32 	%r51, %r1, %r39, %r109;
	mul.lo.s32 	%r13, %r51, %r37;
	mov.b32 	%r110, 0;
$L__BB6_4:
	setp.lt.u32 	%p3, %r37, 8;
	sub.s32 	%r15, %r3, %r110;
	add.s32 	%r16, %r110, %r3;
	add.s32 	%r17, %r110, %r4;
	add.s32 	%r53, %r110, %r12;
	mad.lo.s32 	%r18, %r53, %r35, %r5;
	add.s32 	%r54, %r13, %r110;
	mul.lo.s32 	%r19, %r54, %r37;
	mov.b32 	%r115, 0;
	@%p3 bra 	$L__BB6_23;
	add.s32 	%r112, %r4, -3;
	mov.b32 	%r113, 0;
	mov.u32 	%r111, %r10;
$L__BB6_6:
	.pragma "nounroll";
	setp.gt.s32 	%p4, %r17, %r35;
	setp.gt.s32 	%p5, %r16, %r34;
	add.s32 	%r56, %r112, 3;
	min.s32 	%r57, %r15, %r56;
	setp.lt.s32 	%p6, %r57, %r38;
	or.pred  	%p7, %p5, %p4;
	add.s32 	%r58, %r18, %r113;
	mul.wide.s32 	%rd13, %r58, 4;
	add.s64 	%rd3, %rd2, %rd13;
	add.s32 	%r59, %r113, %r19;
	mul.wide.s32 	%rd14, %r59, 4;
	add.s64 	%rd4, %rd1, %rd14;
	or.pred  	%p8, %p7, %p6;
	@%p8 bra 	$L__BB6_8;
	ld.global.f32 	%f45, [%rd3];
	ld.global.f32 	%f46, [%rd4];
	fma.rn.f32 	%f84, %f45, %f46, %f84;
$L__BB6_8:
	setp.gt.s32 	%p10, %r16, %r34;
	add.s32 	%r60, %r112, 2;
	min.s32 	%r61, %r15, %r60;
	setp.lt.s32 	%p11, %r61, %r38;
	or.pred  	%p12, %p10, %p4;
	or.pred  	%p13, %p12, %p11;
	@%p13 bra 	$L__BB6_10;
	ld.global.f32 	%f47, [%rd3+4];
	ld.global.f32 	%f48, [%rd4+4];
	fma.rn.f32 	%f84, %f47, %f48, %f84;
$L__BB6_10:
	setp.gt.s32 	%p15, %r16, %r34;
	add.s32 	%r62, %r112, 1;
	min.s32 	%r63, %r15, %r62;
	setp.lt.s32 	%p16, %r63, %r38;
	or.pred  	%p17, %p15, %p4;
	or.pred  	%p18, %p17, %p16;
	@%p18 bra 	$L__BB6_12;
	ld.global.f32 	%f49, [%rd3+8];
	ld.global.f32 	%f50, [%rd4+8];
	fma.rn.f32 	%f84, %f49, %f50, %f84;
$L__BB6_12:
	setp.gt.s32 	%p20, %r16, %r34;
	min.s32 	%r64, %r15, %r112;
	setp.lt.s32 	%p21, %r64, %r38;
	or.pred  	%p22, %p20, %p4;
	or.pred  	%p23, %p22, %p21;
	@%p23 bra 	$L__BB6_14;
	ld.global.f32 	%f51, [%rd3+12];
	ld.global.f32 	%f52, [%rd4+12];
	fma.rn.f32 	%f84, %f51, %f52, %f84;
$L__BB6_14:
	setp.gt.s32 	%p25, %r16, %r34;
	add.s32 	%r65, %r112, -1;
	min.s32 	%r66, %r15, %r65;
	setp.lt.s32 	%p26, %r66, %r38;
	or.pred  	%p27, %p25, %p4;
	or.pred  	%p28, %p27, %p26;
	@%p28 bra 	$L__BB6_16;
	ld.global.f32 	%f53, [%rd3+16];
	ld.global.f32 	%f54, [%rd4+16];
	fma.rn.f32 	%f84, %f53, %f54, %f84;
$L__BB6_16:
	setp.gt.s32 	%p30, %r16, %r34;
	add.s32 	%r67, %r112, -2;
	min.s32 	%r68, %r15, %r67;
	setp.lt.s32 	%p31, %r68, %r38;
	or.pred  	%p32, %p30, %p4;
	or.pred  	%p33, %p32, %p31;
	@%p33 bra 	$L__BB6_18;
	ld.global.f32 	%f55, [%rd3+20];
	ld.global.f32 	%f56, [%rd4+20];
	fma.rn.f32 	%f84, %f55, %f56, %f84;
$L__BB6_18:
	setp.gt.s32 	%p35, %r16, %r34;
	add.s32 	%r69, %r112, -3;
	min.s32 	%r70, %r15, %r69;
	setp.lt.s32 	%p36, %r70, %r38;
	or.pred  	%p37, %p35, %p4;
	or.pred  	%p38, %p37, %p36;
	@%p38 bra 	$L__BB6_20;
	ld.global.f32 	%f57, [%rd3+24];
	ld.global.f32 	%f58, [%rd4+24];
	fma.rn.f32 	%f84, %f57, %f58, %f84;
$L__BB6_20:
	setp.gt.s32 	%p40, %r16, %r34;
	add.s32 	%r71, %r112, -4;
	min.s32 	%r72, %r15, %r71;
	setp.lt.s32 	%p41, %r72, %r38;
	or.pred  	%p42, %p40, %p4;
	or.pred  	%p43, %p42, %p41;
	@%p43 bra 	$L__BB6_22;
	ld.global.f32 	%f59, [%rd3+28];
	ld.global.f32 	%f60, [%rd4+28];
	fma.rn.f32 	%f84, %f59, %f60, %f84;
$L__BB6_22:
	add.s32 	%r113, %r113, 8;
	add.s32 	%r112, %r112, -8;
	add.s32 	%r111, %r111, 8;
	setp.ne.s32 	%p44, %r111, 0;
	mov.u32 	%r115, %r8;
	@%p44 bra 	$L__BB6_6;
$L__BB6_23:
	setp.eq.s32 	%p45, %r6, 0;
	@%p45 bra 	$L__BB6_44;
	add.s32 	%r73, %r6, -1;
	setp.lt.u32 	%p46, %r73, 3;
	@%p46 bra 	$L__BB6_34;
	setp.gt.s32 	%p47, %r17, %r35;
	setp.gt.s32 	%p48, %r16, %r34;
	sub.s32 	%r74, %r4, %r115;
	min.s32 	%r76, %r15, %r74;
	setp.lt.s32 	%p49, %r76, %r38;
	or.pred  	%p50, %p48, %p47;
	add.s32 	%r77, %r18, %r115;
	mul.wide.s32 	%rd15, %r77, 4;
	add.s64 	%rd5, %rd2, %rd15;
	add.s32 	%r78, %r115, %r19;
	mul.wide.s32 	%rd16, %r78, 4;
	add.s64 	%rd6, %rd1, %rd16;
	or.pred  	%p51, %p50, %p49;
	@%p51 bra 	$L__BB6_27;
	ld.global.f32 	%f62, [%rd5];
	ld.global.f32 	%f63, [%rd6];
	fma.rn.f32 	%f84, %f62, %f63, %f84;
$L__BB6_27:
	setp.gt.s32 	%p53, %r16, %r34;
	not.b32 	%r79, %r115;
	add.s32 	%r80, %r4, %r79;
	min.s32 	%r82, %r15, %r80;
	setp.lt.s32 	%p54, %r82, %r38;
	or.pred  	%p55, %p53, %p47;
	or.pred  	%p56, %p55, %p54;
	@%p56 bra 	$L__BB6_29;
	ld.global.f32 	%f64, [%rd5+4];
	ld.global.f32 	%f65, [%rd6+4];
	fma.rn.f32 	%f84, %f64, %f65, %f84;
$L__BB6_29:
	setp.gt.s32 	%p58, %r16, %r34;
	sub.s32 	%r83, %r4, %r115;
	add.s32 	%r85, %r83, -2;
	min.s32 	%r86, %r15, %r85;
	setp.lt.s32 	%p59, %r86, %r38;
	or.pred  	%p60, %p58, %p47;
	or.pred  	%p61, %p60, %p59;
	@%p61 bra 	$L__BB6_31;
	ld.global.f32 	%f66, [%rd5+8];
	ld.global.f32 	%f67, [%rd6+8];
	fma.rn.f32 	%f84, %f66, %f67, %f84;
$L__BB6_31:
	setp.gt.s32 	%p63, %r16, %r34;
	sub.s32 	%r87, %r4, %r115;
	add.s32 	%r89, %r87, -3;
	min.s32 	%r90, %r15, %r89;
	setp.lt.s32 	%p64, %r90, %r38;
	or.pred  	%p65, %p63, %p47;
	or.pred  	%p66, %p65, %p64;
	@%p66 bra 	$L__BB6_33;
	ld.global.f32 	%f68, [%rd5+12];
	ld.global.f32 	%f69, [%rd6+12];
	fma.rn.f32 	%f84, %f68, %f69, %f84;
$L__BB6_33:
	add.s32 	%r115, %r115, 4;
$L__BB6_34:
	setp.eq.s32 	%p67, %r7, 0;
	@%p67 bra 	$L__BB6_44;
	setp.eq.s32 	%p68, %r7, 1;
	@%p68 bra 	$L__BB6_41;
	setp.gt.s32 	%p69, %r17, %r35;
	setp.gt.s32 	%p70, %r16, %r34;
	sub.s32 	%r92, %r4, %r115;
	min.s32 	%r93, %r15, %r92;
	setp.lt.s32 	%p71, %r93, %r38;
	or.pred  	%p72, %p70, %p69;
	add.s32 	%r94, %r18, %r115;
	mul.wide.s32 	%rd17, %r94, 4;
	add.s64 	%rd7, %rd2, %rd17;
	add.s32 	%r95, %r115, %r19;
	mul.wide.s32 	%rd18, %r95, 4;
	add.s64 	%rd8, %rd1, %rd18;
	or.pred  	%p73, %p72, %p71;
	@%p73 bra 	$L__BB6_38;
	ld.global.f32 	%f71, [%rd7];
	ld.global.f32 	%f72, [%rd8];
	fma.rn.f32 	%f84, %f71, %f72, %f84;
$L__BB6_38:
	setp.gt.s32 	%p75, %r16, %r34;
	not.b32 	%r96, %r115;
	add.s32 	%r98, %r4, %r96;
	min.s32 	%r99, %r15, %r98;
	setp.lt.s32 	%p76, %r99, %r38;
	or.pred  	%p77, %p75, %p69;
	or.pred  	%p78, %p77, %p76;
	@%p78 bra 	$L__BB6_40;
	ld.global.f32 	%f73, [%rd7+4];
	ld.global.f32 	%f74, [%rd8+4];
	fma.rn.f32 	%f84, %f73, %f74, %f84;
$L__BB6_40:
	add.s32 	%r115, %r115, 2;
$L__BB6_41:
	setp.eq.s32 	%p79, %r9, 0;
	@%p79 bra 	$L__BB6_44;
	setp.gt.s32 	%p80, %r17, %r35;
	setp.gt.s32 	%p81, %r16, %r34;
	sub.s32 	%r101, %r4, %r115;
	min.s32 	%r102, %r15, %r101;
	setp.lt.s32 	%p82, %r102, %r38;
	or.pred  	%p83, %p81, %p80;
	or.pred  	%p84, %p83, %p82;
	@%p84 bra 	$L__BB6_44;
	add.s32 	%r103, %r18, %r115;
	mul.wide.s32 	%rd19, %r103, 4;
	add.s64 	%rd20, %rd2, %rd19;
	ld.global.f32 	%f75, [%rd20];
	add.s32 	%r104, %r115, %r19;
	mul.wide.s32 	%rd21, %r104, 4;
	add.s64 	%rd22, %rd1, %rd21;
	ld.global.f32 	%f76, [%rd22];
	fma.rn.f32 	%f84, %f75, %f76, %f84;
$L__BB6_44:
	add.s32 	%r110, %r110, 1;
	setp.ne.s32 	%p85, %r110, %r37;
	@%p85 bra 	$L__BB6_4;
	add.s32 	%r109, %r109, 1;
	setp.ne.s32 	%p86, %r109, %r39;
	@%p86 bra 	$L__BB6_3;
$L__BB6_46:
	ld.param.u32 	%r108, [_Z25execute3DconvolutionCuda1PfS_S_S_iiiiiiiiiii_param_14];
	ld.param.u64 	%rd30, [_Z25execute3DconvolutionCuda1PfS_S_S_iiiiiiiiiii_param_3];
	ld.param.u64 	%rd29, [_Z25execute3DconvolutionCuda1PfS_S_S_iiiiiiiiiii_param_0];
	cvta.to.global.u64 	%rd23, %rd29;
	cvta.to.global.u64 	%rd24, %rd30;
	mul.wide.u32 	%rd25, %r1, 4;
	add.s64 	%rd26, %rd23, %rd25;
	ld.global.f32 	%f77, [%rd26];
	add.f32 	%f78, %f84, %f77;
	setp.lt.f32 	%p87, %f78, 0f00000000;
	selp.f32 	%f79, 0f00000000, %f78, %p87;
	mad.lo.s32 	%r105, %r1, %r34, %r3;
	mad.lo.s32 	%r106, %r2, %r108, %r4;
	mad.lo.s32 	%r107, %r105, %r35, %r106;
	mul.wide.s32 	%rd27, %r107, 4;
	add.s64 	%rd28, %rd24, %rd27;
	st.global.f32 	[%rd28], %f79;
	ret;

}
	// .globl	_Z25execute3DconvolutionCuda2PfS_S_S_iiiiiiiiiii
.visible .entry _Z25execute3DconvolutionCuda2PfS_S_S_iiiiiiiiiii(
	.param .u64 .ptr .align 1 _Z25execute3DconvolutionCuda2PfS_S_S_iiiiiiiiiii_param_0,
	.param .u64 .ptr .align 1 _Z25execute3DconvolutionCuda2PfS_S_S_iiiiiiiiiii_param_1,
	.param .u64 .ptr .align 1 _Z25execute3DconvolutionCuda2PfS_S_S_iiiiiiiiiii_param_2,
	.param .u64 .ptr .align 1 _Z25execute3DconvolutionCuda2PfS_S_S_iiiiiiiiiii_param_3,
	.param .u32 _Z25execute3DconvolutionCuda2PfS_S_S_iiiiiiiiiii_param_4,
	.param .u32 _Z25execute3DconvolutionCuda2PfS_S_S_iiiiiiiiiii_param_5,
	.param .u32 _Z25execute3DconvolutionCuda2PfS_S_S_iiiiiiiiiii_param_6,
	.param .u32 _Z25execute3DconvolutionCuda2PfS_S_S_iiiiiiiiiii_param_7,
	.param .u32 _Z25execute3DconvolutionCuda2PfS_S_S_iiiiiiiiiii_param_8,
	.param .u32 _Z25execute3DconvolutionCuda2PfS_S_S_iiiiiiiiiii_param_9,
	.param .u32 _Z25execute3DconvolutionCuda2PfS_S_S_iiiiiiiiiii_param_10,
	.param .u32 _Z25execute3DconvolutionCuda2PfS_S_S_iiiiiiiiiii_param_11,
	.param .u32 _Z25execute3DconvolutionCuda2PfS_S_S_iiiiiiiiiii_param_12,
	.param .u32 _Z25execute3DconvolutionCuda2PfS_S_S_iiiiiiiiiii_param_13,
	.param .u32 _Z25execute3DconvolutionCuda2PfS_S_S_iiiiiiiiiii_param_14
)
{
	.reg .pred 	%p<88>;
	.reg .b32 	%r<117>;
	.reg .b32 	%f<106>;
	.reg .b64 	%rd<31>;

	ld.param.u64 	%rd11, [_Z25execute3DconvolutionCuda2PfS_S_S_iiiiiiiiiii_param_1];
	ld.param.u64 	%rd12, [_Z25execute3DconvolutionCuda2PfS_S_S_iiiiiiiiiii_param_2];
	ld.param.u32 	%r34, [_Z25execute3DconvolutionCuda2PfS_S_S_iiiiiiiiiii_param_5];
	ld.param.u32 	%r35, [_Z25execute3DconvolutionCuda2PfS_S_S_iiiiiiiiiii_param_6];
	ld.param.u32 	%r36, [_Z25execute3DconvolutionCuda2PfS_S_S_iiiiiiiiiii_param_7];
	ld.param.u32 	%r37, [_Z25execute3DconvolutionCuda2PfS_S_S_iiiiiiiiiii_param_8];
	ld.param.u32 	%r38, [_Z25execute3DconvolutionCuda2PfS_S_S_iiiiiiiiiii_param_9];
	ld.param.u32 	%r39, [_Z25execute3DconvolutionCuda2PfS_S_S_iiiiiiiiiii_param_10];
	ld.param.u32 	%r42, [_Z25execute3DconvolutionCuda2PfS_S_S_iiiiiiiiiii_param_12];
	ld.param.u32 	%r40, [_Z25execute3DconvolutionCuda2PfS_S_S_iiiiiiiiiii_param_13];
	cvta.to.global.u64 	%rd1, %rd12;
	cvta.to.global.u64 	%rd2, %rd11;
	mov.u32 	%r43, %ctaid.x;
	div.u32 	%r2, %r43, %r42;
	mul.lo.s32 	%r44, %r2, %r42;
	sub.s32 	%r1, %r43, %r44;
	mov.u32 	%r3, %tid.x;
	mov.u32 	%r4, %tid.y;
	setp.lt.s32 	%p1, %r39, 1;
	mov.f32 	%f84, 0f00000000;
	@%p1 bra 	$L__BB7_46;
	setp.lt.s32 	%p2, %r37, 1;
	sub.s32 	%r45, %r4, %r38;
	mul.lo.s32 	%r46, %r45, %r36;
	sub.s32 	%r47, %r3, %r38;
	mad.lo.s32 	%r48, %r47, %r34, %r46;
	mad.lo.s32 	%r5, %r2, %r40, %r48;
	@%p2 bra 	$L__BB7_46;
	and.b32  	%r6, %r37, 7;
	and.b32  	%r7, %r37, 3;
	and.b32  	%r8, %r37, 2147483640;
	and.b32  	%r9, %r37, 1;
	neg.s32 	%r10, %r8;
	mov.f32 	%f84, 0f00000000;
	mov.b32 	%r109, 0;
$L__BB7_3:
	mul.lo.s32 	%r12, %r109, %r34;
	mad.lo.s32 	%r51, %r1, %r39, %r109;
	mul.lo.s32 	%r13, %r51, %r37;
	mov.b32 	%r110, 0;
$L__BB7_4:
	setp.lt.u32 	%p3, %r37, 8;
	sub.s32 	%r15, %r3, %r110;
	add.s32 	%r16, %r110, %r3;
	add.s32 	%r17, %r110, %r4;
	add.s32 	%r53, %r110, %r12;
	mad.lo.s32 	%r18, %r53, %r35, %r5;
	add.s32 	%r54, %r13, %r110;
	mul.lo.s32 	%r19, %r54, %r37;
	mov.b32 	%r115, 0;
	@%p3 bra 	$L__BB7_23;
	add.s32 	%r112, %r4, -3;
	mov.b32 	%r113, 0;
	mov.u32 	%r111, %r10;
$L__BB7_6:
	.pragma "nounroll";
	setp.gt.s32 	%p4, %r17, %r35;
	setp.gt.s32 	%p5, %r16, %r34;
	add.s32 	%r56, %r112, 3;
	min.s32 	%r57, %r15, %r56;
	setp.lt.s32 	%p6, %r57, %r38;
	or.pred  	%p7, %p5, %p4;
	add.s32 	%r58, %r18, %r113;
	mul.wide.s32 	%rd13, %r58, 4;
	add.s64 	%rd3, %rd2, %rd13;
	add.s32 	%r59, %r113, %r19;
	mul.wide.s32 	%rd14, %r59, 4;
	add.s64 	%rd4, %rd1, %rd14;
	or.pred  	%p8, %p7, %p6;
	@%p8 bra 	$L__BB7_8;
	ld.global.f32 	%f45, [%rd3];
	ld.global.f32 	%f46, [%rd4];
	fma.rn.f32 	%f84, %f45, %f46, %f84;
$L__BB7_8:
	setp.gt.s32 	%p10, %r16, %r34;
	add.s32 	%r60, %r112, 2;
	min.s32 	%r61, %r15, %r60;
	setp.lt.s32 	%p11, %r61, %r38;
	or.pred  	%p12, %p10, %p4;
	or.pred  	%p13, %p12, %p11;
	@%p13 bra 	$L__BB7_10;
	ld.global.f32 	%f47, [%rd3+4];
	ld.global.f32 	%f48, [%rd4+4];
	fma.rn.f32 	%f84, %f47, %f48, %f84;
$L__BB7_10:
	setp.gt.s32 	%p15, %r16, %r34;
	add.s32 	%r62, %r112, 1;
	min.s32 	%r63, %r15, %r62;
	setp.lt.s32 	%p16, %r63, %r38;
	or.pred  	%p17, %p15, %p4;
	or.pred  	%p18, %p17, %p16;
	@%p18 bra 	$L__BB7_12;
	ld.global.f32 	%f49, [%rd3+8];
	ld.global.f32 	%f50, [%rd4+8];
	fma.rn.f32 	%f84, %f49, %f50, %f84;
$L__BB7_12:
	setp.gt.s32 	%p20, %r16, %r34;
	min.s32 	%r64, %r15, %r112;
	setp.lt.s32 	%p21, %r64, %r38;
	or.pred  	%p22, %p20, %p4;
	or.pred  	%p23, %p22, %p21;
	@%p23 bra 	$L__BB7_14;
	ld.global.f32 	%f51, [%rd3+12];
	ld.global.f32 	%f52, [%rd4+12];
	fma.rn.f32 	%f84, %f51, %f52, %f84;
$L__BB7_14:
	setp.gt.s32 	%p25, %r16, %r34;
	add.s32 	%r65, %r112, -1;
	min.s32 	%r66, %r15, %r65;
	setp.lt.s32 	%p26, %r66, %r38;
	or.pred  	%p27, %p25, %p4;
	or.pred  	%p28, %p27, %p26;
	@%p28 bra 	$L__BB7_16;
	ld.global.f32 	%f53, [%rd3+16];
	ld.global.f32 	%f54, [%rd4+16];
	fma.rn.f32 	%f84, %f53, %f54, %f84;
$L__BB7_16:
	setp.gt.s32 	%p30, %r16, %r34;
	add.s32 	%r67, %r112, -2;
	min.s32 	%r68, %r15, %r67;
	setp.lt.s32 	%p31, %r68, %r38;
	or.pred  	%p32, %p30, %p4;
	or.pred  	%p33, %p32, %p31;
	@%p33 bra 	$L__BB7_18;
	ld.global.f32 	%f55, [%rd3+20];
	ld.global.f32 	%f56, [%rd4+20];
	fma.rn.f32 	%f84, %f55, %f56, %f84;
$L__BB7_18:
	setp.gt.s32 	%p35, %r16, %r34;
	add.s32 	%r69, %r112, -3;
	min.s32 	%r70, %r15, %r69;
	setp.lt.s32 	%p36, %r70, %r38;
	or.pred  	%p37, %p35, %p4;
	or.pred  	%p38, %p37, %p36;
	@%p38 bra 	$L__BB7_20;
	ld.global.f32 	%f57, [%rd3+24];
	ld.global.f32 	%f58, [%rd4+24];
	fma.rn.f32 	%f84, %f57, %f58, %f84;
$L__BB7_20:
	setp.gt.s32 	%p40, %r16, %r34;
	add.s32 	%r71, %r112, -4;
	min.s32 	%r72, %r15, %r71;
	setp.lt.s32 	%p41, %r72, %r38;
	or.pred  	%p42, %p40, %p4;
	or.pred  	%p43, %p42, %p41;
	@%p43 bra 	$L__BB7_22;
	ld.global.f32 	%f59, [%rd3+28];
	ld.global.f32 	%f60, [%rd4+28];
	fma.rn.f32 	%f84, %f59, %f60, %f84;
$L__BB7_22:
	add.s32 	%r113, %r113, 8;
	add.s32 	%r112, %r112, -8;
	add.s32 	%r111, %r111, 8;
	setp.ne.s32 	%p44, %r111, 0;
	mov.u32 	%r115, %r8;
	@%p44 bra 	$L__BB7_6;
$L__BB7_23:
	setp.eq.s32 	%p45, %r6, 0;
	@%p45 bra 	$L__BB7_44;
	add.s32 	%r73, %r6, -1;
	setp.lt.u32 	%p46, %r73, 3;
	@%p46 bra 	$L__BB7_34;
	setp.gt.s32 	%p47, %r17, %r35;
	setp.gt.s32 	%p48, %r16, %r34;
	sub.s32 	%r74, %r4, %r115;
	min.s32 	%r76, %r15, %r74;
	setp.lt.s32 	%p49, %r76, %r38;
	or.pred  	%p50, %p48, %p47;
	add.s32 	%r77, %r18, %r115;
	mul.wide.s32 	%rd15, %r77, 4;
	add.s64 	%rd5, %rd2, %rd15;
	add.s32 	%r78, %r115, %r19;
	mul.wide.s32 	%rd16, %r78, 4;
	add.s64 	%rd6, %rd1, %rd16;
	or.pred  	%p51, %p50, %p49;
	@%p51 bra 	$L__BB7_27;
	ld.global.f32 	%f62, [%rd5];
	ld.global.f32 	%f63, [%rd6];
	fma.rn.f32 	%f84, %f62, %f63, %f84;
$L__BB7_27:
	setp.gt.s32 	%p53, %r16, %r34;
	not.b32 	%r79, %r115;
	add.s32 	%r80, %r4, %r79;
	min.s32 	%r82, %r15, %r80;
	setp.lt.s32 	%p54, %r82, %r38;
	or.pred  	%p55, %p53, %p47;
	or.pred  	%p56, %p55, %p54;
	@%p56 bra 	$L__BB7_29;
	ld.global.f32 	%f64, [%rd5+4];
	ld.global.f32 	%f65, [%rd6+4];
	fma.rn.f32 	%f84, %f64, %f65, %f84;
$L__BB7_29:
	setp.gt.s32 	%p58, %r16, %r34;
	sub.s32 	%r83, %r4, %r115;
	add.s32 	%r85, %r83, -2;
	min.s32 	%r86, %r15, %r85;
	setp.lt.s32 	%p59, %r86, %r38;
	or.pred  	%p60, %p58, %p47;
	or.pred  	%p61, %p60, %p59;
	@%p61 bra 	$L__BB7_31;
	ld.global.f32 	%f66, [%rd5+8];
	ld.global.f32 	%f67, [%rd6+8];
	fma.rn.f32 	%f84, %f66, %f67, %f84;
$L__BB7_31:
	setp.gt.s32 	%p63, %r16, %r34;
	sub.s32 	%r87, %r4, %r115;
	add.s32 	%r89, %r87, -3;
	min.s32 	%r90, %r15, %r89;
	setp.lt.s32 	%p64, %r90, %r38;
	or.pred  	%p65, %p63, %p47;
	or.pred  	%p66, %p65, %p64;
	@%p66 bra 	$L__BB7_33;
	ld.global.f32 	%f68, [%rd5+12];
	ld.global.f32 	%f69, [%rd6+12];
	fma.rn.f32 	%f84, %f68, %f69, %f84;
$L__BB7_33:
	add.s32 	%r115, %r115, 4;
$L__BB7_34:
	setp.eq.s32 	%p67, %r7, 0;
	@%p67 bra 	$L__BB7_44;
	setp.eq.s32 	%p68, %r7, 1;
	@%p68 bra 	$L__BB7_41;
	setp.gt.s32 	%p69, %r17, %r35;
	setp.gt.s32 	%p70, %r16, %r34;
	sub.s32 	%r92, %r4, %r115;
	min.s32 	%r93, %r15, %r92;
	setp.lt.s32 	%p71, %r93, %r38;
	or.pred  	%p72, %p70, %p69;
	add.s32 	%r94, %r18, %r115;
	mul.wide.s32 	%rd17, %r94, 4;
	add.s64 	%rd7, %rd2, %rd17;
	add.s32 	%r95, %r115, %r19;
	mul.wide.s32 	%rd18, %r95, 4;
	add.s64 	%rd8, %rd1, %rd18;
	or.pred  	%p73, %p72, %p71;
	@%p73 bra 	$L__BB7_38;
	ld.global.f32 	%f71, [%rd7];
	ld.global.f32 	%f72, [%rd8];
	fma.rn.f32 	%f84, %f71, %f72, %f84;
$L__BB7_38:
	setp.gt.s32 	%p75, %r16, %r34;
	not.b32 	%r96, %r115;
	add.s32 	%r98, %r4, %r96;
	min.s32 	%r99, %r15, %r98;
	setp.lt.s32 	%p76, %r99, %r38;
	or.pred  	%p77, %p75, %p69;
	or.pred  	%p78, %p77, %p76;
	@%p78 bra 	$L__BB7_40;
	ld.global.f32 	%f73, [%rd7+4];
	ld.global.f32 	%f74, [%rd8+4];
	fma.rn.f32 	%f84, %f73, %f74, %f84;
$L__BB7_40:
	add.s32 	%r115, %r115, 2;
$L__BB7_41:
	setp.eq.s32 	%p79, %r9, 0;
	@%p79 bra 	$L__BB7_44;
	setp.gt.s32 	%p80, %r17, %r35;
	setp.gt.s32 	%p81, %r16, %r34;
	sub.s32 	%r101, %r4, %r115;
	min.s32 	%r102, %r15, %r101;
	setp.lt.s32 	%p82, %r102, %r38;
	or.pred  	%p83, %p81, %p80;
	or.pred  	%p84, %p83, %p82;
	@%p84 bra 	$L__BB7_44;
	add.s32 	%r103, %r18, %r115;
	mul.wide.s32 	%rd19, %r103, 4;
	add.s64 	%rd20, %rd2, %rd19;
	ld.global.f32 	%f75, [%rd20];
	add.s32 	%r104, %r115, %r19;
	mul.wide.s32 	%rd21, %r104, 4;
	add.s64 	%rd22, %rd1, %rd21;
	ld.global.f32 	%f76, [%rd22];
	fma.rn.f32 	%f84, %f75, %f76, %f84;
$L__BB7_44:
	add.s32 	%r110, %r110, 1;
	setp.ne.s32 	%p85, %r110, %r37;
	@%p85 bra 	$L__BB7_4;
	add.s32 	%r109, %r109, 1;
	setp.ne.s32 	%p86, %r109, %r39;
	@%p86 bra 	$L__BB7_3;
$L__BB7_46:
	ld.param.u32 	%r108, [_Z25execute3DconvolutionCuda2PfS_S_S_iiiiiiiiiii_param_14];
	ld.param.u64 	%rd30, [_Z25execute3DconvolutionCuda2PfS_S_S_iiiiiiiiiii_param_3];
	ld.param.u64 	%rd29, [_Z25execute3DconvolutionCuda2PfS_S_S_iiiiiiiiiii_param_0];
	cvta.to.global.u64 	%rd23, %rd29;
	cvta.to.global.u64 	%rd24, %rd30;
	mul.wide.u32 	%rd25, %r1, 4;
	add.s64 	%rd26, %rd23, %rd25;
	ld.global.f32 	%f77, [%rd26];
	add.f32 	%f78, %f84, %f77;
	setp.lt.f32 	%p87, %f78, 0f00000000;
	selp.f32 	%f79, 0f00000000, %f78, %p87;
	mad.lo.s32 	%r105, %r1, %r34, %r3;
	mad.lo.s32 	%r106, %r2, %r108, %r4;
	mad.lo.s32 	%r107, %r105, %r35, %r106;
	mul.wide.s32 	%rd27, %r107, 4;
	add.s64 	%rd28, %rd24, %rd27;
	st.global.f32 	[%rd28], %f79;
	ret;

}
	// .globl	_Z25execute3DconvolutionCuda3PfS_S_S_iiiiiiiiiii
.visible .entry _Z25execute3DconvolutionCuda3PfS_S_S_iiiiiiiiiii(
	.param .u64 .ptr .align 1 _Z25execute3DconvolutionCuda3PfS_S_S_iiiiiiiiiii_param_0,
	.param .u64 .ptr .align 1 _Z25execute3DconvolutionCuda3PfS_S_S_iiiiiiiiiii_param_1,
	.param .u64 .ptr .align 1 _Z25execute3DconvolutionCuda3PfS_S_S_iiiiiiiiiii_param_2,
	.param .u64 .ptr .align 1 _Z25execute3DconvolutionCuda3PfS_S_S_iiiiiiiiiii_param_3,
	.param .u32 _Z25execute3DconvolutionCuda3PfS_S_S_iiiiiiiiiii_param_4,
	.param .u32 _Z25execute3DconvolutionCuda3PfS_S_S_iiiiiiiiiii_param_5,
	.param .u32 _Z25execute3DconvolutionCuda3PfS_S_S_iiiiiiiiiii_param_6,
	.param .u32 _Z25execute3DconvolutionCuda3PfS_S_S_iiiiiiiiiii_param_7,
	.param .u32 _Z25execute3DconvolutionCuda3PfS_S_S_iiiiiiiiiii_param_8,
	.param .u32 _Z25execute3DconvolutionCuda3PfS_S_S_iiiiiiiiiii_param_9,
	.param .u32 _Z25execute3DconvolutionCuda3PfS_S_S_iiiiiiiiiii_param_10,
	.param .u32 _Z25execute3DconvolutionCuda3PfS_S_S_iiiiiiiiiii_param_11,
	.param .u32 _Z25execute3DconvolutionCuda3PfS_S_S_iiiiiiiiiii_param_12,
	.param .u32 _Z25execute3DconvolutionCuda3PfS_S_S_iiiiiiiiiii_param_13,
	.param .u32 _Z25execute3DconvolutionCuda3PfS_S_S_iiiiiiiiiii_param_14
)
{
	.reg .pred 	%p<88>;
	.reg .b32 	%r<117>;
	.reg .b32 	%f<106>;
	.reg .b64 	%rd<31>;

	ld.param.u64 	%rd11, [_Z25execute3DconvolutionCuda3PfS_S_S_iiiiiiiiiii_param_1];
	ld.param.u64 	%rd12, [_Z25execute3DconvolutionCuda3PfS_S_S_iiiiiiiiiii_param_2];
	ld.param.u32 	%r34, [_Z25execute3DconvolutionCuda3PfS_S_S_iiiiiiiiiii_param_5];
	ld.param.u32 	%r35, [_Z25execute3DconvolutionCuda3PfS_S_S_iiiiiiiiiii_param_6];
	ld.param.u32 	%r36, [_Z25execute3DconvolutionCuda3PfS_S_S_iiiiiiiiiii_param_7];
	ld.param.u32 	%r37, [_Z25execute3DconvolutionCuda3PfS_S_S_iiiiiiiiiii_param_8];
	ld.param.u32 	%r38, [_Z25execute3DconvolutionCuda3PfS_S_S_iiiiiiiiiii_param_9];
	ld.param.u32 	%r39, [_Z25execute3DconvolutionCuda3PfS_S_S_iiiiiiiiiii_param_10];
	ld.param.u32 	%r42, [_Z25execute3DconvolutionCuda3PfS_S_S_iiiiiiiiiii_param_12];
	ld.param.u32 	%r40, [_Z25execute3DconvolutionCuda3PfS_S_S_iiiiiiiiiii_param_13];
	cvta.to.global.u64 	%rd1, %rd12;
	cvta.to.global.u64 	%rd2, %rd11;
	mov.u32 	%r43, %ctaid.x;
	div.u32 	%r2, %r43, %r42;
	mul.lo.s32 	%r44, %r2, %r42;
	sub.s32 	%r1, %r43, %r44;
	mov.u32 	%r3, %tid.x;
	mov.u32 	%r4, %tid.y;
	setp.lt.s32 	%p1, %r39, 1;
	mov.f32 	%f84, 0f00000000;
	@%p1 bra 	$L__BB8_46;
	setp.lt.s32 	%p2, %r37, 1;
	sub.s32 	%r45, %r4, %r38;
	mul.lo.s32 	%r46, %r45, %r36;
	sub.s32 	%r47, %r3, %r38;
	mad.lo.s32 	%r48, %r47, %r34, %r46;
	mad.lo.s32 	%r5, %r2, %r40, %r48;
	@%p2 bra 	$L__BB8_46;
	and.b32  	%r6, %r37, 7;
	and.b32  	%r7, %r37, 3;
	and.b32  	%r8, %r37, 2147483640;
	and.b32  	%r9, %r37, 1;
	neg.s32 	%r10, %r8;
	mov.f32 	%f84, 0f00000000;
	mov.b32 	%r109, 0;
$L__BB8_3:
	mul.lo.s32 	%r12, %r109, %r34;
	mad.lo.s32 	%r51, %r1, %r39, %r109;
	mul.lo.s32 	%r13, %r51, %r37;
	mov.b32 	%r110, 0;
$L__BB8_4:
	setp.lt.u32 	%p3, %r37, 8;
	sub.s32 	%r15, %r3, %r110;
	add.s32 	%r16, %r110, %r3;
	add.s32 	%r17, %r110, %r4;
	add.s32 	%r53, %r110, %r12;
	mad.lo.s32 	%r18, %r53, %r35, %r5;
	add.s32 	%r54, %r13, %r110;
	mul.lo.s32 	%r19, %r54, %r37;
	mov.b32 	%r115, 0;
	@%p3 bra 	$L__BB8_23;
	add.s32 	%r112, %r4, -3;
	mov.b32 	%r113, 0;
	mov.u32 	%r111, %r10;
$L__BB8_6:
	.pragma "nounroll";
	setp.gt.s32 	%p4, %r17, %r35;
	setp.gt.s32 	%p5, %r16, %r34;
	add.s32 	%r56, %r112, 3;
	min.s32 	%r57, %r15, %r56;
	setp.lt.s32 	%p6, %r57, %r38;
	or.pred  	%p7, %p5, %p4;
	add.s32 	%r58, %r18, %r113;
	mul.wide.s32 	%rd13, %r58, 4;
	add.s64 	%rd3, %rd2, %rd13;
	add.s32 	%r59, %r113, %r19;
	mul.wide.s32 	%rd14, %r59, 4;
	add.s64 	%rd4, %rd1, %rd14;
	or.pred  	%p8, %p7, %p6;
	@%p8 bra 	$L__BB8_8;
	ld.global.f32 	%f45, [%rd3];
	ld.global.f32 	%f46, [%rd4];
	fma.rn.f32 	%f84, %f45, %f46, %f84;
$L__BB8_8:
	setp.gt.s32 	%p10, %r16, %r34;
	add.s32 	%r60, %r112, 2;
	min.s32 	%r61, %r15, %r60;
	setp.lt.s32 	%p11, %r61, %r38;
	or.pred  	%p12, %p10, %p4;
	or.pred  	%p13, %p12, %p11;
	@%p13 bra 	$L__BB8_10;
	ld.global.f32 	%f47, [%rd3+4];
	ld.global.f32 	%f48, [%rd4+4];
	fma.rn.f32 	%f84, %f47, %f48, %f84;
$L__BB8_10:
	setp.gt.s32 	%p15, %r16, %r34;
	add.s32 	%r62, %r112, 1;
	min.s32 	%r63, %r15, %r62;
	setp.lt.s32 	%p16, %r63, %r38;
	or.pred  	%p17, %p15, %p4;
	or.pred  	%p18, %p17, %p16;
	@%p18 bra 	$L__BB8_12;
	ld.global.f32 	%f49, [%rd3+8];
	ld.global.f32 	%f50, [%rd4+8];
	fma.rn.f32 	%f84, %f49, %f50, %f84;
$L__BB8_12:
	setp.gt.s32 	%p20, %r16, %r34;
	min.s32 	%r64, %r15, %r112;
	setp.lt.s32 	%p21, %r64, %r38;
	or.pred  	%p22, %p20, %p4;
	or.pred  	%p23, %p22, %p21;
	@%p23 bra 	$L__BB8_14;
	ld.global.f32 	%f51, [%rd3+12];
	ld.global.f32 	%f52, [%rd4+12];
	fma.rn.f32 	%f84, %f51, %f52, %f84;
$L__BB8_14:
	setp.gt.s32 	%p25, %r16, %r34;
	add.s32 	%r65, %r112, -1;
	min.s32 	%r66, %r15, %r65;
	setp.lt.s32 	%p26, %r66, %r38;
	or.pred  	%p27, %p25, %p4;
	or.pred  	%p28, %p27, %p26;
	@%p28 bra 	$L__BB8_16;
	ld.global.f32 	%f53, [%rd3+16];
	ld.global.f32 	%f54, [%rd4+16];
	fma.rn.f32 	%f84, %f53, %f54, %f84;
$L__BB8_16:
	setp.gt.s32 	%p30, %r16, %r34;
	add.s32 	%r67, %r112, -2;
	min.s32 	%r68, %r15, %r67;
	setp.lt.s32 	%p31, %r68, %r38;
	or.pred  	%p32, %p30, %p4;
	or.pred  	%p33, %p32, %p31;
	@%p33 bra 	$L__BB8_18;
	ld.global.f32 	%f55, [%rd3+20];
	ld.global.f32 	%f56, [%rd4+20];
	fma.rn.f32 	%f84, %f55, %f56, %f84;
$L__BB8_18:
	setp.gt.s32 	%p35, %r16, %r34;
	add.s32 	%r69, %r112, -3;
	min.s32 	%r70, %r15, %r69;
	setp.lt.s32 	%p36, %r70, %r38;
	or.pred  	%p37, %p35, %p4;
	or.pred  	%p38, %p37, %p36;
	@%p38 bra 	$L__BB8_20;
	ld.global.f32 	%f57, [%rd3+24];
	ld.global.f32 	%f58, [%rd4+24];
	fma.rn.f32 	%f84, %f57, %f58, %f84;
$L__BB8_20:
	setp.gt.s32 	%p40, %r16, %r34;
	add.s32 	%r71, %r112, -4;
	min.s32 	%r72, %r15, %r71;
	setp.lt.s32 	%p41, %r72, %r38;
	or.pred  	%p42, %p40, %p4;
	or.pred  	%p43, %p42, %p41;
	@%p43 bra 	$L__BB8_22;
	ld.global.f32 	%f59, [%rd3+28];
	ld.global.f32 	%f60, [%rd4+28];
	fma.rn.f32 	%f84, %f59, %f60, %f84;
$L__BB8_22:
	add.s32 	%r113, %r113, 8;
	add.s32 	%r112, %r112, -8;
	add.s32 	%r111, %r111, 8;
	setp.ne.s32 	%p44, %r111, 0;
	mov.u32 	%r115, %r8;
	@%p44 bra 	$L__BB8_6;
$L__BB8_23:
	setp.eq.s32 	%p45, %r6, 0;
	@%p45 bra 	$L__BB8_44;
	add.s32 	%r73, %r6, -1;
	setp.lt.u32 	%p46, %r73, 3;
	@%p46 bra 	$L__BB8_34;
	setp.gt.s32 	%p47, %r17, %r35;
	setp.gt.s32 	%p48, %r16, %r34;
	sub.s32 	%r74, %r4, %r115;
	min.s32 	%r76, %r15, %r74;
	setp.lt.s32 	%p49, %r76, %r38;
	or.pred  	%p50, %p48, %p47;
	add.s32 	%r77, %r18, %r115;
	mul.wide.s32 	%rd15, %r77, 4;
	add.s64 	%rd5, %rd2, %rd15;
	add.s32 	%r78, %r115, %r19;
	mul.wide.s32 	%rd16, %r78, 4;
	add.s64 	%rd6, %rd1, %rd16;
	or.pred  	%p51, %p50, %p49;
	@%p51 bra 	$L__BB8_27;
	ld.global.f32 	%f62, [%rd5];
	ld.global.f32 	%f63, [%rd6];
	fma.rn.f32 	%f84, %f62, %f63, %f84;
$L__BB8_27:
	setp.gt.s32 	%p53, %r16, %r34;
	not.b32 	%r79, %r115;
	add.s32 	%r80, %r4, %r79;
	min.s32 	%r82, %r15, %r80;
	setp.lt.s32 	%p54, %r82, %r38;
	or.pred  	%p55, %p53, %p47;
	or.pred  	%p56, %p55, %p54;
	@%p56 bra 	$L__BB8_29;
	ld.global.f32 	%f64, [%rd5+4];
	ld.global.f32 	%f65, [%rd6+4];
	fma.rn.f32 	%f84, %f64, %f65, %f84;
$L__BB8_29:
	setp.gt.s32 	%p58, %r16, %r34;
	sub.s32 	%r83, %r4, %r115;
	add.s32 	%r85, %r83, -2;
	min.s32 	%r86, %r15, %r85;
	setp.lt.s32 	%p59, %r86, %r38;
	or.pred  	%p60, %p58, %p47;
	or.pred  	%p61, %p60, %p59;
	@%p61 bra 	$L__BB8_31;
	ld.global.f32 	%f66, [%rd5+8];
	ld.global.f32 	%f67, [%rd6+8];
	fma.rn.f32 	%f84, %f66, %f67, %f84;
$L__BB8_31:
	setp.gt.s32 	%p63, %r16, %r34;
	sub.s32 	%r87, %r4, %r115;
	add.s32 	%r89, %r87, -3;
	min.s32 	%r90, %r15, %r89;
	setp.lt.s32 	%p64, %r90, %r38;
	or.pred  	%p65, %p63, %p47;
	or.pred  	%p66, %p65, %p64;
	@%p66 bra 	$L__BB8_33;
	ld.global.f32 	%f68, [%rd5+12];
	ld.global.f32 	%f69, [%rd6+12];
	fma.rn.f32 	%f84, %f68, %f69, %f84;
$L__BB8_33:
	add.s32 	%r115, %r115, 4;
$L__BB8_34:
	setp.eq.s32 	%p67, %r7, 0;
	@%p67 bra 	$L__BB8_44;
	setp.eq.s32 	%p68, %r7, 1;
	@%p68 bra 	$L__BB8_41;
	setp.gt.s32 	%p69, %r17, %r35;
	setp.gt.s32 	%p70, %r16, %r34;
	sub.s32 	%r92, %r4, %r115;
	min.s32 	%r93, %r15, %r92;
	setp.lt.s32 	%p71, %r93, %r38;
	or.pred  	%p72, %p70, %p69;
	add.s32 	%r94, %r18, %r115;
	mul.wide.s32 	%rd17, %r94, 4;
	add.s64 	%rd7, %rd2, %rd17;
	add.s32 	%r95, %r115, %r19;
	mul.wide.s32 	%rd18, %r95, 4;
	add.s64 	%rd8, %rd1, %rd18;
	or.pred  	%p73, %p72, %p71;
	@%p73 bra 	$L__BB8_38;
	ld.global.f32 	%f71, [%rd7];
	ld.global.f32 	%f72, [%rd8];
	fma.rn.f32 	%f84, %f71, %f72, %f84;
$L__BB8_38:
	setp.gt.s32 	%p75, %r16, %r34;
	not.b32 	%r96, %r115;
	add.s32 	%r98, %r4, %r96;
	min.s32 	%r99, %r15, %r98;
	setp.lt.s32 	%p76, %r99, %r38;
	or.pred  	%p77, %p75, %p69;
	or.pred  	%p78, %p77, %p76;
	@%p78 bra 	$L__BB8_40;
	ld.global.f32 	%f73, [%rd7+4];
	ld.global.f32 	%f74, [%rd8+4];
	fma.rn.f32 	%f84, %f73, %f74, %f84;
$L__BB8_40:
	add.s32 	%r115, %r115, 2;
$L__BB8_41:
	setp.eq.s32 	%p79, %r9, 0;
	@%p79 bra 	$L__BB8_44;
	setp.gt.s32 	%p80, %r17, %r35;
	setp.gt.s32 	%p81, %r16, %r34;
	sub.s32 	%r101, %r4, %r115;
	min.s32 	%r102, %r15, %r101;
	setp.lt.s32 	%p82, %r102, %r38;
	or.pred  	%p83, %p81, %p80;
	or.pred  	%p84, %p83, %p82;
	@%p84 bra 	$L__BB8_44;
	add.s32 	%r103, %r18, %r115;
	mul.wide.s32 	%rd19, %r103, 4;
	add.s64 	%rd20, %rd2, %rd19;
	ld.global.f32 	%f75, [%rd20];
	add.s32 	%r104, %r115, %r19;
	mul.wide.s32 	%rd21, %r104, 4;
	add.s64 	%rd22, %rd1, %rd21;
	ld.global.f32 	%f76, [%rd22];
	fma.rn.f32 	%f84, %f75, %f76, %f84;
$L__BB8_44:
	add.s32 	%r110, %r110, 1;
	setp.ne.s32 	%p85, %r110, %r37;
	@%p85 bra 	$L__BB8_4;
	add.s32 	%r109, %r109, 1;
	setp.ne.s32 	%p86, %r109, %r39;
	@%p86 bra 	$L__BB8_3;
$L__BB8_46:
	ld.param.u32 	%r108, [_Z25execute3DconvolutionCuda3PfS_S_S_iiiiiiiiiii_param_14];
	ld.param.u64 	%rd30, [_Z25execute3DconvolutionCuda3PfS_S_S_iiiiiiiiiii_param_3];
	ld.param.u64 	%rd29, [_Z25execute3DconvolutionCuda3PfS_S_S_iiiiiiiiiii_param_0];
	cvta.to.global.u64 	%rd23, %rd29;
	cvta.to.global.u64 	%rd24, %rd30;
	mul.wide.u32 	%rd25, %r1, 4;
	add.s64 	%rd26, %rd23, %rd25;
	ld.global.f32 	%f77, [%rd26];
	add.f32 	%f78, %f84, %f77;
	setp.lt.f32 	%p87, %f78, 0f00000000;
	selp.f32 	%f79, 0f00000000, %f78, %p87;
	mad.lo.s32 	%r105, %r1, %r34, %r3;
	mad.lo.s32 	%r106, %r2, %r108, %r4;
	mad.lo.s32 	%r107, %r105, %r35, %r106;
	mul.wide.s32 	%rd27, %r107, 4;
	add.s64 	%rd28, %rd24, %rd27;
	st.global.f32 	[%rd28], %f79;
	ret;

}
	// .globl	_Z31execute3Dconvolutiongroup2Cuda1PfS_S_S_iiiiiiiiiii
.visible .entry _Z31execute3Dconvolutiongroup2Cuda1PfS_S_S_iiiiiiiiiii(
	.param .u64 .ptr .align 1 _Z31execute3Dconvolutiongroup2Cuda1PfS_S_S_iiiiiiiiiii_param_0,
	.param .u64 .ptr .align 1 _Z31execute3Dconvolutiongroup2Cuda1PfS_S_S_iiiiiiiiiii_param_1,
	.param .u64 .ptr .align 1 _Z31execute3Dconvolutiongroup2Cuda1PfS_S_S_iiiiiiiiiii_param_2,
	.param .u64 .ptr .align 1 _Z31execute3Dconvolutiongroup2Cuda1PfS_S_S_iiiiiiiiiii_param_3,
	.param .u32 _Z31execute3Dconvolutiongroup2Cuda1PfS_S_S_iiiiiiiiiii_param_4,
	.param .u32 _Z31execute3Dconvolutiongroup2Cuda1PfS_S_S_iiiiiiiiiii_param_5,
	.param .u32 _Z31execute3Dconvolutiongroup2Cuda1PfS_S_S_iiiiiiiiiii_param_6,
	.param .u32 _Z31execute3Dconvolutiongroup2Cuda1PfS_S_S_iiiiiiiiiii_param_7,
	.param .u32 _Z31execute3Dconvolutiongroup2Cuda1PfS_S_S_iiiiiiiiiii_param_8,
	.param .u32 _Z31execute3Dconvolutiongroup2Cuda1PfS_S_S_iiiiiiiiiii_param_9,
	.param .u32 _Z31execute3Dconvolutiongroup2Cuda1PfS_S_S_iiiiiiiiiii_param_10,
	.param .u32 _Z31execute3Dconvolutiongroup2Cuda1PfS_S_S_iiiiiiiiiii_param_11,
	.param .u32 _Z31execute3Dconvolutiongroup2Cuda1PfS_S_S_iiiiiiiiiii_param_12,
	.param .u32 _Z31execute3Dconvolutiongroup2Cuda1PfS_S_S_iiiiiiiiiii_param_13,
	.param .u32 _Z31execute3Dconvolutiongroup2Cuda1PfS_S_S_iiiiiiiiiii_param_14
)
{
	.reg .pred 	%p<89>;
	.reg .b32 	%r<121>;
	.reg .b32 	%f<106>;
	.reg .b64 	%rd<31>;

	ld.param.u64 	%rd11, [_Z31execute3Dconvolutiongroup2Cuda1PfS_S_S_iiiiiiiiiii_param_1];
	ld.param.u64 	%rd12, [_Z31execute3Dconvolutiongroup2Cuda1PfS_S_S_iiiiiiiiiii_param_2];
	ld.param.u32 	%r43, [_Z31execute3Dconvolutiongroup2Cuda1PfS_S_S_iiiiiiiiiii_param_4];
	ld.param.u32 	%r35, [_Z31execute3Dconvolutiongroup2Cuda1PfS_S_S_iiiiiiiiiii_param_5];
	ld.param.u32 	%r36, [_Z31execute3Dconvolutiongroup2Cuda1PfS_S_S_iiiiiiiiiii_param_6];
	ld.param.u32 	%r37, [_Z31execute3Dconvolutiongroup2Cuda1PfS_S_S_iiiiiiiiiii_param_7];
	ld.param.u32 	%r38, [_Z31execute3Dconvolutiongroup2Cuda1PfS_S_S_iiiiiiiiiii_param_8];
	ld.param.u32 	%r39, [_Z31execute3Dconvolutiongroup2Cuda1PfS_S_S_iiiiiiiiiii_param_9];
	ld.param.u32 	%r113, [_Z31execute3Dconvolutiongroup2Cuda1PfS_S_S_iiiiiiiiiii_param_10];
	ld.param.u32 	%r44, [_Z31execute3Dconvolutiongroup2Cuda1PfS_S_S_iiiiiiiiiii_param_12];
	ld.param.u32 	%r41, [_Z31execute3Dconvolutiongroup2Cuda1PfS_S_S_iiiiiiiiiii_param_13];
	cvta.to.global.u64 	%rd1, %rd12;
	cvta.to.global.u64 	%rd2, %rd11;
	mov.u32 	%r45, %ctaid.x;
	div.u32 	%r2, %r45, %r44;
	mul.lo.s32 	%r46, %r2, %r44;
	sub.s32 	%r47, %r45, %r46;
	add.s32 	%r1, %r47, %r43;
	mov.u32 	%r3, %tid.x;
	mov.u32 	%r4, %tid.y;
	shl.b32 	%r5, %r113, 1;
	setp.ge.s32 	%p1, %r113, %r5;
	mov.f32 	%f84, 0f00000000;
	@%p1 bra 	$L__BB9_46;
	setp.lt.s32 	%p2, %r38, 1;
	sub.s32 	%r48, %r4, %r39;
	mul.lo.s32 	%r49, %r48, %r37;
	sub.s32 	%r50, %r3, %r39;
	mad.lo.s32 	%r51, %r50, %r35, %r49;
	mad.lo.s32 	%r6, %r2, %r41, %r51;
	@%p2 bra 	$L__BB9_46;
	and.b32  	%r7, %r38, 7;
	and.b32  	%r8, %r38, 3;
	and.b32  	%r9, %r38, 2147483640;
	neg.s32 	%r10, %r9;
	add.s32 	%r52, %r1, -1;
	mul.lo.s32 	%r11, %r52, %r113;
	mov.f32 	%f84, 0f00000000;
$L__BB9_3:
	mul.lo.s32 	%r13, %r113, %r35;
	add.s32 	%r54, %r11, %r113;
	mul.lo.s32 	%r14, %r54, %r38;
	mov.b32 	%r114, 0;
$L__BB9_4:
	setp.lt.u32 	%p3, %r38, 8;
	sub.s32 	%r16, %r3, %r114;
	add.s32 	%r17, %r114, %r3;
	add.s32 	%r18, %r114, %r4;
	add.s32 	%r56, %r114, %r13;
	mad.lo.s32 	%r19, %r56, %r36, %r6;
	add.s32 	%r57, %r14, %r114;
	mul.lo.s32 	%r20, %r57, %r38;
	mov.b32 	%r119, 0;
	@%p3 bra 	$L__BB9_23;
	add.s32 	%r116, %r4, -3;
	mov.b32 	%r117, 0;
	mov.u32 	%r115, %r10;
$L__BB9_6:
	.pragma "nounroll";
	setp.gt.s32 	%p4, %r18, %r36;
	setp.gt.s32 	%p5, %r17, %r35;
	add.s32 	%r59, %r116, 3;
	min.s32 	%r60, %r16, %r59;
	setp.lt.s32 	%p6, %r60, %r39;
	or.pred  	%p7, %p5, %p4;
	add.s32 	%r61, %r19, %r117;
	mul.wide.s32 	%rd13, %r61, 4;
	add.s64 	%rd3, %rd2, %rd13;
	add.s32 	%r62, %r117, %r20;
	mul.wide.s32 	%rd14, %r62, 4;
	add.s64 	%rd4, %rd1, %rd14;
	or.pred  	%p8, %p7, %p6;
	@%p8 bra 	$L__BB9_8;
	ld.global.f32 	%f45, [%rd3];
	ld.global.f32 	%f46, [%rd4];
	fma.rn.f32 	%f84, %f45, %f46, %f84;
$L__BB9_8:
	setp.gt.s32 	%p10, %r17, %r35;
	add.s32 	%r63, %r116, 2;
	min.s32 	%r64, %r16, %r63;
	setp.lt.s32 	%p11, %r64, %r39;
	or.pred  	%p12, %p10, %p4;
	or.pred  	%p13, %p12, %p11;
	@%p13 bra 	$L__BB9_10;
	ld.global.f32 	%f47, [%rd3+4];
	ld.global.f32 	%f48, [%rd4+4];
	fma.rn.f32 	%f84, %f47, %f48, %f84;
$L__BB9_10:
	setp.gt.s32 	%p15, %r17, %r35;
	add.s32 	%r65, %r116, 1;
	min.s32 	%r66, %r16, %r65;
	setp.lt.s32 	%p16, %r66, %r39;
	or.pred  	%p17, %p15, %p4;
	or.pred  	%p18, %p17, %p16;
	@%p18 bra 	$L__BB9_12;
	ld.global.f32 	%f49, [%rd3+8];
	ld.global.f32 	%f50, [%rd4+8];
	fma.rn.f32 	%f84, %f49, %f50, %f84;
$L__BB9_12:
	setp.gt.s32 	%p20, %r17, %r35;
	min.s32 	%r67, %r16, %r116;
	setp.lt.s32 	%p21, %r67, %r39;
	or.pred  	%p22, %p20, %p4;
	or.pred  	%p23, %p22, %p21;
	@%p23 bra 	$L__BB9_14;
	ld.global.f32 	%f51, [%rd3+12];
	ld.global.f32 	%f52, [%rd4+12];
	fma.rn.f32 	%f84, %f51, %f52, %f84;
$L__BB9_14:
	setp.gt.s32 	%p25, %r17, %r35;
	add.s32 	%r68, %r116, -1;
	min.s32 	%r69, %r16, %r68;
	setp.lt.s32 	%p26, %r69, %r39;
	or.pred  	%p27, %p25, %p4;
	or.pred  	%p28, %p27, %p26;
	@%p28 bra 	$L__BB9_16;
	ld.global.f32 	%f53, [%rd3+16];
	ld.global.f32 	%f54, [%rd4+16];
	fma.rn.f32 	%f84, %f53, %f54, %f84;
$L__BB9_16:
	setp.gt.s32 	%p30, %r17, %r35;
	add.s32 	%r70, %r116, -2;
	min.s32 	%r71, %r16, %r70;
	setp.lt.s32 	%p31, %r71, %r39;
	or.pred  	%p32, %p30, %p4;
	or.pred  	%p33, %p32, %p31;
	@%p33 bra 	$L__BB9_18;
	ld.global.f32 	%f55, [%rd3+20];
	ld.global.f32 	%f56, [%rd4+20];
	fma.rn.f32 	%f84, %f55, %f56, %f84;
$L__BB9_18:
	setp.gt.s32 	%p35, %r17, %r35;
	add.s32 	%r72, %r116, -3;
	min.s32 	%r73, %r16, %r72;
	setp.lt.s32 	%p36, %r73, %r39;
	or.pred  	%p37, %p35, %p4;
	or.pred  	%p38, %p37, %p36;
	@%p38 bra 	$L__BB9_20;
	ld.global.f32 	%f57, [%rd3+24];
	ld.global.f32 	%f58, [%rd4+24];
	fma.rn.f32 	%f84, %f57, %f58, %f84;
$L__BB9_20:
	setp.gt.s32 	%p40, %r17, %r35;
	add.s32 	%r74, %r116, -4;
	min.s32 	%r75, %r16, %r74;
	setp.lt.s32 	%p41, %r75, %r39;
	or.pred  	%p42, %p40, %p4;
	or.pred  	%p43, %p42, %p41;
	@%p43 bra 	$L__BB9_22;
	ld.global.f32 	%f59, [%rd3+28];
	ld.global.f32 	%f60, [%rd4+28];
	fma.rn.f32 	%f84, %f59, %f60, %f84;
$L__BB9_22:
	add.s32 	%r117, %r117, 8;
	add.s32 	%r116, %r116, -8;
	add.s32 	%r115, %r115, 8;
	setp.ne.s32 	%p44, %r115, 0;
	mov.u32 	%r119, %r9;
	@%p44 bra 	$L__BB9_6;
$L__BB9_23:
	setp.eq.s32 	%p45, %r7, 0;
	@%p45 bra 	$L__BB9_44;
	add.s32 	%r76, %r7, -1;
	setp.lt.u32 	%p46, %r76, 3;
	@%p46 bra 	$L__BB9_34;
	setp.gt.s32 	%p47, %r18, %r36;
	setp.gt.s32 	%p48, %r17, %r35;
	sub.s32 	%r77, %r4, %r119;
	min.s32 	%r79, %r16, %r77;
	setp.lt.s32 	%p49, %r79, %r39;
	or.pred  	%p50, %p48, %p47;
	add.s32 	%r80, %r19, %r119;
	mul.wide.s32 	%rd15, %r80, 4;
	add.s64 	%rd5, %rd2, %rd15;
	add.s32 	%r81, %r119, %r20;
	mul.wide.s32 	%rd16, %r81, 4;
	add.s64 	%rd6, %rd1, %rd16;
	or.pred  	%p51, %p50, %p49;
	@%p51 bra 	$L__BB9_27;
	ld.global.f32 	%f62, [%rd5];
	ld.global.f32 	%f63, [%rd6];
	fma.rn.f32 	%f84, %f62, %f63, %f84;
$L__BB9_27:
	setp.gt.s32 	%p53, %r17, %r35;
	not.b32 	%r82, %r119;
	add.s32 	%r83, %r4, %r82;
	min.s32 	%r85, %r16, %r83;
	setp.lt.s32 	%p54, %r85, %r39;
	or.pred  	%p55, %p53, %p47;
	or.pred  	%p56, %p55, %p54;
	@%p56 bra 	$L__BB9_29;
	ld.global.f32 	%f64, [%rd5+4];
	ld.global.f32 	%f65, [%rd6+4];
	fma.rn.f32 	%f84, %f64, %f65, %f84;
$L__BB9_29:
	setp.gt.s32 	%p58, %r17, %r35;
	sub.s32 	%r86, %r4, %r119;
	add.s32 	%r88, %r86, -2;
	min.s32 	%r89, %r16, %r88;
	setp.lt.s32 	%p59, %r89, %r39;
	or.pred  	%p60, %p58, %p47;
	or.pred  	%p61, %p60, %p59;
	@%p61 bra 	$L__BB9_31;
	ld.global.f32 	%f66, [%rd5+8];
	ld.global.f32 	%f67, [%rd6+8];
	fma.rn.f32 	%f84, %f66, %f67, %f84;
$L__BB9_31:
	setp.gt.s32 	%p63, %r17, %r35;
	sub.s32 	%r90, %r4, %r119;
	add.s32 	%r92, %r90, -3;
	min.s32 	%r93, %r16, %r92;
	setp.lt.s32 	%p64, %r93, %r39;
	or.pred  	%p65, %p63, %p47;
	or.pred  	%p66, %p65, %p64;
	@%p66 bra 	$L__BB9_33;
	ld.global.f32 	%f68, [%rd5+12];
	ld.global.f32 	%f69, [%rd6+12];
	fma.rn.f32 	%f84, %f68, %f69, %f84;
$L__BB9_33:
	add.s32 	%r119, %r119, 4;
$L__BB9_34:
	setp.eq.s32 	%p67, %r8, 0;
	@%p67 bra 	$L__BB9_44;
	setp.eq.s32 	%p68, %r8, 1;
	@%p68 bra 	$L__BB9_41;
	setp.gt.s32 	%p69, %r18, %r36;
	setp.gt.s32 	%p70, %r17, %r35;
	sub.s32 	%r95, %r4, %r119;
	min.s32 	%r96, %r16, %r95;
	setp.lt.s32 	%p71, %r96, %r39;
	or.pred  	%p72, %p70, %p69;
	add.s32 	%r97, %r19, %r119;
	mul.wide.s32 	%rd17, %r97, 4;
	add.s64 	%rd7, %rd2, %rd17;
	add.s32 	%r98, %r119, %r20;
	mul.wide.s32 	%rd18, %r98, 4;
	add.s64 	%rd8, %rd1, %rd18;
	or.pred  	%p73, %p72, %p71;
	@%p73 bra 	$L__BB9_38;
	ld.global.f32 	%f71, [%rd7];
	ld.global.f32 	%f72, [%rd8];
	fma.rn.f32 	%f84, %f71, %f72, %f84;
$L__BB9_38:
	setp.gt.s32 	%p75, %r17, %r35;
	not.b32 	%r99, %r119;
	add.s32 	%r101, %r4, %r99;
	min.s32 	%r102, %r16, %r101;
	setp.lt.s32 	%p76, %r102, %r39;
	or.pred  	%p77, %p75, %p69;
	or.pred  	%p78, %p77, %p76;
	@%p78 bra 	$L__BB9_40;
	ld.global.f32 	%f73, [%rd7+4];
	ld.global.f32 	%f74, [%rd8+4];
	fma.rn.f32 	%f84, %f73, %f74, %f84;
$L__BB9_40:
	add.s32 	%r119, %r119, 2;
$L__BB9_41:
	and.b32  	%r103, %r38, 1;
	setp.eq.b32 	%p79, %r103, 1;
	not.pred 	%p80, %p79;
	@%p80 bra 	$L__BB9_44;
	setp.gt.s32 	%p81, %r18, %r36;
	setp.gt.s32 	%p82, %r17, %r35;
	sub.s32 	%r105, %r4, %r119;
	min.s32 	%r106, %r16, %r105;
	setp.lt.s32 	%p83, %r106, %r39;
	or.pred  	%p84, %p82, %p81;
	or.pred  	%p85, %p84, %p83;
	@%p85 bra 	$L__BB9_44;
	add.s32 	%r107, %r19, %r119;
	mul.wide.s32 	%rd19, %r107, 4;
	add.s64 	%rd20, %rd2, %rd19;
	ld.global.f32 	%f75, [%rd20];
	add.s32 	%r108, %r119, %r20;
	mul.wide.s32 	%rd21, %r108, 4;
	add.s64 	%rd22, %rd1, %rd21;
	ld.global.f32 	%f76, [%rd22];
	fma.rn.f32 	%f84, %f75, %f76, %f84;
$L__BB9_44:
	add.s32 	%r114, %r114, 1;
	setp.ne.s32 	%p86, %r114, %r38;
	@%p86 bra 	$L__BB9_4;
	add.s32 	%r113, %r113, 1;
	setp.ne.s32 	%p87, %r113, %r5;
	@%p87 bra 	$L__BB9_3;
$L__BB9_46:
	ld.param.u32 	%r112, [_Z31execute3Dconvolutiongroup2Cuda1PfS_S_S_iiiiiiiiiii_param_14];
	ld.param.u64 	%rd30, [_Z31execute3Dconvolutiongroup2Cuda1PfS_S_S_iiiiiiiiiii_param_3];
	ld.param.u64 	%rd29, [_Z31execute3Dconvolutiongroup2Cuda1PfS_S_S_iiiiiiiiiii_param_0];
	cvta.to.global.u64 	%rd23, %rd29;
	cvta.to.global.u64 	%rd24, %rd30;
	mul.wide.s32 	%rd25, %r1, 4;
	add.s64 	%rd26, %rd23, %rd25;
	ld.global.f32 	%f77, [%rd26];
	add.f32 	%f78, %f84, %f77;
	setp.lt.f32 	%p88, %f78, 0f00000000;
	selp.f32 	%f79, 0f00000000, %f78, %p88;
	mad.lo.s32 	%r109, %r1, %r35, %r3;
	mad.lo.s32 	%r110, %r2, %r112, %r4;
	mad.lo.s32 	%r111, %r109, %r36, %r110;
	mul.wide.s32 	%rd27, %r111, 4;
	add.s64 	%rd28, %rd24, %rd27;
	st.global.f32 	[%rd28], %f79;
	ret;

}
	// .globl	_Z31execute3Dconvolutiongroup2Cuda2PfS_S_S_iiiiiiiiiii
.visible .entry _Z31execute3Dconvolutiongroup2Cuda2PfS_S_S_iiiiiiiiiii(
	.param .u64 .ptr .align 1 _Z31execute3Dconvolutiongroup2Cuda2PfS_S_S_iiiiiiiiiii_param_0,
	.param .u64 .ptr .align 1 _Z31execute3Dconvolutiongroup2Cuda2PfS_S_S_iiiiiiiiiii_param_1,
	.param .u64 .ptr .align 1 _Z31execute3Dconvolutiongroup2Cuda2PfS_S_S_iiiiiiiiiii_param_2,
	.param .u64 .ptr .align 1 _Z31execute3Dconvolutiongroup2Cuda2PfS_S_S_iiiiiiiiiii_param_3,
	.param .u32 _Z31execute3Dconvolutiongroup2Cuda2PfS_S_S_iiiiiiiiiii_param_4,
	.param .u32 _Z31execute3Dconvolutiongroup2Cuda2PfS_S_S_iiiiiiiiiii_param_5,
	.param .u32 _Z31execute3Dconvolutiongroup2Cuda2PfS_S_S_iiiiiiiiiii_param_6,
	.param .u32 _Z31execute3Dconvolutiongroup2Cuda2PfS_S_S_iiiiiiiiiii_param_7,
	.param .u32 _Z31execute3Dconvolutiongroup2Cuda2PfS_S_S_iiiiiiiiiii_param_8,
	.param .u32 _Z31execute3Dconvolutiongroup2Cuda2PfS_S_S_iiiiiiiiiii_param_9,
	.param .u32 _Z31execute3Dconvolutiongroup2Cuda2PfS_S_S_iiiiiiiiiii_param_10,
	.param .u32 _Z31execute3Dconvolutiongroup2Cuda2PfS_S_S_iiiiiiiiiii_param_11,
	.param .u32 _Z31execute3Dconvolutiongroup2Cuda2PfS_S_S_iiiiiiiiiii_param_12,
	.param .u32 _Z31execute3Dconvolutiongroup2Cuda2PfS_S_S_iiiiiiiiiii_param_13,
	.param .u32 _Z31execute3Dconvolutiongroup2Cuda2PfS_S_S_iiiiiiiiiii_param_14
)
{
	.reg .pred 	%p<89>;
	.reg .b32 	%r<121>;
	.reg .b32 	%f<106>;
	.reg .b64 	%rd<31>;

	ld.param.u64 	%rd11, [_Z31execute3Dconvolutiongroup2Cuda2PfS_S_S_iiiiiiiiiii_param_1];
	ld.param.u64 	%rd12, [_Z31execute3Dconvolutiongroup2Cuda2PfS_S_S_iiiiiiiiiii_param_2];
	ld.param.u32 	%r43, [_Z31execute3Dconvolutiongroup2Cuda2PfS_S_S_iiiiiiiiiii_param_4];
	ld.param.u32 	%r35, [_Z31execute3Dconvolutiongroup2Cuda2PfS_S_S_iiiiiiiiiii_param_5];
	ld.param.u32 	%r36, [_Z31execute3Dconvolutiongroup2Cuda2PfS_S_S_iiiiiiiiiii_param_6];
	ld.param.u32 	%r37, [_Z31execute3Dconvolutiongroup2Cuda2PfS_S_S_iiiiiiiiiii_param_7];
	ld.param.u32 	%r38, [_Z31execute3Dconvolutiongroup2Cuda2PfS_S_S_iiiiiiiiiii_param_8];
	ld.param.u32 	%r39, [_Z31execute3Dconvolutiongroup2Cuda2PfS_S_S_iiiiiiiiiii_param_9];
	ld.param.u32 	%r113, [_Z31execute3Dconvolutiongroup2Cuda2PfS_S_S_iiiiiiiiiii_param_10];
	ld.param.u32 	%r44, [_Z31execute3Dconvolutiongroup2Cuda2PfS_S_S_iiiiiiiiiii_param_12];
	ld.param.u32 	%r41, [_Z31execute3Dconvolutiongroup2Cuda2PfS_S_S_iiiiiiiiiii_param_13];
	cvta.to.global.u64 	%rd1, %rd12;
	cvta.to.global.u64 	%rd2, %rd11;
	mov.u32 	%r45, %ctaid.x;
	div.u32 	%r2, %r45, %r44;
	mul.lo.s32 	%r46, %r2, %r44;
	sub.s32 	%r47, %r45, %r46;
	add.s32 	%r1, %r47, %r43;
	mov.u32 	%r3, %tid.x;
	mov.u32 	%r4, %tid.y;
	shl.b32 	%r5, %r113, 1;
	setp.ge.s32 	%p1, %r113, %r5;
	mov.f32 	%f84, 0f00000000;
	@%p1 bra 	$L__BB10_46;
	setp.lt.s32 	%p2, %r38, 1;
	sub.s32 	%r48, %r4, %r39;
	mul.lo.s32 	%r49, %r48, %r37;
	sub.s32 	%r50, %r3, %r39;
	mad.lo.s32 	%r51, %r50, %r35, %r49;
	mad.lo.s32 	%r6, %r2, %r41, %r51;
	@%p2 bra 	$L__BB10_46;
	and.b32  	%r7, %r38, 7;
	and.b32  	%r8, %r38, 3;
	and.b32  	%r9, %r38, 2147483640;
	neg.s32 	%r10, %r9;
	add.s32 	%r52, %r1, -1;
	mul.lo.s32 	%r11, %r52, %r113;
	mov.f32 	%f84, 0f00000000;
$L__BB10_3:
	mul.lo.s32 	%r13, %r113, %r35;
	add.s32 	%r54, %r11, %r113;
	mul.lo.s32 	%r14, %r54, %r38;
	mov.b32 	%r114, 0;
$L__BB10_4:
	setp.lt.u32 	%p3, %r38, 8;
	sub.s32 	%r16, %r3, %r114;
	add.s32 	%r17, %r114, %r3;
	add.s32 	%r18, %r114, %r4;
	add.s32 	%r56, %r114, %r13;
	mad.lo.s32 	%r19, %r56, %r36, %r6;
	add.s32 	%r57, %r14, %r114;
	mul.lo.s32 	%r20, %r57, %r38;
	mov.b32 	%r119, 0;
	@%p3 bra 	$L__BB10_23;
	add.s32 	%r116, %r4, -3;
	mov.b32 	%r117, 0;
	mov.u32 	%r115, %r10;
$L__BB10_6:
	.pragma "nounroll";
	setp.gt.s32 	%p4, %r18, %r36;
	setp.gt.s32 	%p5, %r17, %r35;
	add.s32 	%r59, %r116, 3;
	min.s32 	%r60, %r16, %r59;
	setp.lt.s32 	%p6, %r60, %r39;
	or.pred  	%p7, %p5, %p4;
	add.s32 	%r61, %r19, %r117;
	mul.wide.s32 	%rd13, %r61, 4;
	add.s64 	%rd3, %rd2, %rd13;
	add.s32 	%r62, %r117, %r20;
	mul.wide.s32 	%rd14, %r62, 4;
	add.s64 	%rd4, %rd1, %rd14;
	or.pred  	%p8, %p7, %p6;
	@%p8 bra 	$L__BB10_8;
	ld.global.f32 	%f45, [%rd3];
	ld.global.f32 	%f46, [%rd4];
	fma.rn.f32 	%f84, %f45, %f46, %f84;
$L__BB10_8:
	setp.gt.s32 	%p10, %r17, %r35;
	add.s32 	%r63, %r116, 2;
	min.s32 	%r64, %r16, %r63;
	setp.lt.s32 	%p11, %r64, %r39;
	or.pred  	%p12, %p10, %p4;
	or.pred  	%p13, %p12, %p11;
	@%p13 bra 	$L__BB10_10;
	ld.global.f32 	%f47, [%rd3+4];
	ld.global.f32 	%f48, [%rd4+4];
	fma.rn.f32 	%f84, %f47, %f48, %f84;
$L__BB10_10:
	setp.gt.s32 	%p15, %r17, %r35;
	add.s32 	%r65, %r116, 1;
	min.s32 	%r66, %r16, %r65;
	setp.lt.s32 	%p16, %r66, %r39;
	or.pred  	%p17, %p15, %p4;
	or.pred  	%p18, %p17, %p16;
	@%p18 bra 	$L__BB10_12;
	ld.global.f32 	%f49, [%rd3+8];
	ld.global.f32 	%f50, [%rd4+8];
	fma.rn.f32 	%f84, %f49, %f50, %f84;
$L__BB10_12:
	setp.gt.s32 	%p20, %r17, %r35;
	min.s32 	%r67, %r16, %r116;
	setp.lt.s32 	%p21, %r67, %r39;
	or.pred  	%p22, %p20, %p4;
	or.pred  	%p23, %p22, %p21;
	@%p23 bra 	$L__BB10_14;
	ld.global.f32 	%f51, [%rd3+12];
	ld.global.f32 	%f52, [%rd4+12];
	fma.rn.f32 	%f84, %f51, %f52, %f84;
$L__BB10_14:
	setp.gt.s32 	%p25, %r17, %r35;
	add.s32 	%r68, %r116, -1;
	min.s32 	%r69, %r16, %r68;
	setp.lt.s32 	%p26, %r69, %r39;
	or.pred  	%p27, %p25, %p4;
	or.pred  	%p28, %p27, %p26;
	@%p28 bra 	$L__BB10_16;
	ld.global.f32 	%f53, [%rd3+16];
	ld.global.f32 	%f54, [%rd4+16];
	fma.rn.f32 	%f84, %f53, %f54, %f84;
$L__BB10_16:
	setp.gt.s32 	%p30, %r17, %r35;
	add.s32 	%r70, %r116, -2;
	min.s32 	%r71, %r16, %r70;
	setp.lt.s32 	%p31, %r71, %r39;
	or.pred  	%p32, %p30, %p4;
	or.pred  	%p33, %p32, %p31;
	@%p33 bra 	$L__BB10_18;
	ld.global.f32 	%f55, [%rd3+20];
	ld.global.f32 	%f56, [%rd4+20];
	fma.rn.f32 	%f84, %f55, %f56, %f84;
$L__BB10_18:
	setp.gt.s32 	%p35, %r17, %r35;
	add.s32 	%r72, %r116, -3;
	min.s32 	%r73, %r16, %r72;
	setp.lt.s32 	%p36, %r73, %r39;
	or.pred  	%p37, %p35, %p4;
	or.pred  	%p38, %p37, %p36;
	@%p38 bra 	$L__BB10_20;
	ld.global.f32 	%f57, [%rd3+24];
	ld.global.f32 	%f58, [%rd4+24];
	fma.rn.f32 	%f84, %f57, %f58, %f84;
$L__BB10_20:
	setp.gt.s32 	%p40, %r17, %r35;
	add.s32 	%r74, %r116, -4;
	min.s32 	%r75, %r16, %r74;
	setp.lt.s32 	%p41, %r75, %r39;
	or.pred  	%p42, %p40, %p4;
	or.pred  	%p43, %p42, %p41;
	@%p43 bra 	$L__BB10_22;
	ld.global.f32 	%f59, [%rd3+28];
	ld.global.f32 	%f60, [%rd4+28];
	fma.rn.f32 	%f84, %f59, %f60, %f84;
$L__BB10_22:
	add.s32 	%r117, %r117, 8;
	add.s32 	%r116, %r116, -8;
	add.s32 	%r115, %r115, 8;
	setp.ne.s32 	%p44, %r115, 0;
	mov.u32 	%r119, %r9;
	@%p44 bra 	$L__BB10_6;
$L__BB10_23:
	setp.eq.s32 	%p45, %r7, 0;
	@%p45 bra 	$L__BB10_44;
	add.s32 	%r76, %r7, -1;
	setp.lt.u32 	%p46, %r76, 3;
	@%p46 bra 	$L__BB10_34;
	setp.gt.s32 	%p47, %r18, %r36;
	setp.gt.s32 	%p48, %r17, %r35;
	sub.s32 	%r77, %r4, %r119;
	min.s32 	%r79, %r16, %r77;
	setp.lt.s32 	%p49, %r79, %r39;
	or.pred  	%p50, %p48, %p47;
	add.s32 	%r80, %r19, %r119;
	mul.wide.s32 	%rd15, %r80, 4;
	add.s64 	%rd5, %rd2, %rd15;
	add.s32 	%r81, %r119, %r20;
	mul.wide.s32 	%rd16, %r81, 4;
	add.s64 	%rd6, %rd1, %rd16;
	or.pred  	%p51, %p50, %p49;
	@%p51 bra 	$L__BB10_27;
	ld.global.f32 	%f62, [%rd5];
	ld.global.f32 	%f63, [%rd6];
	fma.rn.f32 	%f84, %f62, %f63, %f84;
$L__BB10_27:
	setp.gt.s32 	%p53, %r17, %r35;
	not.b32 	%r82, %r119;
	add.s32 	%r83, %r4, %r82;
	min.s32 	%r85, %r16, %r83;
	setp.lt.s32 	%p54, %r85, %r39;
	or.pred  	%p55, %p53, %p47;
	or.pred  	%p56, %p55, %p54;
	@%p56 bra 	$L__BB10_29;
	ld.global.f32 	%f64, [%rd5+4];
	ld.global.f32 	%f65, [%rd6+4];
	fma.rn.f32 	%f84, %f64, %f65, %f84;
$L__BB10_29:
	setp.gt.s32 	%p58, %r17, %r35;
	sub.s32 	%r86, %r4, %r119;
	add.s32 	%r88, %r86, -2;
	min.s32 	%r89, %r16, %r88;
	setp.lt.s32 	%p59, %r89, %r39;
	or.pred  	%p60, %p58, %p47;
	or.pred  	%p61, %p60, %p59;
	@%p61 bra 	$L__BB10_31;
	ld.global.f32 	%f66, [%rd5+8];
	ld.global.f32 	%f67, [%rd6+8];
	fma.rn.f32 	%f84, %f66, %f67, %f84;
$L__BB10_31:
	setp.gt.s32 	%p63, %r17, %r35;
	sub.s32 	%r90, %r4, %r119;
	add.s32 	%r92, %r90, -3;
	min.s32 	%r93, %r16, %r92;
	setp.lt.s32 	%p64, %r93, %r39;
	or.pred  	%p65, %p63, %p47;
	or.pred  	%p66, %p65, %p64;
	@%p66 bra 	$L__BB10_33;
	ld.global.f32 	%f68, [%rd5+12];
	ld.global.f32 	%f69, [%rd6+12];
	fma.rn.f32 	%f84, %f68, %f69, %f84;
$L__BB10_33:
	add.s32 	%r119, %r119, 4;
$L__BB10_34:
	setp.eq.s32 	%p67, %r8, 0;
	@%p67 bra 	$L__BB10_44;
	setp.eq.s32 	%p68, %r8, 1;
	@%p68 bra 	$L__BB10_41;
	setp.gt.s32 	%p69, %r18, %r36;
	setp.gt.s32 	%p70, %r17, %r35;
	sub.s32 	%r95, %r4, %r119;
	min.s32 	%r96, %r16, %r95;
	setp.lt.s32 	%p71, %r96, %r39;
	or.pred  	%p72, %p70, %p69;
	add.s32 	%r97, %r19, %r119;
	mul.wide.s32 	%rd17, %r97, 4;
	add.s64 	%rd7, %rd2, %rd17;
	add.s32 	%r98, %r119, %r20;
	mul.wide.s32 	%rd18, %r98, 4;
	add.s64 	%rd8, %rd1, %rd18;
	or.pred  	%p73, %p72, %p71;
	@%p73 bra 	$L__BB10_38;
	ld.global.f32 	%f71, [%rd7];
	ld.global.f32 	%f72, [%rd8];
	fma.rn.f32 	%f84, %f71, %f72, %f84;
$L__BB10_38:
	setp.gt.s32 	%p75, %r17, %r35;
	not.b32 	%r99, %r119;
	add.s32 	%r101, %r4, %r99;
	min.s32 	%r102, %r16, %r101;
	setp.lt.s32 	%p76, %r102, %r39;
	or.pred  	%p77, %p75, %p69;
	or.pred  	%p78, %p77, %p76;
	@%p78 bra 	$L__BB10_40;
	ld.global.f32 	%f73, [%rd7+4];
	ld.global.f32 	%f74, [%rd8+4];
	fma.rn.f32 	%f84, %f73, %f74, %f84;
$L__BB10_40:
	add.s32 	%r119, %r119, 2;
$L__BB10_41:
	and.b32  	%r103, %r38, 1;
	setp.eq.b32 	%p79, %r103, 1;
	not.pred 	%p80, %p79;
	@%p80 bra 	$L__BB10_44;
	setp.gt.s32 	%p81, %r18, %r36;
	setp.gt.s32 	%p82, %r17, %r35;
	sub.s32 	%r105, %r4, %r119;
	min.s32 	%r106, %r16, %r105;
	setp.lt.s32 	%p83, %r106, %r39;
	or.pred  	%p84, %p82, %p81;
	or.pred  	%p85, %p84, %p83;
	@%p85 bra 	$L__BB10_44;
	add.s32 	%r107, %r19, %r119;
	mul.wide.s32 	%rd19, %r107, 4;
	add.s64 	%rd20, %rd2, %rd19;
	ld.global.f32 	%f75, [%rd20];
	add.s32 	%r108, %r119, %r20;
	mul.wide.s32 	%rd21, %r108, 4;
	add.s64 	%rd22, %rd1, %rd21;
	ld.global.f32 	%f76, [%rd22];
	fma.rn.f32 	%f84, %f75, %f76, %f84;
$L__BB10_44:
	add.s32 	%r114, %r114, 1;
	setp.ne.s32 	%p86, %r114, %r38;
	@%p86 bra 	$L__BB10_4;
	add.s32 	%r113, %r113, 1;
	setp.ne.s32 	%p87, %r113, %r5;
	@%p87 bra 	$L__BB10_3;
$L__BB10_46:
	ld.param.u32 	%r112, [_Z31execute3Dconvolutiongroup2Cuda2PfS_S_S_iiiiiiiiiii_param_14];
	ld.param.u64 	%rd30, [_Z31execute3Dconvolutiongroup2Cuda2PfS_S_S_iiiiiiiiiii_param_3];
	ld.param.u64 	%rd29, [_Z31execute3Dconvolutiongroup2Cuda2PfS_S_S_iiiiiiiiiii_param_0];
	cvta.to.global.u64 	%rd23, %rd29;
	cvta.to.global.u64 	%rd24, %rd30;
	mul.wide.s32 	%rd25, %r1, 4;
	add.s64 	%rd26, %rd23, %rd25;
	ld.global.f32 	%f77, [%rd26];
	add.f32 	%f78, %f84, %f77;
	setp.lt.f32 	%p88, %f78, 0f00000000;
	selp.f32 	%f79, 0f00000000, %f78, %p88;
	mad.lo.s32 	%r109, %r1, %r35, %r3;
	mad.lo.s32 	%r110, %r2, %r112, %r4;
	mad.lo.s32 	%r111, %r109, %r36, %r110;
	mul.wide.s32 	%rd27, %r111, 4;
	add.s64 	%rd28, %rd24, %rd27;
	st.global.f32 	[%rd28], %f79;
	ret;

}
	// .globl	_Z25executelrnNormCuda_split1PfffiiiiS_iiiii
.visible .entry _Z25executelrnNormCuda_split1PfffiiiiS_iiiii(
	.param .u64 .ptr .align 1 _Z25executelrnNormCuda_split1PfffiiiiS_iiiii_param_0,
	.param .f32 _Z25executelrnNormCuda_split1PfffiiiiS_iiiii_param_1,
	.param .f32 _Z25executelrnNormCuda_split1PfffiiiiS_iiiii_param_2,
	.param .u32 _Z25executelrnNormCuda_split1PfffiiiiS_iiiii_param_3,
	.param .u32 _Z25executelrnNormCuda_split1PfffiiiiS_iiiii_param_4,
	.param .u32 _Z25executelrnNormCuda_split1PfffiiiiS_iiiii_param_5,
	.param .u32 _Z25executelrnNormCuda_split1PfffiiiiS_iiiii_param_6,
	.param .u64 .ptr .align 1 _Z25executelrnNormCuda_split1PfffiiiiS_iiiii_param_7,
	.param .u32 _Z25executelrnNormCuda_split1PfffiiiiS_iiiii_param_8,
	.param .u32 _Z25executelrnNormCuda_split1PfffiiiiS_iiiii_param_9,
	.param .u32 _Z25executelrnNormCuda_split1PfffiiiiS_iiiii_param_10,
	.param .u32 _Z25executelrnNormCuda_split1PfffiiiiS_iiiii_param_11,
	.param .u32 _Z25executelrnNormCuda_split1PfffiiiiS_iiiii_param_12
)
{
	.reg .pred 	%p<76>;
	.reg .b32 	%r<95>;
	.reg .b32 	%f<99>;
	.reg .b64 	%rd<18>;
	.reg .b64 	%fd<72>;

	ld.param.u64 	%rd3, [_Z25executelrnNormCuda_split1PfffiiiiS_iiiii_param_0];
	ld.param.f32 	%f23, [_Z25executelrnNormCuda_split1PfffiiiiS_iiiii_param_1];
	ld.param.f32 	%f24, [_Z25executelrnNormCuda_split1PfffiiiiS_iiiii_param_2];
	ld.param.u32 	%r16, [_Z25executelrnNormCuda_split1PfffiiiiS_iiiii_param_3];
	ld.param.u32 	%r17, [_Z25executelrnNormCuda_split1PfffiiiiS_iiiii_param_4];
	ld.param.u32 	%r18, [_Z25executelrnNormCuda_split1PfffiiiiS_iiiii_param_5];
	ld.param.u32 	%r19, [_Z25executelrnNormCuda_split1PfffiiiiS_iiiii_param_6];
	ld.param.u32 	%r21, [_Z25executelrnNormCuda_split1PfffiiiiS_iiiii_param_8];
	ld.param.u32 	%r22, [_Z25executelrnNormCuda_split1PfffiiiiS_iiiii_param_9];
	ld.param.u32 	%r23, [_Z25executelrnNormCuda_split1PfffiiiiS_iiiii_param_10];
	ld.param.u32 	%r24, [_Z25executelrnNormCuda_split1PfffiiiiS_iiiii_param_11];
	ld.param.u32 	%r20, [_Z25executelrnNormCuda_split1PfffiiiiS_iiiii_param_12];
	cvta.to.global.u64 	%rd1, %rd3;
	mov.u32 	%r25, %ctaid.x;
	div.u32 	%r2, %r25, %r23;
	mul.lo.s32 	%r26, %r2, %r23;
	sub.s32 	%r1, %r25, %r26;
	mov.u32 	%r27, %tid.x;
	add.s32 	%r3, %r21, %r27;
	mov.u32 	%r28, %tid.y;
	add.s32 	%r4, %r22, %r28;
	mul.lo.s32 	%r5, %r2, %r24;
	add.s32 	%r29, %r1, %r4;
	add.s32 	%r6, %r29, %r5;
	mov.f64 	%fd25, 0d4000000000000000;
	{
	.reg .b32 %temp; 
	mov.b64 	{%temp, %r7}, %fd25;
	}
	and.b32  	%r8, %r7, 2146435072;
	setp.eq.s32 	%p2, %r8, 1062207488;
	setp.lt.s32 	%p3, %r7, 0;
	selp.b32 	%r9, 0, 2146435072, %p3;
	and.b32  	%r30, %r7, 2147483647;
	setp.ne.s32 	%p4, %r30, 1071644672;
	and.pred  	%p1, %p2, %p4;
	or.b32  	%r10, %r9, -2147483648;
	add.s32 	%r31, %r1, -3;
	setp.lt.u32 	%p5, %r1, 3;
	setp.ge.s32 	%p6, %r31, %r17;
	mov.f32 	%f95, 0f00000000;
	or.pred  	%p7, %p5, %p6;
	@%p7 bra 	$L__BB11_7;
	mad.lo.s32 	%r32, %r3, %r19, %r6;
	mul.wide.s32 	%rd4, %r32, 4;
	add.s64 	%rd5, %rd1, %rd4;
	ld.global.f32 	%f1, [%rd5];
	cvt.f64.f32 	%fd1, %f1;
	{
	.reg .b32 %temp; 
	mov.b64 	{%temp, %r11}, %fd1;
	}
	abs.f64 	%fd2, %fd1;
	{ // callseq 0, 0
	.param .b64 param0;
	st.param.f64 	[param0], %fd2;
	.param .b64 retval0;
	call.uni (retval0), 
	__internal_accurate_pow, 
	(
	param0
	);
	ld.param.f64 	%fd26, [retval0];
	} // callseq 0
	setp.lt.s32 	%p11, %r11, 0;
	neg.f64 	%fd28, %fd26;
	selp.f64 	%fd29, %fd28, %fd26, %p2;
	selp.f64 	%fd30, %fd29, %fd26, %p11;
	setp.eq.f32 	%p12, %f1, 0f00000000;
	selp.b32 	%r33, %r11, 0, %p2;
	or.b32  	%r34, %r33, 2146435072;
	selp.b32 	%r35, %r34, %r33, %p3;
	mov.b32 	%r36, 0;
	mov.b64 	%fd31, {%r36, %r35};
	selp.f64 	%fd68, %fd31, %fd30, %p12;
	add.f64 	%fd32, %fd1, 0d4000000000000000;
	{
	.reg .b32 %temp; 
	mov.b64 	{%temp, %r37}, %fd32;
	}
	and.b32  	%r38, %r37, 2146435072;
	setp.ne.s32 	%p13, %r38, 2146435072;
	@%p13 bra 	$L__BB11_6;
	setp.num.f32 	%p14, %f1, %f1;
	@%p14 bra 	$L__BB11_4;
	mov.f64 	%fd33, 0d4000000000000000;
	add.rn.f64 	%fd68, %fd1, %fd33;
	bra.uni 	$L__BB11_6;
$L__BB11_4:
	setp.neu.f64 	%p15, %fd2, 0d7FF0000000000000;
	@%p15 bra 	$L__BB11_6;
	setp.lt.s32 	%p16, %r11, 0;
	selp.b32 	%r39, %r10, %r9, %p1;
	selp.b32 	%r40, %r39, %r9, %p16;
	mov.b32 	%r41, 0;
	mov.b64 	%fd68, {%r41, %r40};
$L__BB11_6:
	setp.eq.f32 	%p17, %f1, 0f3F800000;
	add.f64 	%fd34, %fd68, 0d0000000000000000;
	cvt.rn.f32.f64 	%f26, %fd34;
	selp.f32 	%f95, 0f3F800000, %f26, %p17;
$L__BB11_7:
	add.s32 	%r42, %r1, -2;
	setp.lt.u32 	%p18, %r1, 2;
	setp.ge.s32 	%p19, %r42, %r17;
	or.pred  	%p20, %p18, %p19;
	@%p20 bra 	$L__BB11_14;
	setp.lt.s32 	%p21, %r7, 0;
	setp.eq.s32 	%p22, %r8, 1062207488;
	add.s32 	%r43, %r18, %r3;
	mad.lo.s32 	%r44, %r43, %r19, %r6;
	mul.wide.s32 	%rd6, %r44, 4;
	add.s64 	%rd7, %rd1, %rd6;
	ld.global.f32 	%f4, [%rd7];
	cvt.f64.f32 	%fd7, %f4;
	{
	.reg .b32 %temp; 
	mov.b64 	{%temp, %r12}, %fd7;
	}
	abs.f64 	%fd8, %fd7;
	{ // callseq 1, 0
	.param .b64 param0;
	st.param.f64 	[param0], %fd8;
	.param .b64 retval0;
	call.uni (retval0), 
	__internal_accurate_pow, 
	(
	param0
	);
	ld.param.f64 	%fd35, [retval0];
	} // callseq 1
	setp.lt.s32 	%p24, %r12, 0;
	neg.f64 	%fd37, %fd35;
	selp.f64 	%fd38, %fd37, %fd35, %p22;
	selp.f64 	%fd39, %fd38, %fd35, %p24;
	setp.eq.f32 	%p25, %f4, 0f00000000;
	selp.b32 	%r45, %r12, 0, %p22;
	or.b32  	%r46, %r45, 2146435072;
	selp.b32 	%r47, %r46, %r45, %p21;
	mov.b32 	%r48, 0;
	mov.b64 	%fd40, {%r48, %r47};
	selp.f64 	%fd69, %fd40, %fd39, %p25;
	add.f64 	%fd41, %fd7, 0d4000000000000000;
	{
	.reg .b32 %temp; 
	mov.b64 	{%temp, %r49}, %fd41;
	}
	and.b32  	%r50, %r49, 2146435072;
	setp.ne.s32 	%p26, %r50, 2146435072;
	@%p26 bra 	$L__BB11_13;
	setp.nan.f32 	%p27, %f4, %f4;
	@%p27 bra 	$L__BB11_12;
	setp.neu.f64 	%p28, %fd8, 0d7FF0000000000000;
	@%p28 bra 	$L__BB11_13;
	setp.lt.s32 	%p29, %r12, 0;
	selp.b32 	%r51, %r10, %r9, %p1;
	selp.b32 	%r52, %r51, %r9, %p29;
	mov.b32 	%r53, 0;
	mov.b64 	%fd69, {%r53, %r52};
	bra.uni 	$L__BB11_13;
$L__BB11_12:
	mov.f64 	%fd42, 0d4000000000000000;
	add.rn.f64 	%fd69, %fd7, %fd42;
$L__BB11_13:
	setp.eq.f32 	%p30, %f4, 0f3F800000;
	selp.f64 	%fd43, 0d3FF0000000000000, %fd69, %p30;
	cvt.f64.f32 	%fd44, %f95;
	add.f64 	%fd45, %fd43, %fd44;
	cvt.rn.f32.f64 	%f95, %fd45;
$L__BB11_14:
	setp.eq.s32 	%p31, %r1, 0;
	setp.gt.s32 	%p32, %r1, %r17;
	or.pred  	%p33, %p31, %p32;
	@%p33 bra 	$L__BB11_21;
	setp.lt.s32 	%p34, %r7, 0;
	setp.eq.s32 	%p35, %r8, 1062207488;
	shl.b32 	%r54, %r18, 1;
	add.s32 	%r55, %r54, %r3;
	mad.lo.s32 	%r56, %r55, %r19, %r6;
	mul.wide.s32 	%rd8, %r56, 4;
	add.s64 	%rd9, %rd1, %rd8;
	ld.global.f32 	%f7, [%rd9];
	cvt.f64.f32 	%fd13, %f7;
	{
	.reg .b32 %temp; 
	mov.b64 	{%temp, %r13}, %fd13;
	}
	abs.f64 	%fd14, %fd13;
	{ // callseq 2, 0
	.param .b64 param0;
	st.param.f64 	[param0], %fd14;
	.param .b64 retval0;
	call.uni (retval0), 
	__internal_accurate_pow, 
	(
	param0
	);
	ld.param.f64 	%fd46, [retval0];
	} // callseq 2
	setp.lt.s32 	%p37, %r13, 0;
	neg.f64 	%fd48, %fd46;
	selp.f64 	%fd49, %fd48, %fd46, %p35;
	selp.f64 	%fd50, %fd49, %fd46, %p37;
	setp.eq.f32 	%p38, %f7, 0f00000000;
	selp.b32 	%r57, %r13, 0, %p35;
	or.b32  	%r58, %r57, 2146435072;
	selp.b32 	%r59, %r58, %r57, %p34;
	mov.b32 	%r60, 0;
	mov.b64 	%fd51, {%r60, %r59};
	selp.f64 	%fd70, %fd51, %fd50, %p38;
	add.f64 	%fd52, %fd13, 0d4000000000000000;
	{
	.reg .b32 %temp; 
	mov.b64 	{%temp, %r61}, %fd52;
	}
	and.b32  	%r62, %r61, 2146435072;
	setp.ne.s32 	%p39, %r62, 2146435072;
	@%p39 bra 	$L__BB11_20;
	setp.nan.f32 	%p40, %f7, %f7;
	@%p40 bra 	$L__BB11_19;
	setp.neu.f64 	%p41, %fd14, 0d7FF0000000000000;
	@%p41 bra 	$L__BB11_20;
	setp.lt.s32 	%p42, %r13, 0;
	selp.b32 	%r63, %r10, %r9, %p1;
	selp.b32 	%r64, %r63, %r9, %p42;
	mov.b32 	%r65, 0;
	mov.b64 	%fd70, {%r65, %r64};
	bra.uni 	$L__BB11_20;
$L__BB11_19:
	mov.f64 	%fd53, 0d4000000000000000;
	add.rn.f64 	%fd70, %fd13, %fd53;
$L__BB11_20:
	setp.eq.f32 	%p43, %f7, 0f3F800000;
	selp.f64 	%fd54, 0d3FF0000000000000, %fd70, %p43;
	cvt.f64.f32 	%fd55, %f95;
	add.f64 	%fd56, %fd54, %fd55;
	cvt.rn.f32.f64 	%f95, %fd56;
$L__BB11_21:
	setp.ge.s32 	%p44, %r1, %r17;
	@%p44 bra 	$L__BB11_28;
	setp.lt.s32 	%p45, %r7, 0;
	setp.eq.s32 	%p46, %r8, 1062207488;
	mad.lo.s32 	%r66, %r18, 3, %r3;
	mad.lo.s32 	%r67, %r66, %r19, %r6;
	mul.wide.s32 	%rd10, %r67, 4;
	add.s64 	%rd11, %rd1, %rd10;
	ld.global.f32 	%f10, [%rd11];
	cvt.f64.f32 	%fd19, %f10;
	{
	.reg .b32 %temp; 
	mov.b64 	{%temp, %r14}, %fd19;
	}
	abs.f64 	%fd20, %fd19;
	{ // callseq 3, 0
	.param .b64 param0;
	st.param.f64 	[param0], %fd20;
	.param .b64 retval0;
	call.uni (retval0), 
	__internal_accurate_pow, 
	(
	param0
	);
	ld.param.f64 	%fd57, [retval0];
	} // callseq 3
	setp.lt.s32 	%p48, %r14, 0;
	neg.f64 	%fd59, %fd57;
	selp.f64 	%fd60, %fd59, %fd57, %p46;
	selp.f64 	%fd61, %fd60, %fd57, %p48;
	setp.eq.f32 	%p49, %f10, 0f00000000;
	selp.b32 	%r68, %r14, 0, %p46;
	or.b32  	%r69, %r68, 2146435072;
	selp.b32 	%r70, %r69, %r68, %p45;
	mov.b32 	%r71, 0;
	mov.b64 	%fd62, {%r71, %r70};
	selp.f64 	%fd71, %fd62, %fd61, %p49;
	add.f64 	%fd63, %fd19, 0d4000000000000000;
	{
	.reg .b32 %temp; 
	mov.b64 	{%temp, %r72}, %fd63;
	}
	and.b32  	%r73, %r72, 2146435072;
	setp.ne.s32 	%p50, %r73, 2146435072;
	@%p50 bra 	$L__BB11_27;
	setp.nan.f32 	%p51, %f10, %f10;
	@%p51 bra 	$L__BB11_26;
	setp.neu.f64 	%p52, %fd20, 0d7FF0000000000000;
	@%p52 bra 	$L__BB11_27;
	setp.lt.s32 	%p53, %r14, 0;
	selp.b32 	%r74, %r10, %r9, %p1;
	selp.b32 	%r75, %r74, %r9, %p53;
	mov.b32 	%r76, 0;
	mov.b64 	%fd71, {%r76, %r75};
	bra.uni 	$L__BB11_27;
$L__BB11_26:
	mov.f64 	%fd64, 0d4000000000000000;
	add.rn.f64 	%fd71, %fd19, %fd64;
$L__BB11_27:
	setp.eq.f32 	%p54, %f10, 0f3F800000;
	selp.f64 	%fd65, 0d3FF0000000000000, %fd71, %p54;
	cvt.f64.f32 	%fd66, %f95;
	add.f64 	%fd67, %fd65, %fd66;
	cvt.rn.f32.f64 	%f95, %fd67;
$L__BB11_28:
	mul.lo.s32 	%r77, %r19, %r18;
	mad.lo.s32 	%r78, %r3, %r19, %r4;
	mad.lo.s32 	%r15, %r77, %r1, %r78;
	add.s32 	%r79, %r15, %r5;
	mul.wide.s32 	%rd12, %r79, 4;
	add.s64 	%rd13, %rd1, %rd12;
	ld.global.f32 	%f13, [%rd13];
	cvt.rn.f32.s32 	%f28, %r16;
	div.rn.f32 	%f29, %f23, %f28;
	fma.rn.f32 	%f14, %f29, %f95, 0f3F800000;
	mul.f32 	%f30, %f24, 0f3F000000;
	cvt.rzi.f32.f32 	%f31, %f30;
	add.f32 	%f32, %f31, %f31;
	sub.f32 	%f33, %f24, %f32;
	abs.f32 	%f15, %f33;
	abs.f32 	%f16, %f14;
	setp.lt.f32 	%p55, %f16, 0f00800000;
	mul.f32 	%f34, %f16, 0f4B800000;
	selp.f32 	%f35, %f34, %f16, %p55;
	selp.f32 	%f36, 0fC1C00000, 0f00000000, %p55;
	mov.b32 	%r80, %f35;
	add.s32 	%r81, %r80, -1060439283;
	and.b32  	%r82, %r81, -8388608;
	sub.s32 	%r83, %r80, %r82;
	mov.b32 	%f37, %r83;
	cvt.rn.f32.s32 	%f38, %r82;
	fma.rn.f32 	%f39, %f38, 0f34000000, %f36;
	add.f32 	%f40, %f37, 0fBF800000;
	add.f32 	%f41, %f37, 0f3F800000;
	rcp.approx.ftz.f32 	%f42, %f41;
	add.f32 	%f43, %f40, %f40;
	mul.f32 	%f44, %f43, %f42;
	mul.f32 	%f45, %f44, %f44;
	sub.f32 	%f46, %f40, %f44;
	add.f32 	%f47, %f46, %f46;
	neg.f32 	%f48, %f44;
	fma.rn.f32 	%f49, %f48, %f40, %f47;
	mul.rn.f32 	%f50, %f42, %f49;
	fma.rn.f32 	%f51, %f45, 0f3A2C32E4, 0f3B52E7DB;
	fma.rn.f32 	%f52, %f51, %f45, 0f3C93BB73;
	fma.rn.f32 	%f53, %f52, %f45, 0f3DF6384F;
	mul.rn.f32 	%f54, %f53, %f45;
	fma.rn.f32 	%f55, %f44, 0f3FB8AA3B, %f39;
	sub.f32 	%f56, %f39, %f55;
	fma.rn.f32 	%f57, %f44, 0f3FB8AA3B, %f56;
	fma.rn.f32 	%f58, %f50, 0f3FB8AA3B, %f57;
	fma.rn.f32 	%f59, %f44, 0f32A55E34, %f58;
	mul.f32 	%f60, %f54, 0f40400000;
	fma.rn.f32 	%f61, %f60, %f50, %f59;
	fma.rn.f32 	%f62, %f54, %f44, %f61;
	add.rn.f32 	%f63, %f55, %f62;
	neg.f32 	%f64, %f55;
	add.rn.f32 	%f65, %f63, %f64;
	neg.f32 	%f66, %f65;
	add.rn.f32 	%f67, %f62, %f66;
	mul.rn.f32 	%f68, %f63, %f24;
	neg.f32 	%f69, %f68;
	fma.rn.f32 	%f70, %f63, %f24, %f69;
	fma.rn.f32 	%f71, %f67, %f24, %f70;
	cvt.rni.f32.f32 	%f72, %f68;
	sub.f32 	%f73, %f68, %f72;
	add.f32 	%f74, %f73, %f71;
	fma.rn.f32 	%f75, %f74, 0f391FCB8E, 0f3AAF85ED;
	fma.rn.f32 	%f76, %f75, %f74, 0f3C1D9856;
	fma.rn.f32 	%f77, %f76, %f74, 0f3D6357BB;
	fma.rn.f32 	%f78, %f77, %f74, 0f3E75FDEC;
	fma.rn.f32 	%f79, %f78, %f74, 0f3F317218;
	fma.rn.f32 	%f80, %f79, %f74, 0f3F800000;
	cvt.rzi.s32.f32 	%r84, %f72;
	setp.gt.f32 	%p56, %f72, 0f00000000;
	selp.b32 	%r85, 0, -2097152000, %p56;
	add.s32 	%r86, %r85, 2130706432;
	mov.b32 	%f81, %r86;
	mul.f32 	%f82, %f80, %f81;
	shl.b32 	%r87, %r84, 23;
	sub.s32 	%r88, %r87, %r85;
	mov.b32 	%f83, %r88;
	mul.f32 	%f84, %f82, %f83;
	abs.f32 	%f85, %f68;
	setp.gt.f32 	%p57, %f85, 0f43180000;
	setp.lt.f32 	%p58, %f68, 0f00000000;
	selp.f32 	%f86, 0f00000000, 0f7F800000, %p58;
	selp.f32 	%f17, %f86, %f84, %p57;
	setp.eq.f32 	%p59, %f14, 0f3F800000;
	setp.eq.f32 	%p60, %f24, 0f00000000;
	or.pred  	%p61, %p60, %p59;
	mov.f32 	%f98, 0f3F800000;
	@%p61 bra 	$L__BB11_36;
	setp.num.f32 	%p62, %f16, %f16;
	abs.f32 	%f87, %f24;
	setp.num.f32 	%p63, %f87, %f87;
	and.pred  	%p64, %p62, %p63;
	@%p64 bra 	$L__BB11_31;
	add.rn.f32 	%f98, %f14, %f24;
	bra.uni 	$L__BB11_36;
$L__BB11_31:
	setp.neu.f32 	%p65, %f14, 0f00000000;
	setp.neu.f32 	%p66, %f16, 0f7F800000;
	and.pred  	%p67, %p65, %p66;
	@%p67 bra 	$L__BB11_33;
	setp.neu.f32 	%p74, %f15, 0f3F800000;
	add.f32 	%f92, %f14, %f14;
	mov.b32 	%r89, %f92;
	setp.lt.f32 	%p75, %f24, 0f00000000;
	xor.b32  	%r90, %r89, 2139095040;
	selp.b32 	%r91, %r90, %r89, %p75;
	and.b32  	%r92, %r91, 2147483647;
	selp.b32 	%r93, %r92, %r91, %p74;
	mov.b32 	%f98, %r93;
	bra.uni 	$L__BB11_36;
$L__BB11_33:
	setp.eq.f32 	%p68, %f14, 0fBF800000;
	setp.eq.f32 	%p69, %f87, 0f7F800000;
	and.pred  	%p70, %p68, %p69;
	@%p70 bra 	$L__BB11_36;
	setp.geu.f32 	%p71, %f14, 0f00000000;
	mov.f32 	%f98, %f17;
	@%p71 bra 	$L__BB11_36;
	setp.neu.f32 	%p72, %f15, 0f3F800000;
	neg.f32 	%f89, %f17;
	selp.f32 	%f90, %f17, %f89, %p72;
	cvt.rmi.f32.f32 	%f91, %f24;
	setp.neu.f32 	%p73, %f24, %f91;
	selp.f32 	%f98, 0f7FFFFFFF, %f90, %p73;
$L__BB11_36:
	ld.param.u64 	%rd17, [_Z25executelrnNormCuda_split1PfffiiiiS_iiiii_param_7];
	cvta.to.global.u64 	%rd14, %rd17;
	div.rn.f32 	%f93, %f13, %f98;
	mad.lo.s32 	%r94, %r2, %r20, %r15;
	mul.wide.s32 	%rd15, %r94, 4;
	add.s64 	%rd16, %rd14, %rd15;
	st.global.f32 	[%rd16], %f93;
	ret;

}
	// .globl	_Z25executelrnNormCuda_split2PfffiiiiS_iiiii
.visible .entry _Z25executelrnNormCuda_split2PfffiiiiS_iiiii(
	.param .u64 .ptr .align 1 _Z25executelrnNormCuda_split2PfffiiiiS_iiiii_param_0,
	.param .f32 _Z25executelrnNormCuda_split2PfffiiiiS_iiiii_param_1,
	.param .f32 _Z25executelrnNormCuda_split2PfffiiiiS_iiiii_param_2,
	.param .u32 _Z25executelrnNormCuda_split2PfffiiiiS_iiiii_param_3,
	.param .u32 _Z25executelrnNormCuda_split2PfffiiiiS_iiiii_param_4,
	.param .u32 _Z25executelrnNormCuda_split2PfffiiiiS_iiiii_param_5,
	.param .u32 _Z25executelrnNormCuda_split2PfffiiiiS_iiiii_param_6,
	.param .u64 .ptr .align 1 _Z25executelrnNormCuda_split2PfffiiiiS_iiiii_param_7,
	.param .u32 _Z25executelrnNormCuda_split2PfffiiiiS_iiiii_param_8,
	.param .u32 _Z25executelrnNormCuda_split2PfffiiiiS_iiiii_param_9,
	.param .u32 _Z25executelrnNormCuda_split2PfffiiiiS_iiiii_param_10,
	.param .u32 _Z25executelrnNormCuda_split2PfffiiiiS_iiiii_param_11,
	.param .u32 _Z25executelrnNormCuda_split2PfffiiiiS_iiiii_param_12
)
{
	.reg .pred 	%p<76>;
	.reg .b32 	%r<95>;
	.reg .b32 	%f<99>;
	.reg .b64 	%rd<18>;
	.reg .b64 	%fd<72>;

	ld.param.u64 	%rd3, [_Z25executelrnNormCuda_split2PfffiiiiS_iiiii_param_0];
	ld.param.f32 	%f23, [_Z25executelrnNormCuda_split2PfffiiiiS_iiiii_param_1];
	ld.param.f32 	%f24, [_Z25executelrnNormCuda_split2PfffiiiiS_iiiii_param_2];
	ld.param.u32 	%r16, [_Z25executelrnNormCuda_split2PfffiiiiS_iiiii_param_3];
	ld.param.u32 	%r17, [_Z25executelrnNormCuda_split2PfffiiiiS_iiiii_param_4];
	ld.param.u32 	%r18, [_Z25executelrnNormCuda_split2PfffiiiiS_iiiii_param_5];
	ld.param.u32 	%r19, [_Z25executelrnNormCuda_split2PfffiiiiS_iiiii_param_6];
	ld.param.u32 	%r21, [_Z25executelrnNormCuda_split2PfffiiiiS_iiiii_param_8];
	ld.param.u32 	%r22, [_Z25executelrnNormCuda_split2PfffiiiiS_iiiii_param_9];
	ld.param.u32 	%r23, [_Z25executelrnNormCuda_split2PfffiiiiS_iiiii_param_10];
	ld.param.u32 	%r24, [_Z25executelrnNormCuda_split2PfffiiiiS_iiiii_param_11];
	ld.param.u32 	%r20, [_Z25executelrnNormCuda_split2PfffiiiiS_iiiii_param_12];
	cvta.to.global.u64 	%rd1, %rd3;
	mov.u32 	%r25, %ctaid.x;
	div.u32 	%r2, %r25, %r23;
	mul.lo.s32 	%r26, %r2, %r23;
	sub.s32 	%r1, %r25, %r26;
	mov.u32 	%r27, %tid.x;
	add.s32 	%r3, %r21, %r27;
	mov.u32 	%r28, %tid.y;
	add.s32 	%r4, %r22, %r28;
	mul.lo.s32 	%r5, %r2, %r24;
	add.s32 	%r29, %r1, %r4;
	add.s32 	%r6, %r29, %r5;
	mov.f64 	%fd25, 0d4000000000000000;
	{
	.reg .b32 %temp; 
	mov.b64 	{%temp, %r7}, %fd25;
	}
	and.b32  	%r8, %r7, 2146435072;
	setp.eq.s32 	%p2, %r8, 1062207488;
	setp.lt.s32 	%p3, %r7, 0;
	selp.b32 	%r9, 0, 2146435072, %p3;
	and.b32  	%r30, %r7, 2147483647;
	setp.ne.s32 	%p4, %r30, 1071644672;
	and.pred  	%p1, %p2, %p4;
	or.b32  	%r10, %r9, -2147483648;
	add.s32 	%r31, %r1, -3;
	setp.lt.u32 	%p5, %r1, 3;
	setp.ge.s32 	%p6, %r31, %r17;
	mov.f32 	%f95, 0f00000000;
	or.pred  	%p7, %p5, %p6;
	@%p7 bra 	$L__BB12_7;
	mad.lo.s32 	%r32, %r3, %r19, %r6;
	mul.wide.s32 	%rd4, %r32, 4;
	add.s64 	%rd5, %rd1, %rd4;
	ld.global.f32 	%f1, [%rd5];
	cvt.f64.f32 	%fd1, %f1;
	{
	.reg .b32 %temp; 
	mov.b64 	{%temp, %r11}, %fd1;
	}
	abs.f64 	%fd2, %fd1;
	{ // callseq 4, 0
	.param .b64 param0;
	st.param.f64 	[param0], %fd2;
	.param .b64 retval0;
	call.uni (retval0), 
	__internal_accurate_pow, 
	(
	param0
	);
	ld.param.f64 	%fd26, [retval0];
	} // callseq 4
	setp.lt.s32 	%p11, %r11, 0;
	neg.f64 	%fd28, %fd26;
	selp.f64 	%fd29, %fd28, %fd26, %p2;
	selp.f64 	%fd30, %fd29, %fd26, %p11;
	setp.eq.f32 	%p12, %f1, 0f00000000;
	selp.b32 	%r33, %r11, 0, %p2;
	or.b32  	%r34, %r33, 2146435072;
	selp.b32 	%r35, %r34, %r33, %p3;
	mov.b32 	%r36, 0;
	mov.b64 	%fd31, {%r36, %r35};
	selp.f64 	%fd68, %fd31, %fd30, %p12;
	add.f64 	%fd32, %fd1, 0d4000000000000000;
	{
	.reg .b32 %temp; 
	mov.b64 	{%temp, %r37}, %fd32;
	}
	and.b32  	%r38, %r37, 2146435072;
	setp.ne.s32 	%p13, %r38, 2146435072;
	@%p13 bra 	$L__BB12_6;
	setp.num.f32 	%p14, %f1, %f1;
	@%p14 bra 	$L__BB12_4;
	mov.f64 	%fd33, 0d4000000000000000;
	add.rn.f64 	%fd68, %fd1, %fd33;
	bra.uni 	$L__BB12_6;
$L__BB12_4:
	setp.neu.f64 	%p15, %fd2, 0d7FF0000000000000;
	@%p15 bra 	$L__BB12_6;
	setp.lt.s32 	%p16, %r11, 0;
	selp.b32 	%r39, %r10, %r9, %p1;
	selp.b32 	%r40, %r39, %r9, %p16;
	mov.b32 	%r41, 0;
	mov.b64 	%fd68, {%r41, %r40};
$L__BB12_6:
	setp.eq.f32 	%p17, %f1, 0f3F800000;
	add.f64 	%fd34, %fd68, 0d0000000000000000;
	cvt.rn.f32.f64 	%f26, %fd34;
	selp.f32 	%f95, 0f3F800000, %f26, %p17;
$L__BB12_7:
	add.s32 	%r42, %r1, -2;
	setp.lt.u32 	%p18, %r1, 2;
	setp.ge.s32 	%p19, %r42, %r17;
	or.pred  	%p20, %p18, %p19;
	@%p20 bra 	$L__BB12_14;
	setp.lt.s32 	%p21, %r7, 0;
	setp.eq.s32 	%p22, %r8, 1062207488;
	add.s32 	%r43, %r18, %r3;
	mad.lo.s32 	%r44, %r43, %r19, %r6;
	mul.wide.s32 	%rd6, %r44, 4;
	add.s64 	%rd7, %rd1, %rd6;
	ld.global.f32 	%f4, [%rd7];
	cvt.f64.f32 	%fd7, %f4;
	{
	.reg .b32 %temp; 
	mov.b64 	{%temp, %r12}, %fd7;
	}
	abs.f64 	%fd8, %fd7;
	{ // callseq 5, 0
	.param .b64 param0;
	st.param.f64 	[param0], %fd8;
	.param .b64 retval0;
	call.uni (retval0), 
	__internal_accurate_pow, 
	(
	param0
	);
	ld.param.f64 	%fd35, [retval0];
	} // callseq 5
	setp.lt.s32 	%p24, %r12, 0;
	neg.f64 	%fd37, %fd35;
	selp.f64 	%fd38, %fd37, %fd35, %p22;
	selp.f64 	%fd39, %fd38, %fd35, %p24;
	setp.eq.f32 	%p25, %f4, 0f00000000;
	selp.b32 	%r45, %r12, 0, %p22;
	or.b32  	%r46, %r45, 2146435072;
	selp.b32 	%r47, %r46, %r45, %p21;
	mov.b32 	%r48, 0;
	mov.b64 	%fd40, {%r48, %r47};
	selp.f64 	%fd69, %fd40, %fd39, %p25;
	add.f64 	%fd41, %fd7, 0d4000000000000000;
	{
	.reg .b32 %temp; 
	mov.b64 	{%temp, %r49}, %fd41;
	}
	and.b32  	%r50, %r49, 2146435072;
	setp.ne.s32 	%p26, %r50, 2146435072;
	@%p26 bra 	$L__BB12_13;
	setp.nan.f32 	%p27, %f4, %f4;
	@%p27 bra 	$L__BB12_12;
	setp.neu.f64 	%p28, %fd8, 0d7FF0000000000000;
	@%p28 bra 	$L__BB12_13;
	setp.lt.s32 	%p29, %r12, 0;
	selp.b32 	%r51, %r10, %r9, %p1;
	selp.b32 	%r52, %r51, %r9, %p29;
	mov.b32 	%r53, 0;
	mov.b64 	%fd69, {%r53, %r52};
	bra.uni 	$L__BB12_13;
$L__BB12_12:
	mov.f64 	%fd42, 0d4000000000000000;
	add.rn.f64 	%fd69, %fd7, %fd42;
$L__BB12_13:
	setp.eq.f32 	%p30, %f4, 0f3F800000;
	selp.f64 	%fd43, 0d3FF0000000000000, %fd69, %p30;
	cvt.f64.f32 	%fd44, %f95;
	add.f64 	%fd45, %fd43, %fd44;
	cvt.rn.f32.f64 	%f95, %fd45;
$L__BB12_14:
	setp.eq.s32 	%p31, %r1, 0;
	setp.gt.s32 	%p32, %r1, %r17;
	or.pred  	%p33, %p31, %p32;
	@%p33 bra 	$L__BB12_21;
	setp.lt.s32 	%p34, %r7, 0;
	setp.eq.s32 	%p35, %r8, 1062207488;
	shl.b32 	%r54, %r18, 1;
	add.s32 	%r55, %r54, %r3;
	mad.lo.s32 	%r56, %r55, %r19, %r6;
	mul.wide.s32 	%rd8, %r56, 4;
	add.s64 	%rd9, %rd1, %rd8;
	ld.global.f32 	%f7, [%rd9];
	cvt.f64.f32 	%fd13, %f7;
	{
	.reg .b32 %temp; 
	mov.b64 	{%temp, %r13}, %fd13;
	}
	abs.f64 	%fd14, %fd13;
	{ // callseq 6, 0
	.param .b64 param0;
	st.param.f64 	[param0], %fd14;
	.param .b64 retval0;
	call.uni (retval0), 
	__internal_accurate_pow, 
	(
	param0
	);
	ld.param.f64 	%fd46, [retval0];
	} // callseq 6
	setp.lt.s32 	%p37, %r13, 0;
	neg.f64 	%fd48, %fd46;
	selp.f64 	%fd49, %fd48, %fd46, %p35;
	selp.f64 	%fd50, %fd49, %fd46, %p37;
	setp.eq.f32 	%p38, %f7, 0f00000000;
	selp.b32 	%r57, %r13, 0, %p35;
	or.b32  	%r58, %r57, 2146435072;
	selp.b32 	%r59, %r58, %r57, %p34;
	mov.b32 	%r60, 0;
	mov.b64 	%fd51, {%r60, %r59};
	selp.f64 	%fd70, %fd51, %fd50, %p38;
	add.f64 	%fd52, %fd13, 0d4000000000000000;
	{
	.reg .b32 %temp; 
	mov.b64 	{%temp, %r61}, %fd52;
	}
	and.b32  	%r62, %r61, 2146435072;
	setp.ne.s32 	%p39, %r62, 2146435072;
	@%p39 bra 	$L__BB12_20;
	setp.nan.f32 	%p40, %f7, %f7;
	@%p40 bra 	$L__BB12_19;
	setp.neu.f64 	%p41, %fd14, 0d7FF0000000000000;
	@%p41 bra 	$L__BB12_20;
	setp.lt.s32 	%p42, %r13, 0;
	selp.b32 	%r63, %r10, %r9, %p1;
	selp.b32 	%r64, %r63, %r9, %p42;
	mov.b32 	%r65, 0;
	mov.b64 	%fd70, {%r65, %r64};
	bra.uni 	$L__BB12_20;
$L__BB12_19:
	mov.f64 	%fd53, 0d4000000000000000;
	add.rn.f64 	%fd70, %fd13, %fd53;
$L__BB12_20:
	setp.eq.f32 	%p43, %f7, 0f3F800000;
	selp.f64 	%fd54, 0d3FF0000000000000, %fd70, %p43;
	cvt.f64.f32 	%fd55, %f95;
	add.f64 	%fd56, %fd54, %fd55;
	cvt.rn.f32.f64 	%f95, %fd56;
$L__BB12_21:
	setp.ge.s32 	%p44, %r1, %r17;
	@%p44 bra 	$L__BB12_28;
	setp.lt.s32 	%p45, %r7, 0;
	setp.eq.s32 	%p46, %r8, 1062207488;
	mad.lo.s32 	%r66, %r18, 3, %r3;
	mad.lo.s32 	%r67, %r66, %r19, %r6;
	mul.wide.s32 	%rd10, %r67, 4;
	add.s64 	%rd11, %rd1, %rd10;
	ld.global.f32 	%f10, [%rd11];
	cvt.f64.f32 	%fd19, %f10;
	{
	.reg .b32 %temp; 
	mov.b64 	{%temp, %r14}, %fd19;
	}
	abs.f64 	%fd20, %fd19;
	{ // callseq 7, 0
	.param .b64 param0;
	st.param.f64 	[param0], %fd20;
	.param .b64 retval0;
	call.uni (retval0), 
	__internal_accurate_pow, 
	(
	param0
	);
	ld.param.f64 	%fd57, [retval0];
	} // callseq 7
	setp.lt.s32 	%p48, %r14, 0;
	neg.f64 	%fd59, %fd57;
	selp.f64 	%fd60, %fd59, %fd57, %p46;
	selp.f64 	%fd61, %fd60, %fd57, %p48;
	setp.eq.f32 	%p49, %f10, 0f00000000;
	selp.b32 	%r68, %r14, 0, %p46;
	or.b32  	%r69, %r68, 2146435072;
	selp.b32 	%r70, %r69, %r68, %p45;
	mov.b32 	%r71, 0;
	mov.b64 	%fd62, {%r71, %r70};
	selp.f64 	%fd71, %fd62, %fd61, %p49;
	add.f64 	%fd63, %fd19, 0d4000000000000000;
	{
	.reg .b32 %temp; 
	mov.b64 	{%temp, %r72}, %fd63;
	}
	and.b32  	%r73, %r72, 2146435072;
	setp.ne.s32 	%p50, %r73, 2146435072;
	@%p50 bra 	$L__BB12_27;
	setp.nan.f32 	%p51, %f10, %f10;
	@%p51 bra 	$L__BB12_26;
	setp.neu.f64 	%p52, %fd20, 0d7FF0000000000000;
	@%p52 bra 	$L__BB12_27;
	setp.lt.s32 	%p53, %r14, 0;
	selp.b32 	%r74, %r10, %r9, %p1;
	selp.b32 	%r75, %r74, %r9, %p53;
	mov.b32 	%r76, 0;
	mov.b64 	%fd71, {%r76, %r75};
	bra.uni 	$L__BB12_27;
$L__BB12_26:
	mov.f64 	%fd64, 0d4000000000000000;
	add.rn.f64 	%fd71, %fd19, %fd64;
$L__BB12_27:
	setp.eq.f32 	%p54, %f10, 0f3F800000;
	selp.f64 	%fd65, 0d3FF0000000000000, %fd71, %p54;
	cvt.f64.f32 	%fd66, %f95;
	add.f64 	%fd67, %fd65, %fd66;
	cvt.rn.f32.f64 	%f95, %fd67;
$L__BB12_28:
	mul.lo.s32 	%r77, %r19, %r18;
	mad.lo.s32 	%r78, %r3, %r19, %r4;
	mad.lo.s32 	%r15, %r77, %r1, %r78;
	add.s32 	%r79, %r15, %r5;
	mul.wide.s32 	%rd12, %r79, 4;
	add.s64 	%rd13, %rd1, %rd12;
	ld.global.f32 	%f13, [%rd13];
	cvt.rn.f32.s32 	%f28, %r16;
	div.rn.f32 	%f29, %f23, %f28;
	fma.rn.f32 	%f14, %f29, %f95, 0f3F800000;
	mul.f32 	%f30, %f24, 0f3F000000;
	cvt.rzi.f32.f32 	%f31, %f30;
	add.f32 	%f32, %f31, %f31;
	sub.f32 	%f33, %f24, %f32;
	abs.f32 	%f15, %f33;
	abs.f32 	%f16, %f14;
	setp.lt.f32 	%p55, %f16, 0f00800000;
	mul.f32 	%f34, %f16, 0f4B800000;
	selp.f32 	%f35, %f34, %f16, %p55;
	selp.f32 	%f36, 0fC1C00000, 0f00000000, %p55;
	mov.b32 	%r80, %f35;
	add.s32 	%r81, %r80, -1060439283;
	and.b32  	%r82, %r81, -8388608;
	sub.s32 	%r83, %r80, %r82;
	mov.b32 	%f37, %r83;
	cvt.rn.f32.s32 	%f38, %r82;
	fma.rn.f32 	%f39, %f38, 0f34000000, %f36;
	add.f32 	%f40, %f37, 0fBF800000;
	add.f32 	%f41, %f37, 0f3F800000;
	rcp.approx.ftz.f32 	%f42, %f41;
	add.f32 	%f43, %f40, %f40;
	mul.f32 	%f44, %f43, %f42;
	mul.f32 	%f45, %f44, %f44;
	sub.f32 	%f46, %f40, %f44;
	add.f32 	%f47, %f46, %f46;
	neg.f32 	%f48, %f44;
	fma.rn.f32 	%f49, %f48, %f40, %f47;
	mul.rn.f32 	%f50, %f42, %f49;
	fma.rn.f32 	%f51, %f45, 0f3A2C32E4, 0f3B52E7DB;
	fma.rn.f32 	%f52, %f51, %f45, 0f3C93BB73;
	fma.rn.f32 	%f53, %f52, %f45, 0f3DF6384F;
	mul.rn.f32 	%f54, %f53, %f45;
	fma.rn.f32 	%f55, %f44, 0f3FB8AA3B, %f39;
	sub.f32 	%f56, %f39, %f55;
	fma.rn.f32 	%f57, %f44, 0f3FB8AA3B, %f56;
	fma.rn.f32 	%f58, %f50, 0f3FB8AA3B, %f57;
	fma.rn.f32 	%f59, %f44, 0f32A55E34, %f58;
	mul.f32 	%f60, %f54, 0f40400000;
	fma.rn.f32 	%f61, %f60, %f50, %f59;
	fma.rn.f32 	%f62, %f54, %f44, %f61;
	add.rn.f32 	%f63, %f55, %f62;
	neg.f32 	%f64, %f55;
	add.rn.f32 	%f65, %f63, %f64;
	neg.f32 	%f66, %f65;
	add.rn.f32 	%f67, %f62, %f66;
	mul.rn.f32 	%f68, %f63, %f24;
	neg.f32 	%f69, %f68;
	fma.rn.f32 	%f70, %f63, %f24, %f69;
	fma.rn.f32 	%f71, %f67, %f24, %f70;
	cvt.rni.f32.f32 	%f72, %f68;
	sub.f32 	%f73, %f68, %f72;
	add.f32 	%f74, %f73, %f71;
	fma.rn.f32 	%f75, %f74, 0f391FCB8E, 0f3AAF85ED;
	fma.rn.f32 	%f76, %f75, %f74, 0f3C1D9856;
	fma.rn.f32 	%f77, %f76, %f74, 0f3D6357BB;
	fma.rn.f32 	%f78, %f77, %f74, 0f3E75FDEC;
	fma.rn.f32 	%f79, %f78, %f74, 0f3F317218;
	fma.rn.f32 	%f80, %f79, %f74, 0f3F800000;
	cvt.rzi.s32.f32 	%r84, %f72;
	setp.gt.f32 	%p56, %f72, 0f00000000;
	selp.b32 	%r85, 0, -2097152000, %p56;
	add.s32 	%r86, %r85, 2130706432;
	mov.b32 	%f81, %r86;
	mul.f32 	%f82, %f80, %f81;
	shl.b32 	%r87, %r84, 23;
	sub.s32 	%r88, %r87, %r85;
	mov.b32 	%f83, %r88;
	mul.f32 	%f84, %f82, %f83;
	abs.f32 	%f85, %f68;
	setp.gt.f32 	%p57, %f85, 0f43180000;
	setp.lt.f32 	%p58, %f68, 0f00000000;
	selp.f32 	%f86, 0f00000000, 0f7F800000, %p58;
	selp.f32 	%f17, %f86, %f84, %p57;
	setp.eq.f32 	%p59, %f14, 0f3F800000;
	setp.eq.f32 	%p60, %f24, 0f00000000;
	or.pred  	%p61, %p60, %p59;
	mov.f32 	%f98, 0f3F800000;
	@%p61 bra 	$L__BB12_36;
	setp.num.f32 	%p62, %f16, %f16;
	abs.f32 	%f87, %f24;
	setp.num.f32 	%p63, %f87, %f87;
	and.pred  	%p64, %p62, %p63;
	@%p64 bra 	$L__BB12_31;
	add.rn.f32 	%f98, %f14, %f24;
	bra.uni 	$L__BB12_36;
$L__BB12_31:
	setp.neu.f32 	%p65, %f14, 0f00000000;
	setp.neu.f32 	%p66, %f16, 0f7F800000;
	and.pred  	%p67, %p65, %p66;
	@%p67 bra 	$L__BB12_33;
	setp.neu.f32 	%p74, %f15, 0f3F800000;
	add.f32 	%f92, %f14, %f14;
	mov.b32 	%r89, %f92;
	setp.lt.f32 	%p75, %f24, 0f00000000;
	xor.b32  	%r90, %r89, 2139095040;
	selp.b32 	%r91, %r90, %r89, %p75;
	and.b32  	%r92, %r91, 2147483647;
	selp.b32 	%r93, %r92, %r91, %p74;
	mov.b32 	%f98, %r93;
	bra.uni 	$L__BB12_36;
$L__BB12_33:
	setp.eq.f32 	%p68, %f14, 0fBF800000;
	setp.eq.f32 	%p69, %f87, 0f7F800000;
	and.pred  	%p70, %p68, %p69;
	@%p70 bra 	$L__BB12_36;
	setp.geu.f32 	%p71, %f14, 0f00000000;
	mov.f32 	%f98, %f17;
	@%p71 bra 	$L__BB12_36;
	setp.neu.f32 	%p72, %f15, 0f3F800000;
	neg.f32 	%f89, %f17;
	selp.f32 	%f90, %f17, %f89, %p72;
	cvt.rmi.f32.f32 	%f91, %f24;
	setp.neu.f32 	%p73, %f24, %f91;
	selp.f32 	%f98, 0f7FFFFFFF, %f90, %p73;
$L__BB12_36:
	ld.param.u64 	%rd17, [_Z25executelrnNormCuda_split2PfffiiiiS_iiiii_param_7];
	cvta.to.global.u64 	%rd14, %rd17;
	div.rn.f32 	%f93, %f13, %f98;
	mad.lo.s32 	%r94, %r2, %r20, %r15;
	mul.wide.s32 	%rd15, %r94, 4;
	add.s64 	%rd16, %rd14, %rd15;
	st.global.f32 	[%rd16], %f93;
	ret;

}
	// .globl	_Z25executelrnNormCuda_split3PfffiiiiS_iiiii
.visible .entry _Z25executelrnNormCuda_split3PfffiiiiS_iiiii(
	.param .u64 .ptr .align 1 _Z25executelrnNormCuda_split3PfffiiiiS_iiiii_param_0,
	.param .f32 _Z25executelrnNormCuda_split3PfffiiiiS_iiiii_param_1,
	.param .f32 _Z25executelrnNormCuda_split3PfffiiiiS_iiiii_param_2,
	.param .u32 _Z25executelrnNormCuda_split3PfffiiiiS_iiiii_param_3,
	.param .u32 _Z25executelrnNormCuda_split3PfffiiiiS_iiiii_param_4,
	.param .u32 _Z25executelrnNormCuda_split3PfffiiiiS_iiiii_param_5,
	.param .u32 _Z25executelrnNormCuda_split3PfffiiiiS_iiiii_param_6,
	.param .u64 .ptr .align 1 _Z25executelrnNormCuda_split3PfffiiiiS_iiiii_param_7,
	.param .u32 _Z25executelrnNormCuda_split3PfffiiiiS_iiiii_param_8,
	.param .u32 _Z25executelrnNormCuda_split3PfffiiiiS_iiiii_param_9,
	.param .u32 _Z25executelrnNormCuda_split3PfffiiiiS_iiiii_param_10,
	.param .u32 _Z25executelrnNormCuda_split3PfffiiiiS_iiiii_param_11,
	.param .u32 _Z25executelrnNormCuda_split3PfffiiiiS_iiiii_param_12
)
{
	.reg .pred 	%p<76>;
	.reg .b32 	%r<95>;
	.reg .b32 	%f<99>;
	.reg .b64 	%rd<18>;
	.reg .b64 	%fd<72>;

	ld.param.u64 	%rd3, [_Z25executelrnNormCuda_split3PfffiiiiS_iiiii_param_0];
	ld.param.f32 	%f23, [_Z25executelrnNormCuda_split3PfffiiiiS_iiiii_param_1];
	ld.param.f32 	%f24, [_Z25executelrnNormCuda_split3PfffiiiiS_iiiii_param_2];
	ld.param.u32 	%r16, [_Z25executelrnNormCuda_split3PfffiiiiS_iiiii_param_3];
	ld.param.u32 	%r17, [_Z25executelrnNormCuda_split3PfffiiiiS_iiiii_param_4];
	ld.param.u32 	%r18, [_Z25executelrnNormCuda_split3PfffiiiiS_iiiii_param_5];
	ld.param.u32 	%r19, [_Z25executelrnNormCuda_split3PfffiiiiS_iiiii_param_6];
	ld.param.u32 	%r21, [_Z25executelrnNormCuda_split3PfffiiiiS_iiiii_param_8];
	ld.param.u32 	%r22, [_Z25executelrnNormCuda_split3PfffiiiiS_iiiii_param_9];
	ld.param.u32 	%r23, [_Z25executelrnNormCuda_split3PfffiiiiS_iiiii_param_10];
	ld.param.u32 	%r24, [_Z25executelrnNormCuda_split3PfffiiiiS_iiiii_param_11];
	ld.param.u32 	%r20, [_Z25executelrnNormCuda_split3PfffiiiiS_iiiii_param_12];
	cvta.to.global.u64 	%rd1, %rd3;
	mov.u32 	%r25, %ctaid.x;
	div.u32 	%r2, %r25, %r23;
	mul.lo.s32 	%r26, %r2, %r23;
	sub.s32 	%r1, %r25, %r26;
	mov.u32 	%r27, %tid.x;
	add.s32 	%r3, %r21, %r27;
	mov.u32 	%r28, %tid.y;
	add.s32 	%r4, %r22, %r28;
	mul.lo.s32 	%r5, %r2, %r24;
	add.s32 	%r29, %r1, %r4;
	add.s32 	%r6, %r29, %r5;
	mov.f64 	%fd25, 0d4000000000000000;
	{
	.reg .b32 %temp; 
	mov.b64 	{%temp, %r7}, %fd25;
	}
	and.b32  	%r8, %r7, 2146435072;
	setp.eq.s32 	%p2, %r8, 1062207488;
	setp.lt.s32 	%p3, %r7, 0;
	selp.b32 	%r9, 0, 2146435072, %p3;
	and.b32  	%r30, %r7, 2147483647;
	setp.ne.s32 	%p4, %r30, 1071644672;
	and.pred  	%p1, %p2, %p4;
	or.b32  	%r10, %r9, -2147483648;
	add.s32 	%r31, %r1, -3;
	setp.lt.u32 	%p5, %r1, 3;
	setp.ge.s32 	%p6, %r31, %r17;
	mov.f32 	%f95, 0f00000000;
	or.pred  	%p7, %p5, %p6;
	@%p7 bra 	$L__BB13_7;
	mad.lo.s32 	%r32, %r3, %r19, %r6;
	mul.wide.s32 	%rd4, %r32, 4;
	add.s64 	%rd5, %rd1, %rd4;
	ld.global.f32 	%f1, [%rd5];
	cvt.f64.f32 	%fd1, %f1;
	{
	.reg .b32 %temp; 
	mov.b64 	{%temp, %r11}, %fd1;
	}
	abs.f64 	%fd2, %fd1;
	{ // callseq 8, 0
	.param .b64 param0;
	st.param.f64 	[param0], %fd2;
	.param .b64 retval0;
	call.uni (retval0), 
	__internal_accurate_pow, 
	(
	param0
	);
	ld.param.f64 	%fd26, [retval0];
	} // callseq 8
	setp.lt.s32 	%p11, %r11, 0;
	neg.f64 	%fd28, %fd26;
	selp.f64 	%fd29, %fd28, %fd26, %p2;
	selp.f64 	%fd30, %fd29, %fd26, %p11;
	setp.eq.f32 	%p12, %f1, 0f00000000;
	selp.b32 	%r33, %r11, 0, %p2;
	or.b32  	%r34, %r33, 2146435072;
	selp.b32 	%r35, %r34, %r33, %p3;
	mov.b32 	%r36, 0;
	mov.b64 	%fd31, {%r36, %r35};
	selp.f64 	%fd68, %fd31, %fd30, %p12;
	add.f64 	%fd32, %fd1, 0d4000000000000000;
	{
	.reg .b32 %temp; 
	mov.b64 	{%temp, %r37}, %fd32;
	}
	and.b32  	%r38, %r37, 2146435072;
	setp.ne.s32 	%p13, %r38, 2146435072;
	@%p13 bra 	$L__BB13_6;
	setp.num.f32 	%p14, %f1, %f1;
	@%p14 bra 	$L__BB13_4;
	mov.f64 	%fd33, 0d4000000000000000;
	add.rn.f64 	%fd68, %fd1, %fd33;
	bra.uni 	$L__BB13_6;
$L__BB13_4:
	setp.neu.f64 	%p15, %fd2, 0d7FF0000000000000;
	@%p15 bra 	$L__BB13_6;
	setp.lt.s32 	%p16, %r11, 0;
	selp.b32 	%r39, %r10, %r9, %p1;
	selp.b32 	%r40, %r39, %r9, %p16;
	mov.b32 	%r41, 0;
	mov.b64 	%fd68, {%r41, %r40};
$L__BB13_6:
	setp.eq.f32 	%p17, %f1, 0f3F800000;
	add.f64 	%fd34, %fd68, 0d0000000000000000;
	cvt.rn.f32.f64 	%f26, %fd34;
	selp.f32 	%f95, 0f3F800000, %f26, %p17;
$L__BB13_7:
	add.s32 	%r42, %r1, -2;
	setp.lt.u32 	%p18, %r1, 2;
	setp.ge.s32 	%p19, %r42, %r17;
	or.pred  	%p20, %p18, %p19;
	@%p20 bra 	$L__BB13_14;
	setp.lt.s32 	%p21, %r7, 0;
	setp.eq.s32 	%p22, %r8, 1062207488;
	add.s32 	%r43, %r18, %r3;
	mad.lo.s32 	%r44, %r43, %r19, %r6;
	mul.wide.s32 	%rd6, %r44, 4;
	add.s64 	%rd7, %rd1, %rd6;
	ld.global.f32 	%f4, [%rd7];
	cvt.f64.f32 	%fd7, %f4;
	{
	.reg .b32 %temp; 
	mov.b64 	{%temp, %r12}, %fd7;
	}
	abs.f64 	%fd8, %fd7;
	{ // callseq 9, 0
	.param .b64 param0;
	st.param.f64 	[param0], %fd8;
	.param .b64 retval0;
	call.uni (retval0), 
	__internal_accurate_pow, 
	(
	param0
	);
	ld.param.f64 	%fd35, [retval0];
	} // callseq 9
	setp.lt.s32 	%p24, %r12, 0;
	neg.f64 	%fd37, %fd35;
	selp.f64 	%fd38, %fd37, %fd35, %p22;
	selp.f64 	%fd39, %fd38, %fd35, %p24;
	setp.eq.f32 	%p25, %f4, 0f00000000;
	selp.b32 	%r45, %r12, 0, %p22;
	or.b32  	%r46, %r45, 2146435072;
	selp.b32 	%r47, %r46, %r45, %p21;
	mov.b32 	%r48, 0;
	mov.b64 	%fd40, {%r48, %r47};
	selp.f64 	%fd69, %fd40, %fd39, %p25;
	add.f64 	%fd41, %fd7, 0d4000000000000000;
	{
	.reg .b32 %temp; 
	mov.b64 	{%temp, %r49}, %fd41;
	}
	and.b32  	%r50, %r49, 2146435072;
	setp.ne.s32 	%p26, %r50, 2146435072;
	@%p26 bra 	$L__BB13_13;
	setp.nan.f32 	%p27, %f4, %f4;
	@%p27 bra 	$L__BB13_12;
	setp.neu.f64 	%p28, %fd8, 0d7FF0000000000000;
	@%p28 bra 	$L__BB13_13;
	setp.lt.s32 	%p29, %r12, 0;
	selp.b32 	%r51, %r10, %r9, %p1;
	selp.b32 	%r52, %r51, %r9, %p29;
	mov.b32 	%r53, 0;
	mov.b64 	%fd69, {%r53, %r52};
	bra.uni 	$L__BB13_13;
$L__BB13_12:
	mov.f64 	%fd42, 0d4000000000000000;
	add.rn.f64 	%fd69, %fd7, %fd42;
$L__BB13_13:
	setp.eq.f32 	%p30, %f4, 0f3F800000;
	selp.f64 	%fd43, 0d3FF0000000000000, %fd69, %p30;
	cvt.f64.f32 	%fd44, %f95;
	add.f64 	%fd45, %fd43, %fd44;
	cvt.rn.f32.f64 	%f95, %fd45;
$L__BB13_14:
	setp.eq.s32 	%p31, %r1, 0;
	setp.gt.s32 	%p32, %r1, %r17;
	or.pred  	%p33, %p31, %p32;
	@%p33 bra 	$L__BB13_21;
	setp.lt.s32 	%p34, %r7, 0;
	setp.eq.s32 	%p35, %r8, 1062207488;
	shl.b32 	%r54, %r18, 1;
	add.s32 	%r55, %r54, %r3;
	mad.lo.s32 	%r56, %r55, %r19, %r6;
	mul.wide.s32 	%rd8, %r56, 4;
	add.s64 	%rd9, %rd1, %rd8;
	ld.global.f32 	%f7, [%rd9];
	cvt.f64.f32 	%fd13, %f7;
	{
	.reg .b32 %temp; 
	mov.b64 	{%temp, %r13}, %fd13;
	}
	abs.f64 	%fd14, %fd13;
	{ // callseq 10, 0
	.param .b64 param0;
	st.param.f64 	[param0], %fd14;
	.param .b64 retval0;
	call.uni (retval0), 
	__internal_accurate_pow, 
	(
	param0
	);
	ld.param.f64 	%fd46, [retval0];
	} // callseq 10
	setp.lt.s32 	%p37, %r13, 0;
	neg.f64 	%fd48, %fd46;
	selp.f64 	%fd49, %fd48, %fd46, %p35;
	selp.f64 	%fd50, %fd49, %fd46, %p37;
	setp.eq.f32 	%p38, %f7, 0f00000000;
	selp.b32 	%r57, %r13, 0, %p35;
	or.b32  	%r58, %r57, 2146435072;
	selp.b32 	%r59, %r58, %r57, %p34;
	mov.b32 	%r60, 0;
	mov.b64 	%fd51, {%r60, %r59};
	selp.f64 	%fd70, %fd51, %fd50, %p38;
	add.f64 	%fd52, %fd13, 0d4000000000000000;
	{
	.reg .b32 %temp; 
	mov.b64 	{%temp, %r61}, %fd52;
	}
	and.b32  	%r62, %r61, 2146435072;
	setp.ne.s32 	%p39, %r62, 2146435072;
	@%p39 bra 	$L__BB13_20;
	setp.nan.f32 	%p40, %f7, %f7;
	@%p40 bra 	$L__BB13_19;
	setp.neu.f64 	%p41, %fd14, 0d7FF0000000000000;
	@%p41 bra 	$L__BB13_20;
	setp.lt.s32 	%p42, %r13, 0;
	selp.b32 	%r63, %r10, %r9, %p1;
	selp.b32 	%r64, %r63, %r9, %p42;
	mov.b32 	%r65, 0;
	mov.b64 	%fd70, {%r65, %r64};
	bra.uni 	$L__BB13_20;
$L__BB13_19:
	mov.f64 	%fd53, 0d4000000000000000;
	add.rn.f64 	%fd70, %fd13, %fd53;
$L__BB13_20:
	setp.eq.f32 	%p43, %f7, 0f3F800000;
	selp.f64 	%fd54, 0d3FF0000000000000, %fd70, %p43;
	cvt.f64.f32 	%fd55, %f95;
	add.f64 	%fd56, %fd54, %fd55;
	cvt.rn.f32.f64 	%f95, %fd56;
$L__BB13_21:
	setp.ge.s32 	%p44, %r1, %r17;
	@%p44 bra 	$L__BB13_28;
	setp.lt.s32 	%p45, %r7, 0;
	setp.eq.s32 	%p46, %r8, 1062207488;
	mad.lo.s32 	%r66, %r18, 3, %r3;
	mad.lo.s32 	%r67, %r66, %r19, %r6;
	mul.wide.s32 	%rd10, %r67, 4;
	add.s64 	%rd11, %rd1, %rd10;
	ld.global.f32 	%f10, [%rd11];
	cvt.f64.f32 	%fd19, %f10;
	{
	.reg .b32 %temp; 
	mov.b64 	{%temp, %r14}, %fd19;
	}
	abs.f64 	%fd20, %fd19;
	{ // callseq 11, 0
	.param .b64 param0;
	st.param.f64 	[param0], %fd20;
	.param .b64 retval0;
	call.uni (retval0), 
	__internal_accurate_pow, 
	(
	param0
	);
	ld.param.f64 	%fd57, [retval0];
	} // callseq 11
	setp.lt.s32 	%p48, %r14, 0;
	neg.f64 	%fd59, %fd57;
	selp.f64 	%fd60, %fd59, %fd57, %p46;
	selp.f64 	%fd61, %fd60, %fd57, %p48;
	setp.eq.f32 	%p49, %f10, 0f00000000;
	selp.b32 	%r68, %r14, 0, %p46;
	or.b32  	%r69, %r68, 2146435072;
	selp.b32 	%r70, %r69, %r68, %p45;
	mov.b32 	%r71, 0;
	mov.b64 	%fd62, {%r71, %r70};
	selp.f64 	%fd71, %fd62, %fd61, %p49;
	add.f64 	%fd63, %fd19, 0d4000000000000000;
	{
	.reg .b32 %temp; 
	mov.b64 	{%temp, %r72}, %fd63;
	}
	and.b32  	%r73, %r72, 2146435072;
	setp.ne.s32 	%p50, %r73, 2146435072;
	@%p50 bra 	$L__BB13_27;
	setp.nan.f32 	%p51, %f10, %f10;
	@%p51 bra 	$L__BB13_26;
	setp.neu.f64 	%p52, %fd20, 0d7FF0000000000000;
	@%p52 bra 	$L__BB13_27;
	setp.lt.s32 	%p53, %r14, 0;
	selp.b32 	%r74, %r10, %r9, %p1;
	selp.b32 	%r75, %r74, %r9, %p53;
	mov.b32 	%r76, 0;
	mov.b64 	%fd71, {%r76, %r75};
	bra.uni 	$L__BB13_27;
$L__BB13_26:
	mov.f64 	%fd64, 0d4000000000000000;
	add.rn.f64 	%fd71, %fd19, %fd64;
$L__BB13_27:
	setp.eq.f32 	%p54, %f10, 0f3F800000;
	selp.f64 	%fd65, 0d3FF0000000000000, %fd71, %p54;
	cvt.f64.f32 	%fd66, %f95;
	add.f64 	%fd67, %fd65, %fd66;
	cvt.rn.f32.f64 	%f95, %fd67;
$L__BB13_28:
	mul.lo.s32 	%r77, %r19, %r18;
	mad.lo.s32 	%r78, %r3, %r19, %r4;
	mad.lo.s32 	%r15, %r77, %r1, %r78;
	add.s32 	%r79, %r15, %r5;
	mul.wide.s32 	%rd12, %r79, 4;
	add.s64 	%rd13, %rd1, %rd12;
	ld.global.f32 	%f13, [%rd13];
	cvt.rn.f32.s32 	%f28, %r16;
	div.rn.f32 	%f29, %f23, %f28;
	fma.rn.f32 	%f14, %f29, %f95, 0f3F800000;
	mul.f32 	%f30, %f24, 0f3F000000;
	cvt.rzi.f32.f32 	%f31, %f30;
	add.f32 	%f32, %f31, %f31;
	sub.f32 	%f33, %f24, %f32;
	abs.f32 	%f15, %f33;
	abs.f32 	%f16, %f14;
	setp.lt.f32 	%p55, %f16, 0f00800000;
	mul.f32 	%f34, %f16, 0f4B800000;
	selp.f32 	%f35, %f34, %f16, %p55;
	selp.f32 	%f36, 0fC1C00000, 0f00000000, %p55;
	mov.b32 	%r80, %f35;
	add.s32 	%r81, %r80, -1060439283;
	and.b32  	%r82, %r81, -8388608;
	sub.s32 	%r83, %r80, %r82;
	mov.b32 	%f37, %r83;
	cvt.rn.f32.s32 	%f38, %r82;
	fma.rn.f32 	%f39, %f38, 0f34000000, %f36;
	add.f32 	%f40, %f37, 0fBF800000;
	add.f32 	%f41, %f37, 0f3F800000;
	rcp.approx.ftz.f32 	%f42, %f41;
	add.f32 	%f43, %f40, %f40;
	mul.f32 	%f44, %f43, %f42;
	mul.f32 	%f45, %f44, %f44;
	sub.f32 	%f46, %f40, %f44;
	add.f32 	%f47, %f46, %f46;
	neg.f32 	%f48, %f44;
	fma.rn.f32 	%f49, %f48, %f40, %f47;
	mul.rn.f32 	%f50, %f42, %f49;
	fma.rn.f32 	%f51, %f45, 0f3A2C32E4, 0f3B52E7DB;
	fma.rn.f32 	%f52, %f51, %f45, 0f3C93BB73;
	fma.rn.f32 	%f53, %f52, %f45, 0f3DF6384F;
	mul.rn.f32 	%f54, %f53, %f45;
	fma.rn.f32 	%f55, %f44, 0f3FB8AA3B, %f39;
	sub.f32 	%f56, %f39, %f55;
	fma.rn.f32 	%f57, %f44, 0f3FB8AA3B, %f56;
	fma.rn.f32 	%f58, %f50, 0f3FB8AA3B, %f57;
	fma.rn.f32 	%f59, %f44, 0f32A55E34, %f58;
	mul.f32 	%f60, %f54, 0f40400000;
	fma.rn.f32 	%f61, %f60, %f50, %f59;
	fma.rn.f32 	%f62, %f54, %f44, %f61;
	add.rn.f32 	%f63, %f55, %f62;
	neg.f32 	%f64, %f55;
	add.rn.f32 	%f65, %f63, %f64;
	neg.f32 	%f66, %f65;
	add.rn.f32 	%f67, %f62, %f66;
	mul.rn.f32 	%f68, %f63, %f24;
	neg.f32 	%f69, %f68;
	fma.rn.f32 	%f70, %f63, %f24, %f69;
	fma.rn.f32 	%f71, %f67, %f24, %f70;
	cvt.rni.f32.f32 	%f72, %f68;
	sub.f32 	%f73, %f68, %f72;
	add.f32 	%f74, %f73, %f71;
	fma.rn.f32 	%f75, %f74, 0f391FCB8E, 0f3AAF85ED;
	fma.rn.f32 	%f76, %f75, %f74, 0f3C1D9856;
	fma.rn.f32 	%f77, %f76, %f74, 0f3D6357BB;
	fma.rn.f32 	%f78, %f77, %f74, 0f3E75FDEC;
	fma.rn.f32 	%f79, %f78, %f74, 0f3F317218;
	fma.rn.f32 	%f80, %f79, %f74, 0f3F800000;
	cvt.rzi.s32.f32 	%r84, %f72;
	setp.gt.f32 	%p56, %f72, 0f00000000;
	selp.b32 	%r85, 0, -2097152000, %p56;
	add.s32 	%r86, %r85, 2130706432;
	mov.b32 	%f81, %r86;
	mul.f32 	%f82, %f80, %f81;
	shl.b32 	%r87, %r84, 23;
	sub.s32 	%r88, %r87, %r85;
	mov.b32 	%f83, %r88;
	mul.f32 	%f84, %f82, %f83;
	abs.f32 	%f85, %f68;
	setp.gt.f32 	%p57, %f85, 0f43180000;
	setp.lt.f32 	%p58, %f68, 0f00000000;
	selp.f32 	%f86, 0f00000000, 0f7F800000, %p58;
	selp.f32 	%f17, %f86, %f84, %p57;
	setp.eq.f32 	%p59, %f14, 0f3F800000;
	setp.eq.f32 	%p60, %f24, 0f00000000;
	or.pred  	%p61, %p60, %p59;
	mov.f32 	%f98, 0f3F800000;
	@%p61 bra 	$L__BB13_36;
	setp.num.f32 	%p62, %f16, %f16;
	abs.f32 	%f87, %f24;
	setp.num.f32 	%p63, %f87, %f87;
	and.pred  	%p64, %p62, %p63;
	@%p64 bra 	$L__BB13_31;
	add.rn.f32 	%f98, %f14, %f24;
	bra.uni 	$L__BB13_36;
$L__BB13_31:
	setp.neu.f32 	%p65, %f14, 0f00000000;
	setp.neu.f32 	%p66, %f16, 0f7F800000;
	and.pred  	%p67, %p65, %p66;
	@%p67 bra 	$L__BB13_33;
	setp.neu.f32 	%p74, %f15, 0f3F800000;
	add.f32 	%f92, %f14, %f14;
	mov.b32 	%r89, %f92;
	setp.lt.f32 	%p75, %f24, 0f00000000;
	xor.b32  	%r90, %r89, 2139095040;
	selp.b32 	%r91, %r90, %r89, %p75;
	and.b32  	%r92, %r91, 2147483647;
	selp.b32 	%r93, %r92, %r91, %p74;
	mov.b32 	%f98, %r93;
	bra.uni 	$L__BB13_36;
$L__BB13_33:
	setp.eq.f32 	%p68, %f14, 0fBF800000;
	setp.eq.f32 	%p69, %f87, 0f7F800000;
	and.pred  	%p70, %p68, %p69;
	@%p70 bra 	$L__BB13_36;
	setp.geu.f32 	%p71, %f14, 0f00000000;
	mov.f32 	%f98, %f17;
	@%p71 bra 	$L__BB13_36;
	setp.neu.f32 	%p72, %f15, 0f3F800000;
	neg.f32 	%f89, %f17;
	selp.f32 	%f90, %f17, %f89, %p72;
	cvt.rmi.f32.f32 	%f91, %f24;
	setp.neu.f32 	%p73, %f24, %f91;
	selp.f32 	%f98, 0f7FFFFFFF, %f90, %p73;
$L__BB13_36:
	ld.param.u64 	%rd17, [_Z25executelrnNormCuda_split3PfffiiiiS_iiiii_param_7];
	cvta.to.global.u64 	%rd14, %rd17;
	div.rn.f32 	%f93, %f13, %f98;
	mad.lo.s32 	%r94, %r2, %r20, %r15;
	mul.wide.s32 	%rd15, %r94, 4;
	add.s64 	%rd16, %rd14, %rd15;
	st.global.f32 	[%rd16], %f93;
	ret;

}
	// .globl	_Z25executelrnNormCuda_split4PfffiiiiS_iiiii
.visible .entry _Z25executelrnNormCuda_split4PfffiiiiS_iiiii(
	.param .u64 .ptr .align 1 _Z25executelrnNormCuda_split4PfffiiiiS_iiiii_param_0,
	.param .f32 _Z25executelrnNormCuda_split4PfffiiiiS_iiiii_param_1,
	.param .f32 _Z25executelrnNormCuda_split4PfffiiiiS_iiiii_param_2,
	.param .u32 _Z25executelrnNormCuda_split4PfffiiiiS_iiiii_param_3,
	.param .u32 _Z25executelrnNormCuda_split4PfffiiiiS_iiiii_param_4,
	.param .u32 _Z25executelrnNormCuda_split4PfffiiiiS_iiiii_param_5,
	.param .u32 _Z25executelrnNormCuda_split4PfffiiiiS_iiiii_param_6,
	.param .u64 .ptr .align 1 _Z25executelrnNormCuda_split4PfffiiiiS_iiiii_param_7,
	.param .u32 _Z25executelrnNormCuda_split4PfffiiiiS_iiiii_param_8,
	.param .u32 _Z25executelrnNormCuda_split4PfffiiiiS_iiiii_param_9,
	.param .u32 _Z25executelrnNormCuda_split4PfffiiiiS_iiiii_param_10,
	.param .u32 _Z25executelrnNormCuda_split4PfffiiiiS_iiiii_param_11,
	.param .u32 _Z25executelrnNormCuda_split4PfffiiiiS_iiiii_param_12
)
{
	.reg .pred 	%p<76>;
	.reg .b32 	%r<95>;
	.reg .b32 	%f<99>;
	.reg .b64 	%rd<18>;
	.reg .b64 	%fd<72>;

	ld.param.u64 	%rd3, [_Z25executelrnNormCuda_split4PfffiiiiS_iiiii_param_0];
	ld.param.f32 	%f23, [_Z25executelrnNormCuda_split4PfffiiiiS_iiiii_param_1];
	ld.param.f32 	%f24, [_Z25executelrnNormCuda_split4PfffiiiiS_iiiii_param_2];
	ld.param.u32 	%r16, [_Z25executelrnNormCuda_split4PfffiiiiS_iiiii_param_3];
	ld.param.u32 	%r17, [_Z25executelrnNormCuda_split4PfffiiiiS_iiiii_param_4];
	ld.param.u32 	%r18, [_Z25executelrnNormCuda_split4PfffiiiiS_iiiii_param_5];
	ld.param.u32 	%r19, [_Z25executelrnNormCuda_split4PfffiiiiS_iiiii_param_6];
	ld.param.u32 	%r21, [_Z25executelrnNormCuda_split4PfffiiiiS_iiiii_param_8];
	ld.param.u32 	%r22, [_Z25executelrnNormCuda_split4PfffiiiiS_iiiii_param_9];
	ld.param.u32 	%r23, [_Z25executelrnNormCuda_split4PfffiiiiS_iiiii_param_10];
	ld.param.u32 	%r24, [_Z25executelrnNormCuda_split4PfffiiiiS_iiiii_param_11];
	ld.param.u32 	%r20, [_Z25executelrnNormCuda_split4PfffiiiiS_iiiii_param_12];
	cvta.to.global.u64 	%rd1, %rd3;
	mov.u32 	%r25, %ctaid.x;
	div.u32 	%r2, %r25, %r23;
	mul.lo.s32 	%r26, %r2, %r23;
	sub.s32 	%r1, %r25, %r26;
	mov.u32 	%r27, %tid.x;
	add.s32 	%r3, %r21, %r27;
	mov.u32 	%r28, %tid.y;
	add.s32 	%r4, %r22, %r28;
	mul.lo.s32 	%r5, %r2, %r24;
	add.s32 	%r29, %r1, %r4;
	add.s32 	%r6, %r29, %r5;
	mov.f64 	%fd25, 0d4000000000000000;
	{
	.reg .b32 %temp; 
	mov.b64 	{%temp, %r7}, %fd25;
	}
	and.b32  	%r8, %r7, 2146435072;
	setp.eq.s32 	%p2, %r8, 1062207488;
	setp.lt.s32 	%p3, %r7, 0;
	selp.b32 	%r9, 0, 2146435072, %p3;
	and.b32  	%r30, %r7, 2147483647;
	setp.ne.s32 	%p4, %r30, 1071644672;
	and.pred  	%p1, %p2, %p4;
	or.b32  	%r10, %r9, -2147483648;
	add.s32 	%r31, %r1, -3;
	setp.lt.u32 	%p5, %r1, 3;
	setp.ge.s32 	%p6, %r31, %r17;
	mov.f32 	%f95, 0f00000000;
	or.pred  	%p7, %p5, %p6;
	@%p7 bra 	$L__BB14_7;
	mad.lo.s32 	%r32, %r3, %r19, %r6;
	mul.wide.s32 	%rd4, %r32, 4;
	add.s64 	%rd5, %rd1, %rd4;
	ld.global.f32 	%f1, [%rd5];
	cvt.f64.f32 	%fd1, %f1;
	{
	.reg .b32 %temp; 
	mov.b64 	{%temp, %r11}, %fd1;
	}
	abs.f64 	%fd2, %fd1;
	{ // callseq 12, 0
	.param .b64 param0;
	st.param.f64 	[param0], %fd2;
	.param .b64 retval0;
	call.uni (retval0), 
	__internal_accurate_pow, 
	(
	param0
	);
	ld.param.f64 	%fd26, [retval0];
	} // callseq 12
	setp.lt.s32 	%p11, %r11, 0;
	neg.f64 	%fd28, %fd26;
	selp.f64 	%fd29, %fd28, %fd26, %p2;
	selp.f64 	%fd30, %fd29, %fd26, %p11;
	setp.eq.f32 	%p12, %f1, 0f00000000;
	selp.b32 	%r33, %r11, 0, %p2;
	or.b32  	%r34, %r33, 2146435072;
	selp.b32 	%r35, %r34, %r33, %p3;
	mov.b32 	%r36, 0;
	mov.b64 	%fd31, {%r36, %r35};
	selp.f64 	%fd68, %fd31, %fd30, %p12;
	add.f64 	%fd32, %fd1, 0d4000000000000000;
	{
	.reg .b32 %temp; 
	mov.b64 	{%temp, %r37}, %fd32;
	}
	and.b32  	%r38, %r37, 2146435072;
	setp.ne.s32 	%p13, %r38, 2146435072;
	@%p13 bra 	$L__BB14_6;
	setp.num.f32 	%p14, %f1, %f1;
	@%p14 bra 	$L__BB14_4;
	mov.f64 	%fd33, 0d4000000000000000;
	add.rn.f64 	%fd68, %fd1, %fd33;
	bra.uni 	$L__BB14_6;
$L__BB14_4:
	setp.neu.f64 	%p15, %fd2, 0d7FF0000000000000;
	@%p15 bra 	$L__BB14_6;
	setp.lt.s32 	%p16, %r11, 0;
	selp.b32 	%r39, %r10, %r9, %p1;
	selp.b32 	%r40, %r39, %r9, %p16;
	mov.b32 	%r41, 0;
	mov.b64 	%fd68, {%r41, %r40};
$L__BB14_6:
	setp.eq.f32 	%p17, %f1, 0f3F800000;
	add.f64 	%fd34, %fd68, 0d0000000000000000;
	cvt.rn.f32.f64 	%f26, %fd34;
	selp.f32 	%f95, 0f3F800000, %f26, %p17;
$L__BB14_7:
	add.s32 	%r42, %r1, -2;
	setp.lt.u32 	%p18, %r1, 2;
	setp.ge.s32 	%p19, %r42, %r17;
	or.pred  	%p20, %p18, %p19;
	@%p20 bra 	$L__BB14_14;
	setp.lt.s32 	%p21, %r7, 0;
	setp.eq.s32 	%p22, %r8, 1062207488;
	add.s32 	%r43, %r18, %r3;
	mad.lo.s32 	%r44, %r43, %r19, %r6;
	mul.wide.s32 	%rd6, %r44, 4;
	add.s64 	%rd7, %rd1, %rd6;
	ld.global.f32 	%f4, [%rd7];
	cvt.f64.f32 	%fd7, %f4;
	{
	.reg .b32 %temp; 
	mov.b64 	{%temp, %r12}, %fd7;
	}
	abs.f64 	%fd8, %fd7;
	{ // callseq 13, 0
	.param .b64 param0;
	st.param.f64 	[param0], %fd8;
	.param .b64 retval0;
	call.uni (retval0), 
	__internal_accurate_pow, 
	(
	param0
	);
	ld.param.f64 	%fd35, [retval0];
	} // callseq 13
	setp.lt.s32 	%p24, %r12, 0;
	neg.f64 	%fd37, %fd35;
	selp.f64 	%fd38, %fd37, %fd35, %p22;
	selp.f64 	%fd39, %fd38, %fd35, %p24;
	setp.eq.f32 	%p25, %f4, 0f00000000;
	selp.b32 	%r45, %r12, 0, %p22;
	or.b32  	%r46, %r45, 2146435072;
	selp.b32 	%r47, %r46, %r45, %p21;
	mov.b32 	%r48, 0;
	mov.b64 	%fd40, {%r48, %r47};
	selp.f64 	%fd69, %fd40, %fd39, %p25;
	add.f64 	%fd41, %fd7, 0d4000000000000000;
	{
	.reg .b32 %temp; 
	mov.b64 	{%temp, %r49}, %fd41;
	}
	and.b32  	%r50, %r49, 2146435072;
	setp.ne.s32 	%p26, %r50, 2146435072;
	@%p26 bra 	$L__BB14_13;
	setp.nan.f32 	%p27, %f4, %f4;
	@%p27 bra 	$L__BB14_12;
	setp.neu.f64 	%p28, %fd8, 0d7FF0000000000000;
	@%p28 bra 	$L__BB14_13;
	setp.lt.s32 	%p29, %r12, 0;
	selp.b32 	%r51, %r10, %r9, %p1;
	selp.b32 	%r52, %r51, %r9, %p29;
	mov.b32 	%r53, 0;
	mov.b64 	%fd69, {%r53, %r52};
	bra.uni 	$L__BB14_13;
$L__BB14_12:
	mov.f64 	%fd42, 0d4000000000000000;
	add.rn.f64 	%fd69, %fd7, %fd42;
$L__BB14_13:
	setp.eq.f32 	%p30, %f4, 0f3F800000;
	selp.f64 	%fd43, 0d3FF0000000000000, %fd69, %p30;
	cvt.f64.f32 	%fd44, %f95;
	add.f64 	%fd45, %fd43, %fd44;
	cvt.rn.f32.f64 	%f95, %fd45;
$L__BB14_14:
	setp.eq.s32 	%p31, %r1, 0;
	setp.gt.s32 	%p32, %r1, %r17;
	or.pred  	%p33, %p31, %p32;
	@%p33 bra 	$L__BB14_21;
	setp.lt.s32 	%p34, %r7, 0;
	setp.eq.s32 	%p35, %r8, 1062207488;
	shl.b32 	%r54, %r18, 1;
	add.s32 	%r55, %r54, %r3;
	mad.lo.s32 	%r56, %r55, %r19, %r6;
	mul.wide.s32 	%rd8, %r56, 4;
	add.s64 	%rd9, %rd1, %rd8;
	ld.global.f32 	%f7, [%rd9];
	cvt.f64.f32 	%fd13, %f7;
	{
	.reg .b32 %temp; 
	mov.b64 	{%temp, %r13}, %fd13;
	}
	abs.f64 	%fd14, %fd13;
	{ // callseq 14, 0
	.param .b64 param0;
	st.param.f64 	[param0], %fd14;
	.param .b64 retval0;
	call.uni (retval0), 
	__internal_accurate_pow, 
	(
	param0
	);
	ld.param.f64 	%fd46, [retval0];
	} // callseq 14
	setp.lt.s32 	%p37, %r13, 0;
	neg.f64 	%fd48, %fd46;
	selp.f64 	%fd49, %fd48, %fd46, %p35;
	selp.f64 	%fd50, %fd49, %fd46, %p37;
	setp.eq.f32 	%p38, %f7, 0f00000000;
	selp.b32 	%r57, %r13, 0, %p35;
	or.b32  	%r58, %r57, 2146435072;
	selp.b32 	%r59, %r58, %r57, %p34;
	mov.b32 	%r60, 0;
	mov.b64 	%fd51, {%r60, %r59};
	selp.f64 	%fd70, %fd51, %fd50, %p38;
	add.f64 	%fd52, %fd13, 0d4000000000000000;
	{
	.reg .b32 %temp; 
	mov.b64 	{%temp, %r61}, %fd52;
	}
	and.b32  	%r62, %r61, 2146435072;
	setp.ne.s32 	%p39, %r62, 2146435072;
	@%p39 bra 	$L__BB14_20;
	setp.nan.f32 	%p40, %f7, %f7;
	@%p40 bra 	$L__BB14_19;
	setp.neu.f64 	%p41, %fd14, 0d7FF0000000000000;
	@%p41 bra 	$L__BB14_20;
	setp.lt.s32 	%p42, %r13, 0;
	selp.b32 	%r63, %r10, %r9, %p1;
	selp.b32 	%r64, %r63, %r9, %p42;
	mov.b32 	%r65, 0;
	mov.b64 	%fd70, {%r65, %r64};
	bra.uni 	$L__BB14_20;
$L__BB14_19:
	mov.f64 	%fd53, 0d4000000000000000;
	add.rn.f64 	%fd70, %fd13, %fd53;
$L__BB14_20:
	setp.eq.f32 	%p43, %f7, 0f3F800000;
	selp.f64 	%fd54, 0d3FF0000000000000, %fd70, %p43;
	cvt.f64.f32 	%fd55, %f95;
	add.f64 	%fd56, %fd54, %fd55;
	cvt.rn.f32.f64 	%f95, %fd56;
$L__BB14_21:
	setp.ge.s32 	%p44, %r1, %r17;
	@%p44 bra 	$L__BB14_28;
	setp.lt.s32 	%p45, %r7, 0;
	setp.eq.s32 	%p46, %r8, 1062207488;
	mad.lo.s32 	%r66, %r18, 3, %r3;
	mad.lo.s32 	%r67, %r66, %r19, %r6;
	mul.wide.s32 	%rd10, %r67, 4;
	add.s64 	%rd11, %rd1, %rd10;
	ld.global.f32 	%f10, [%rd11];
	cvt.f64.f32 	%fd19, %f10;
	{
	.reg .b32 %temp; 
	mov.b64 	{%temp, %r14}, %fd19;
	}
	abs.f64 	%fd20, %fd19;
	{ // callseq 15, 0
	.param .b64 param0;
	st.param.f64 	[param0], %fd20;
	.param .b64 retval0;
	call.uni (retval0), 
	__internal_accurate_pow, 
	(
	param0
	);
	ld.param.f64 	%fd57, [retval0];
	} // callseq 15
	setp.lt.s32 	%p48, %r14, 0;
	neg.f64 	%fd59, %fd57;
	selp.f64 	%fd60, %fd59, %fd57, %p46;
	selp.f64 	%fd61, %fd60, %fd57, %p48;
	setp.eq.f32 	%p49, %f10, 0f00000000;
	selp.b32 	%r68, %r14, 0, %p46;
	or.b32  	%r69, %r68, 2146435072;
	selp.b32 	%r70, %r69, %r68, %p45;
	mov.b32 	%r71, 0;
	mov.b64 	%fd62, {%r71, %r70};
	selp.f64 	%fd71, %fd62, %fd61, %p49;
	add.f64 	%fd63, %fd19, 0d4000000000000000;
	{
	.reg .b32 %temp; 
	mov.b64 	{%temp, %r72}, %fd63;
	}
	and.b32  	%r73, %r72, 2146435072;
	setp.ne.s32 	%p50, %r73, 2146435072;
	@%p50 bra 	$L__BB14_27;
	setp.nan.f32 	%p51, %f10, %f10;
	@%p51 bra 	$L__BB14_26;
	setp.neu.f64 	%p52, %fd20, 0d7FF0000000000000;
	@%p52 bra 	$L__BB14_27;
	setp.lt.s32 	%p53, %r14, 0;
	selp.b32 	%r74, %r10, %r9, %p1;
	selp.b32 	%r75, %r74, %r9, %p53;
	mov.b32 	%r76, 0;
	mov.b64 	%fd71, {%r76, %r75};
	bra.uni 	$L__BB14_27;
$L__BB14_26:
	mov.f64 	%fd64, 0d4000000000000000;
	add.rn.f64 	%fd71, %fd19, %fd64;
$L__BB14_27:
	setp.eq.f32 	%p54, %f10, 0f3F800000;
	selp.f64 	%fd65, 0d3FF0000000000000, %fd71, %p54;
	cvt.f64.f32 	%fd66, %f95;
	add.f64 	%fd67, %fd65, %fd66;
	cvt.rn.f32.f64 	%f95, %fd67;
$L__BB14_28:
	mul.lo.s32 	%r77, %r19, %r18;
	mad.lo.s32 	%r78, %r3, %r19, %r4;
	mad.lo.s32 	%r15, %r77, %r1, %r78;
	add.s32 	%r79, %r15, %r5;
	mul.wide.s32 	%rd12, %r79, 4;
	add.s64 	%rd13, %rd1, %rd12;
	ld.global.f32 	%f13, [%rd13];
	cvt.rn.f32.s32 	%f28, %r16;
	div.rn.f32 	%f29, %f23, %f28;
	fma.rn.f32 	%f14, %f29, %f95, 0f3F800000;
	mul.f32 	%f30, %f24, 0f3F000000;
	cvt.rzi.f32.f32 	%f31, %f30;
	add.f32 	%f32, %f31, %f31;
	sub.f32 	%f33, %f24, %f32;
	abs.f32 	%f15, %f33;
	abs.f32 	%f16, %f14;
	setp.lt.f32 	%p55, %f16, 0f00800000;
	mul.f32 	%f34, %f16, 0f4B800000;
	selp.f32 	%f35, %f34, %f16, %p55;
	selp.f32 	%f36, 0fC1C00000, 0f00000000, %p55;
	mov.b32 	%r80, %f35;
	add.s32 	%r81, %r80, -1060439283;
	and.b32  	%r82, %r81, -8388608;
	sub.s32 	%r83, %r80, %r82;
	mov.b32 	%f37, %r83;
	cvt.rn.f32.s32 	%f38, %r82;
	fma.rn.f32 	%f39, %f38, 0f34000000, %f36;
	add.f32 	%f40, %f37, 0fBF800000;
	add.f32 	%f41, %f37, 0f3F800000;
	rcp.approx.ftz.f32 	%f42, %f41;
	add.f32 	%f43, %f40, %f40;
	mul.f32 	%f44, %f43, %f42;
	mul.f32 	%f45, %f44, %f44;
	sub.f32 	%f46, %f40, %f44;
	add.f32 	%f47, %f46, %f46;
	neg.f32 	%f48, %f44;
	fma.rn.f32 	%f49, %f48, %f40, %f47;
	mul.rn.f32 	%f50, %f42, %f49;
	fma.rn.f32 	%f51, %f45, 0f3A2C32E4, 0f3B52E7DB;
	fma.rn.f32 	%f52, %f51, %f45, 0f3C93BB73;
	fma.rn.f32 	%f53, %f52, %f45, 0f3DF6384F;
	mul.rn.f32 	%f54, %f53, %f45;
	fma.rn.f32 	%f55, %f44, 0f3FB8AA3B, %f39;
	sub.f32 	%f56, %f39, %f55;
	fma.rn.f32 	%f57, %f44, 0f3FB8AA3B, %f56;
	fma.rn.f32 	%f58, %f50, 0f3FB8AA3B, %f57;
	fma.rn.f32 	%f59, %f44, 0f32A55E34, %f58;
	mul.f32 	%f60, %f54, 0f40400000;
	fma.rn.f32 	%f61, %f60, %f50, %f59;
	fma.rn.f32 	%f62, %f54, %f44, %f61;
	add.rn.f32 	%f63, %f55, %f62;
	neg.f32 	%f64, %f55;
	add.rn.f32 	%f65, %f63, %f64;
	neg.f32 	%f66, %f65;
	add.rn.f32 	%f67, %f62, %f66;
	mul.rn.f32 	%f68, %f63, %f24;
	neg.f32 	%f69, %f68;
	fma.rn.f32 	%f70, %f63, %f24, %f69;
	fma.rn.f32 	%f71, %f67, %f24, %f70;
	cvt.rni.f32.f32 	%f72, %f68;
	sub.f32 	%f73, %f68, %f72;
	add.f32 	%f74, %f73, %f71;
	fma.rn.f32 	%f75, %f74, 0f391FCB8E, 0f3AAF85ED;
	fma.rn.f32 	%f76, %f75, %f74, 0f3C1D9856;
	fma.rn.f32 	%f77, %f76, %f74, 0f3D6357BB;
	fma.rn.f32 	%f78, %f77, %f74, 0f3E75FDEC;
	fma.rn.f32 	%f79, %f78, %f74, 0f3F317218;
	fma.rn.f32 	%f80, %f79, %f74, 0f3F800000;
	cvt.rzi.s32.f32 	%r84, %f72;
	setp.gt.f32 	%p56, %f72, 0f00000000;
	selp.b32 	%r85, 0, -2097152000, %p56;
	add.s32 	%r86, %r85, 2130706432;
	mov.b32 	%f81, %r86;
	mul.f32 	%f82, %f80, %f81;
	shl.b32 	%r87, %r84, 23;
	sub.s32 	%r88, %r87, %r85;
	mov.b32 	%f83, %r88;
	mul.f32 	%f84, %f82, %f83;
	abs.f32 	%f85, %f68;
	setp.gt.f32 	%p57, %f85, 0f43180000;
	setp.lt.f32 	%p58, %f68, 0f00000000;
	selp.f32 	%f86, 0f00000000, 0f7F800000, %p58;
	selp.f32 	%f17, %f86, %f84, %p57;
	setp.eq.f32 	%p59, %f14, 0f3F800000;
	setp.eq.f32 	%p60, %f24, 0f00000000;
	or.pred  	%p61, %p60, %p59;
	mov.f32 	%f98, 0f3F800000;
	@%p61 bra 	$L__BB14_36;
	setp.num.f32 	%p62, %f16, %f16;
	abs.f32 	%f87, %f24;
	setp.num.f32 	%p63, %f87, %f87;
	and.pred  	%p64, %p62, %p63;
	@%p64 bra 	$L__BB14_31;
	add.rn.f32 	%f98, %f14, %f24;
	bra.uni 	$L__BB14_36;
$L__BB14_31:
	setp.neu.f32 	%p65, %f14, 0f00000000;
	setp.neu.f32 	%p66, %f16, 0f7F800000;
	and.pred  	%p67, %p65, %p66;
	@%p67 bra 	$L__BB14_33;
	setp.neu.f32 	%p74, %f15, 0f3F800000;
	add.f32 	%f92, %f14, %f14;
	mov.b32 	%r89, %f92;
	setp.lt.f32 	%p75, %f24, 0f00000000;
	xor.b32  	%r90, %r89, 2139095040;
	selp.b32 	%r91, %r90, %r89, %p75;
	and.b32  	%r92, %r91, 2147483647;
	selp.b32 	%r93, %r92, %r91, %p74;
	mov.b32 	%f98, %r93;
	bra.uni 	$L__BB14_36;
$L__BB14_33:
	setp.eq.f32 	%p68, %f14, 0fBF800000;
	setp.eq.f32 	%p69, %f87, 0f7F800000;
	and.pred  	%p70, %p68, %p69;
	@%p70 bra 	$L__BB14_36;
	setp.geu.f32 	%p71, %f14, 0f00000000;
	mov.f32 	%f98, %f17;
	@%p71 bra 	$L__BB14_36;
	setp.neu.f32 	%p72, %f15, 0f3F800000;
	neg.f32 	%f89, %f17;
	selp.f32 	%f90, %f17, %f89, %p72;
	cvt.rmi.f32.f32 	%f91, %f24;
	setp.neu.f32 	%p73, %f24, %f91;
	selp.f32 	%f98, 0f7FFFFFFF, %f90, %p73;
$L__BB14_36:
	ld.param.u64 	%rd17, [_Z25executelrnNormCuda_split4PfffiiiiS_iiiii_param_7];
	cvta.to.global.u64 	%rd14, %rd17;
	div.rn.f32 	%f93, %f13, %f98;
	mad.lo.s32 	%r94, %r2, %r20, %r15;
	mul.wide.s32 	%rd15, %r94, 4;
	add.s64 	%rd16, %rd14, %rd15;
	st.global.f32 	[%rd16], %f93;
	ret;

}
	// .globl	_Z18executelrnNormCudaPfffiiiiS_iiii
.visible .entry _Z18executelrnNormCudaPfffiiiiS_iiii(
	.param .u64 .ptr .align 1 _Z18executelrnNormCudaPfffiiiiS_iiii_param_0,
	.param .f32 _Z18executelrnNormCudaPfffiiiiS_iiii_param_1,
	.param .f32 _Z18executelrnNormCudaPfffiiiiS_iiii_param_2,
	.param .u32 _Z18executelrnNormCudaPfffiiiiS_iiii_param_3,
	.param .u32 _Z18executelrnNormCudaPfffiiiiS_iiii_param_4,
	.param .u32 _Z18executelrnNormCudaPfffiiiiS_iiii_param_5,
	.param .u32 _Z18executelrnNormCudaPfffiiiiS_iiii_param_6,
	.param .u64 .ptr .align 1 _Z18executelrnNormCudaPfffiiiiS_iiii_param_7,
	.param .u32 _Z18executelrnNormCudaPfffiiiiS_iiii_param_8,
	.param .u32 _Z18executelrnNormCudaPfffiiiiS_iiii_param_9,
	.param .u32 _Z18executelrnNormCudaPfffiiiiS_iiii_param_10,
	.param .u32 _Z18executelrnNormCudaPfffiiiiS_iiii_param_11
)
{
	.reg .pred 	%p<76>;
	.reg .b32 	%r<95>;
	.reg .b32 	%f<99>;
	.reg .b64 	%rd<18>;
	.reg .b64 	%fd<72>;

	ld.param.u64 	%rd3, [_Z18executelrnNormCudaPfffiiiiS_iiii_param_0];
	ld.param.f32 	%f23, [_Z18executelrnNormCudaPfffiiiiS_iiii_param_1];
	ld.param.f32 	%f24, [_Z18executelrnNormCudaPfffiiiiS_iiii_param_2];
	ld.param.u32 	%r16, [_Z18executelrnNormCudaPfffiiiiS_iiii_param_3];
	ld.param.u32 	%r17, [_Z18executelrnNormCudaPfffiiiiS_iiii_param_4];
	ld.param.u32 	%r18, [_Z18executelrnNormCudaPfffiiiiS_iiii_param_5];
	ld.param.u32 	%r19, [_Z18executelrnNormCudaPfffiiiiS_iiii_param_6];
	ld.param.u32 	%r21, [_Z18executelrnNormCudaPfffiiiiS_iiii_param_8];
	ld.param.u32 	%r22, [_Z18executelrnNormCudaPfffiiiiS_iiii_param_9];
	ld.param.u32 	%r23, [_Z18executelrnNormCudaPfffiiiiS_iiii_param_10];
	ld.param.u32 	%r20, [_Z18executelrnNormCudaPfffiiiiS_iiii_param_11];
	cvta.to.global.u64 	%rd1, %rd3;
	mov.u32 	%r24, %ctaid.x;
	div.u32 	%r2, %r24, %r22;
	mul.lo.s32 	%r25, %r2, %r22;
	sub.s32 	%r1, %r24, %r25;
	mov.u32 	%r26, %tid.x;
	shl.b32 	%r27, %r21, 5;
	add.s32 	%r3, %r27, %r26;
	mov.u32 	%r28, %tid.y;
	add.s32 	%r4, %r27, %r28;
	mul.lo.s32 	%r5, %r2, %r23;
	add.s32 	%r29, %r1, %r4;
	add.s32 	%r6, %r29, %r5;
	mov.f64 	%fd25, 0d4000000000000000;
	{
	.reg .b32 %temp; 
	mov.b64 	{%temp, %r7}, %fd25;
	}
	and.b32  	%r8, %r7, 2146435072;
	setp.eq.s32 	%p2, %r8, 1062207488;
	setp.lt.s32 	%p3, %r7, 0;
	selp.b32 	%r9, 0, 2146435072, %p3;
	and.b32  	%r30, %r7, 2147483647;
	setp.ne.s32 	%p4, %r30, 1071644672;
	and.pred  	%p1, %p2, %p4;
	or.b32  	%r10, %r9, -2147483648;
	add.s32 	%r31, %r1, -3;
	setp.lt.u32 	%p5, %r1, 3;
	setp.ge.s32 	%p6, %r31, %r17;
	mov.f32 	%f95, 0f00000000;
	or.pred  	%p7, %p5, %p6;
	@%p7 bra 	$L__BB15_7;
	mad.lo.s32 	%r32, %r3, %r19, %r6;
	mul.wide.s32 	%rd4, %r32, 4;
	add.s64 	%rd5, %rd1, %rd4;
	ld.global.f32 	%f1, [%rd5];
	cvt.f64.f32 	%fd1, %f1;
	{
	.reg .b32 %temp; 
	mov.b64 	{%temp, %r11}, %fd1;
	}
	abs.f64 	%fd2, %fd1;
	{ // callseq 16, 0
	.param .b64 param0;
	st.param.f64 	[param0], %fd2;
	.param .b64 retval0;
	call.uni (retval0), 
	__internal_accurate_pow, 
	(
	param0
	);
	ld.param.f64 	%fd26, [retval0];
	} // callseq 16
	setp.lt.s32 	%p11, %r11, 0;
	neg.f64 	%fd28, %fd26;
	selp.f64 	%fd29, %fd28, %fd26, %p2;
	selp.f64 	%fd30, %fd29, %fd26, %p11;
	setp.eq.f32 	%p12, %f1, 0f00000000;
	selp.b32 	%r33, %r11, 0, %p2;
	or.b32  	%r34, %r33, 2146435072;
	selp.b32 	%r35, %r34, %r33, %p3;
	mov.b32 	%r36, 0;
	mov.b64 	%fd31, {%r36, %r35};
	selp.f64 	%fd68, %fd31, %fd30, %p12;
	add.f64 	%fd32, %fd1, 0d4000000000000000;
	{
	.reg .b32 %temp; 
	mov.b64 	{%temp, %r37}, %fd32;
	}
	and.b32  	%r38, %r37, 2146435072;
	setp.ne.s32 	%p13, %r38, 2146435072;
	@%p13 bra 	$L__BB15_6;
	setp.num.f32 	%p14, %f1, %f1;
	@%p14 bra 	$L__BB15_4;
	mov.f64 	%fd33, 0d4000000000000000;
	add.rn.f64 	%fd68, %fd1, %fd33;
	bra.uni 	$L__BB15_6;
$L__BB15_4:
	setp.neu.f64 	%p15, %fd2, 0d7FF0000000000000;
	@%p15 bra 	$L__BB15_6;
	setp.lt.s32 	%p16, %r11, 0;
	selp.b32 	%r39, %r10, %r9, %p1;
	selp.b32 	%r40, %r39, %r9, %p16;
	mov.b32 	%r41, 0;
	mov.b64 	%fd68, {%r41, %r40};
$L__BB15_6:
	setp.eq.f32 	%p17, %f1, 0f3F800000;
	add.f64 	%fd34, %fd68, 0d0000000000000000;
	cvt.rn.f32.f64 	%f26, %fd34;
	selp.f32 	%f95, 0f3F800000, %f26, %p17;
$L__BB15_7:
	add.s32 	%r42, %r1, -2;
	setp.lt.u32 	%p18, %r1, 2;
	setp.ge.s32 	%p19, %r42, %r17;
	or.pred  	%p20, %p18, %p19;
	@%p20 bra 	$L__BB15_14;
	setp.lt.s32 	%p21, %r7, 0;
	setp.eq.s32 	%p22, %r8, 1062207488;
	add.s32 	%r43, %r18, %r3;
	mad.lo.s32 	%r44, %r43, %r19, %r6;
	mul.wide.s32 	%rd6, %r44, 4;
	add.s64 	%rd7, %rd1, %rd6;
	ld.global.f32 	%f4, [%rd7];
	cvt.f64.f32 	%fd7, %f4;
	{
	.reg .b32 %temp; 
	mov.b64 	{%temp, %r12}, %fd7;
	}
	abs.f64 	%fd8, %fd7;
	{ // callseq 17, 0
	.param .b64 param0;
	st.param.f64 	[param0], %fd8;
	.param .b64 retval0;
	call.uni (retval0), 
	__internal_accurate_pow, 
	(
	param0
	);
	ld.param.f64 	%fd35, [retval0];
	} // callseq 17
	setp.lt.s32 	%p24, %r12, 0;
	neg.f64 	%fd37, %fd35;
	selp.f64 	%fd38, %fd37, %fd35, %p22;
	selp.f64 	%fd39, %fd38, %fd35, %p24;
	setp.eq.f32 	%p25, %f4, 0f00000000;
	selp.b32 	%r45, %r12, 0, %p22;
	or.b32  	%r46, %r45, 2146435072;
	selp.b32 	%r47, %r46, %r45, %p21;
	mov.b32 	%r48, 0;
	mov.b64 	%fd40, {%r48, %r47};
	selp.f64 	%fd69, %fd40, %fd39, %p25;
	add.f64 	%fd41, %fd7, 0d4000000000000000;
	{
	.reg .b32 %temp; 
	mov.b64 	{%temp, %r49}, %fd41;
	}
	and.b32  	%r50, %r49, 2146435072;
	setp.ne.s32 	%p26, %r50, 2146435072;
	@%p26 bra 	$L__BB15_13;
	setp.nan.f32 	%p27, %f4, %f4;
	@%p27 bra 	$L__BB15_12;
	setp.neu.f64 	%p28, %fd8, 0d7FF0000000000000;
	@%p28 bra 	$L__BB15_13;
	setp.lt.s32 	%p29, %r12, 0;
	selp.b32 	%r51, %r10, %r9, %p1;
	selp.b32 	%r52, %r51, %r9, %p29;
	mov.b32 	%r53, 0;
	mov.b64 	%fd69, {%r53, %r52};
	bra.uni 	$L__BB15_13;
$L__BB15_12:
	mov.f64 	%fd42, 0d4000000000000000;
	add.rn.f64 	%fd69, %fd7, %fd42;
$L__BB15_13:
	setp.eq.f32 	%p30, %f4, 0f3F800000;
	selp.f64 	%fd43, 0d3FF0000000000000, %fd69, %p30;
	cvt.f64.f32 	%fd44, %f95;
	add.f64 	%fd45, %fd43, %fd44;
	cvt.rn.f32.f64 	%f95, %fd45;
$L__BB15_14:
	setp.eq.s32 	%p31, %r1, 0;
	setp.gt.s32 	%p32, %r1, %r17;
	or.pred  	%p33, %p31, %p32;
	@%p33 bra 	$L__BB15_21;
	setp.lt.s32 	%p34, %r7, 0;
	setp.eq.s32 	%p35, %r8, 1062207488;
	shl.b32 	%r54, %r18, 1;
	add.s32 	%r55, %r54, %r3;
	mad.lo.s32 	%r56, %r55, %r19, %r6;
	mul.wide.s32 	%rd8, %r56, 4;
	add.s64 	%rd9, %rd1, %rd8;
	ld.global.f32 	%f7, [%rd9];
	cvt.f64.f32 	%fd13, %f7;
	{
	.reg .b32 %temp; 
	mov.b64 	{%temp, %r13}, %fd13;
	}
	abs.f64 	%fd14, %fd13;
	{ // callseq 18, 0
	.param .b64 param0;
	st.param.f64 	[param0], %fd14;
	.param .b64 retval0;
	call.uni (retval0), 
	__internal_accurate_pow, 
	(
	param0
	);
	ld.param.f64 	%fd46, [retval0];
	} // callseq 18
	setp.lt.s32 	%p37, %r13, 0;
	neg.f64 	%fd48, %fd46;
	selp.f64 	%fd49, %fd48, %fd46, %p35;
	selp.f64 	%fd50, %fd49, %fd46, %p37;
	setp.eq.f32 	%p38, %f7, 0f00000000;
	selp.b32 	%r57, %r13, 0, %p35;
	or.b32  	%r58, %r57, 2146435072;
	selp.b32 	%r59, %r58, %r57, %p34;
	mov.b32 	%r60, 0;
	mov.b64 	%fd51, {%r60, %r59};
	selp.f64 	%fd70, %fd51, %fd50, %p38;
	add.f64 	%fd52, %fd13, 0d4000000000000000;
	{
	.reg .b32 %temp; 
	mov.b64 	{%temp, %r61}, %fd52;
	}
	and.b32  	%r62, %r61, 2146435072;
	setp.ne.s32 	%p39, %r62, 2146435072;
	@%p39 bra 	$L__BB15_20;
	setp.nan.f32 	%p40, %f7, %f7;
	@%p40 bra 	$L__BB15_19;
	setp.neu.f64 	%p41, %fd14, 0d7FF0000000000000;
	@%p41 bra 	$L__BB15_20;
	setp.lt.s32 	%p42, %r13, 0;
	selp.b32 	%r63, %r10, %r9, %p1;
	selp.b32 	%r64, %r63, %r9, %p42;
	mov.b32 	%r65, 0;
	mov.b64 	%fd70, {%r65, %r64};
	bra.uni 	$L__BB15_20;
$L__BB15_19:
	mov.f64 	%fd53, 0d4000000000000000;
	add.rn.f64 	%fd70, %fd13, %fd53;
$L__BB15_20:
	setp.eq.f32 	%p43, %f7, 0f3F800000;
	selp.f64 	%fd54, 0d3FF0000000000000, %fd70, %p43;
	cvt.f64.f32 	%fd55, %f95;
	add.f64 	%fd56, %fd54, %fd55;
	cvt.rn.f32.f64 	%f95, %fd56;
$L__BB15_21:
	setp.ge.s32 	%p44, %r1, %r17;
	@%p44 bra 	$L__BB15_28;
	setp.lt.s32 	%p45, %r7, 0;
	setp.eq.s32 	%p46, %r8, 1062207488;
	mad.lo.s32 	%r66, %r18, 3, %r3;
	mad.lo.s32 	%r67, %r66, %r19, %r6;
	mul.wide.s32 	%rd10, %r67, 4;
	add.s64 	%rd11, %rd1, %rd10;
	ld.global.f32 	%f10, [%rd11];
	cvt.f64.f32 	%fd19, %f10;
	{
	.reg .b32 %temp; 
	mov.b64 	{%temp, %r14}, %fd19;
	}
	abs.f64 	%fd20, %fd19;
	{ // callseq 19, 0
	.param .b64 param0;
	st.param.f64 	[param0], %fd20;
	.param .b64 retval0;
	call.uni (retval0), 
	__internal_accurate_pow, 
	(
	param0
	);
	ld.param.f64 	%fd57, [retval0];
	} // callseq 19
	setp.lt.s32 	%p48, %r14, 0;
	neg.f64 	%fd59, %fd57;
	selp.f64 	%fd60, %fd59, %fd57, %p46;
	selp.f64 	%fd61, %fd60, %fd57, %p48;
	setp.eq.f32 	%p49, %f10, 0f00000000;
	selp.b32 	%r68, %r14, 0, %p46;
	or.b32  	%r69, %r68, 2146435072;
	selp.b32 	%r70, %r69, %r68, %p45;
	mov.b32 	%r71, 0;
	mov.b64 	%fd62, {%r71, %r70};
	selp.f64 	%fd71, %fd62, %fd61, %p49;
	add.f64 	%fd63, %fd19, 0d4000000000000000;
	{
	.reg .b32 %temp; 
	mov.b64 	{%temp, %r72}, %fd63;
	}
	and.b32  	%r73, %r72, 2146435072;
	setp.ne.s32 	%p50, %r73, 2146435072;
	@%p50 bra 	$L__BB15_27;
	setp.nan.f32 	%p51, %f10, %f10;
	@%p51 bra 	$L__BB15_26;
	setp.neu.f64 	%p52, %fd20, 0d7FF0000000000000;
	@%p52 bra 	$L__BB15_27;
	setp.lt.s32 	%p53, %r14, 0;
	selp.b32 	%r74, %r10, %r9, %p1;
	selp.b32 	%r75, %r74, %r9, %p53;
	mov.b32 	%r76, 0;
	mov.b64 	%fd71, {%r76, %r75};
	bra.uni 	$L__BB15_27;
$L__BB15_26:
	mov.f64 	%fd64, 0d4000000000000000;
	add.rn.f64 	%fd71, %fd19, %fd64;
$L__BB15_27:
	setp.eq.f32 	%p54, %f10, 0f3F800000;
	selp.f64 	%fd65, 0d3FF0000000000000, %fd71, %p54;
	cvt.f64.f32 	%fd66, %f95;
	add.f64 	%fd67, %fd65, %fd66;
	cvt.rn.f32.f64 	%f95, %fd67;
$L__BB15_28:
	mul.lo.s32 	%r77, %r19, %r18;
	mad.lo.s32 	%r78, %r3, %r19, %r4;
	mad.lo.s32 	%r15, %r77, %r1, %r78;
	add.s32 	%r79, %r15, %r5;
	mul.wide.s32 	%rd12, %r79, 4;
	add.s64 	%rd13, %rd1, %rd12;
	ld.global.f32 	%f13, [%rd13];
	cvt.rn.f32.s32 	%f28, %r16;
	div.rn.f32 	%f29, %f23, %f28;
	fma.rn.f32 	%f14, %f29, %f95, 0f3F800000;
	mul.f32 	%f30, %f24, 0f3F000000;
	cvt.rzi.f32.f32 	%f31, %f30;
	add.f32 	%f32, %f31, %f31;
	sub.f32 	%f33, %f24, %f32;
	abs.f32 	%f15, %f33;
	abs.f32 	%f16, %f14;
	setp.lt.f32 	%p55, %f16, 0f00800000;
	mul.f32 	%f34, %f16, 0f4B800000;
	selp.f32 	%f35, %f34, %f16, %p55;
	selp.f32 	%f36, 0fC1C00000, 0f00000000, %p55;
	mov.b32 	%r80, %f35;
	add.s32 	%r81, %r80, -1060439283;
	and.b32  	%r82, %r81, -8388608;
	sub.s32 	%r83, %r80, %r82;
	mov.b32 	%f37, %r83;
	cvt.rn.f32.s32 	%f38, %r82;
	fma.rn.f32 	%f39, %f38, 0f34000000, %f36;
	add.f32 	%f40, %f37, 0fBF800000;
	add.f32 	%f41, %f37, 0f3F800000;
	rcp.approx.ftz.f32 	%f42, %f41;
	add.f32 	%f43, %f40, %f40;
	mul.f32 	%f44, %f43, %f42;
	mul.f32 	%f45, %f44, %f44;
	sub.f32 	%f46, %f40, %f44;
	add.f32 	%f47, %f46, %f46;
	neg.f32 	%f48, %f44;
	fma.rn.f32 	%f49, %f48, %f40, %f47;
	mul.rn.f32 	%f50, %f42, %f49;
	fma.rn.f32 	%f51, %f45, 0f3A2C32E4, 0f3B52E7DB;
	fma.rn.f32 	%f52, %f51, %f45, 0f3C93BB73;
	fma.rn.f32 	%f53, %f52, %f45, 0f3DF6384F;
	mul.rn.f32 	%f54, %f53, %f45;
	fma.rn.f32 	%f55, %f44, 0f3FB8AA3B, %f39;
	sub.f32 	%f56, %f39, %f55;
	fma.rn.f32 	%f57, %f44, 0f3FB8AA3B, %f56;
	fma.rn.f32 	%f58, %f50, 0f3FB8AA3B, %f57;
	fma.rn.f32 	%f59, %f44, 0f32A55E34, %f58;
	mul.f32 	%f60, %f54, 0f40400000;
	fma.rn.f32 	%f61, %f60, %f50, %f59;
	fma.rn.f32 	%f62, %f54, %f44, %f61;
	add.rn.f32 	%f63, %f55, %f62;
	neg.f32 	%f64, %f55;
	add.rn.f32 	%f65, %f63, %f64;
	neg.f32 	%f66, %f65;
	add.rn.f32 	%f67, %f62, %f66;
	mul.rn.f32 	%f68, %f63, %f24;
	neg.f32 	%f69, %f68;
	fma.rn.f32 	%f70, %f63, %f24, %f69;
	fma.rn.f32 	%f71, %f67, %f24, %f70;
	cvt.rni.f32.f32 	%f72, %f68;
	sub.f32 	%f73, %f68, %f72;
	add.f32 	%f74, %f73, %f71;
	fma.rn.f32 	%f75, %f74, 0f391FCB8E, 0f3AAF85ED;
	fma.rn.f32 	%f76, %f75, %f74, 0f3C1D9856;
	fma.rn.f32 	%f77, %f76, %f74, 0f3D6357BB;
	fma.rn.f32 	%f78, %f77, %f74, 0f3E75FDEC;
	fma.rn.f32 	%f79, %f78, %f74, 0f3F317218;
	fma.rn.f32 	%f80, %f79, %f74, 0f3F800000;
	cvt.rzi.s32.f32 	%r84, %f72;
	setp.gt.f32 	%p56, %f72, 0f00000000;
	selp.b32 	%r85, 0, -2097152000, %p56;
	add.s32 	%r86, %r85, 2130706432;
	mov.b32 	%f81, %r86;
	mul.f32 	%f82, %f80, %f81;
	shl.b32 	%r87, %r84, 23;
	sub.s32 	%r88, %r87, %r85;
	mov.b32 	%f83, %r88;
	mul.f32 	%f84, %f82, %f83;
	abs.f32 	%f85, %f68;
	setp.gt.f32 	%p57, %f85, 0f43180000;
	setp.lt.f32 	%p58, %f68, 0f00000000;
	selp.f32 	%f86, 0f00000000, 0f7F800000, %p58;
	selp.f32 	%f17, %f86, %f84, %p57;
	setp.eq.f32 	%p59, %f14, 0f3F800000;
	setp.eq.f32 	%p60, %f24, 0f00000000;
	or.pred  	%p61, %p60, %p59;
	mov.f32 	%f98, 0f3F800000;
	@%p61 bra 	$L__BB15_36;
	setp.num.f32 	%p62, %f16, %f16;
	abs.f32 	%f87, %f24;
	setp.num.f32 	%p63, %f87, %f87;
	and.pred  	%p64, %p62, %p63;
	@%p64 bra 	$L__BB15_31;
	add.rn.f32 	%f98, %f14, %f24;
	bra.uni 	$L__BB15_36;
$L__BB15_31:
	setp.neu.f32 	%p65, %f14, 0f00000000;
	setp.neu.f32 	%p66, %f16, 0f7F800000;
	and.pred  	%p67, %p65, %p66;
	@%p67 bra 	$L__BB15_33;
	setp.neu.f32 	%p74, %f15, 0f3F800000;
	add.f32 	%f92, %f14, %f14;
	mov.b32 	%r89, %f92;
	setp.lt.f32 	%p75, %f24, 0f00000000;
	xor.b32  	%r90, %r89, 2139095040;
	selp.b32 	%r91, %r90, %r89, %p75;
	and.b32  	%r92, %r91, 2147483647;
	selp.b32 	%r93, %r92, %r91, %p74;
	mov.b32 	%f98, %r93;
	bra.uni 	$L__BB15_36;
$L__BB15_33:
	setp.eq.f32 	%p68, %f14, 0fBF800000;
	setp.eq.f32 	%p69, %f87, 0f7F800000;
	and.pred  	%p70, %p68, %p69;
	@%p70 bra 	$L__BB15_36;
	setp.geu.f32 	%p71, %f14, 0f00000000;
	mov.f32 	%f98, %f17;
	@%p71 bra 	$L__BB15_36;
	setp.neu.f32 	%p72, %f15, 0f3F800000;
	neg.f32 	%f89, %f17;
	selp.f32 	%f90, %f17, %f89, %p72;
	cvt.rmi.f32.f32 	%f91, %f24;
	setp.neu.f32 	%p73, %f24, %f91;
	selp.f32 	%f98, 0f7FFFFFFF, %f90, %p73;
$L__BB15_36:
	ld.param.u64 	%rd17, [_Z18executelrnNormCudaPfffiiiiS_iiii_param_7];
	cvta.to.global.u64 	%rd14, %rd17;
	div.rn.f32 	%f93, %f13, %f98;
	mad.lo.s32 	%r94, %r2, %r20, %r15;
	mul.wide.s32 	%rd15, %r94, 4;
	add.s64 	%rd16, %rd14, %rd15;
	st.global.f32 	[%rd16], %f93;
	ret;

}
	// .globl	_Z14executeFCLayerPfS_S_S_iibbiii
.visible .entry _Z14executeFCLayerPfS_S_S_iibbiii(
	.param .u64 .ptr .align 1 _Z14executeFCLayerPfS_S_S_iibbiii_param_0,
	.param .u64 .ptr .align 1 _Z14executeFCLayerPfS_S_S_iibbiii_param_1,
	.param .u64 .ptr .align 1 _Z14executeFCLayerPfS_S_S_iibbiii_param_2,
	.param .u64 .ptr .align 1 _Z14executeFCLayerPfS_S_S_iibbiii_param_3,
	.param .u32 _Z14executeFCLayerPfS_S_S_iibbiii_param_4,
	.param .u32 _Z14executeFCLayerPfS_S_S_iibbiii_param_5,
	.param .u8 _Z14executeFCLayerPfS_S_S_iibbiii_param_6,
	.param .u8 _Z14executeFCLayerPfS_S_S_iibbiii_param_7,
	.param .u32 _Z14executeFCLayerPfS_S_S_iibbiii_param_8,
	.param .u32 _Z14executeFCLayerPfS_S_S_iibbiii_param_9,
	.param .u32 _Z14executeFCLayerPfS_S_S_iibbiii_param_10
)
{
	.reg .pred 	%p<12>;
	.reg .b16 	%rs<2>;
	.reg .b32 	%r<48>;
	.reg .b32 	%f<117>;
	.reg .b64 	%rd<39>;

	ld.param.u64 	%rd3, [_Z14executeFCLayerPfS_S_S_iibbiii_param_0];
	ld.param.u64 	%rd5, [_Z14executeFCLayerPfS_S_S_iibbiii_param_1];
	ld.param.u64 	%rd6, [_Z14executeFCLayerPfS_S_S_iibbiii_param_2];
	ld.param.u64 	%rd4, [_Z14executeFCLayerPfS_S_S_iibbiii_param_3];
	ld.param.u32 	%r24, [_Z14executeFCLayerPfS_S_S_iibbiii_param_5];
	ld.param.s8 	%rs1, [_Z14executeFCLayerPfS_S_S_iibbiii_param_6];
	ld.param.u32 	%r27, [_Z14executeFCLayerPfS_S_S_iibbiii_param_8];
	ld.param.u32 	%r25, [_Z14executeFCLayerPfS_S_S_iibbiii_param_9];
	ld.param.u32 	%r26, [_Z14executeFCLayerPfS_S_S_iibbiii_param_10];
	cvta.to.global.u64 	%rd1, %rd6;
	cvta.to.global.u64 	%rd2, %rd5;
	mov.u32 	%r28, %ctaid.x;
	div.u32 	%r2, %r28, %r27;
	mul.lo.s32 	%r29, %r2, %r27;
	sub.s32 	%r1, %r28, %r29;
	mul.lo.s32 	%r3, %r1, %r24;
	setp.lt.s32 	%p1, %r24, 1;
	mov.f32 	%f116, 0f00000000;
	@%p1 bra 	$L__BB16_13;
	mul.lo.s32 	%r4, %r2, %r25;
	and.b32  	%r5, %r24, 15;
	setp.lt.u32 	%p2, %r24, 16;
	mov.f32 	%f116, 0f00000000;
	mov.b32 	%r44, 0;
	@%p2 bra 	$L__BB16_4;
	and.b32  	%r44, %r24, 2147483632;
	neg.s32 	%r41, %r44;
	mov.f32 	%f116, 0f00000000;
	mov.b32 	%r42, 0;
$L__BB16_3:
	.pragma "nounroll";
	add.s32 	%r32, %r42, %r4;
	mul.wide.s32 	%rd7, %r32, 4;
	add.s64 	%rd8, %rd2, %rd7;
	ld.global.f32 	%f18, [%rd8];
	add.s32 	%r33, %r42, %r3;
	mul.wide.u32 	%rd9, %r33, 4;
	add.s64 	%rd10, %rd1, %rd9;
	ld.global.f32 	%f19, [%rd10];
	fma.rn.f32 	%f20, %f18, %f19, %f116;
	ld.global.f32 	%f21, [%rd8+4];
	ld.global.f32 	%f22, [%rd10+4];
	fma.rn.f32 	%f23, %f21, %f22, %f20;
	ld.global.f32 	%f24, [%rd8+8];
	ld.global.f32 	%f25, [%rd10+8];
	fma.rn.f32 	%f26, %f24, %f25, %f23;
	ld.global.f32 	%f27, [%rd8+12];
	ld.global.f32 	%f28, [%rd10+12];
	fma.rn.f32 	%f29, %f27, %f28, %f26;
	ld.global.f32 	%f30, [%rd8+16];
	ld.global.f32 	%f31, [%rd10+16];
	fma.rn.f32 	%f32, %f30, %f31, %f29;
	ld.global.f32 	%f33, [%rd8+20];
	ld.global.f32 	%f34, [%rd10+20];
	fma.rn.f32 	%f35, %f33, %f34, %f32;
	ld.global.f32 	%f36, [%rd8+24];
	ld.global.f32 	%f37, [%rd10+24];
	fma.rn.f32 	%f38, %f36, %f37, %f35;
	ld.global.f32 	%f39, [%rd8+28];
	ld.global.f32 	%f40, [%rd10+28];
	fma.rn.f32 	%f41, %f39, %f40, %f38;
	ld.global.f32 	%f42, [%rd8+32];
	ld.global.f32 	%f43, [%rd10+32];
	fma.rn.f32 	%f44, %f42, %f43, %f41;
	ld.global.f32 	%f45, [%rd8+36];
	ld.global.f32 	%f46, [%rd10+36];
	fma.rn.f32 	%f47, %f45, %f46, %f44;
	ld.global.f32 	%f48, [%rd8+40];
	ld.global.f32 	%f49, [%rd10+40];
	fma.rn.f32 	%f50, %f48, %f49, %f47;
	ld.global.f32 	%f51, [%rd8+44];
	ld.global.f32 	%f52, [%rd10+44];
	fma.rn.f32 	%f53, %f51, %f52, %f50;
	ld.global.f32 	%f54, [%rd8+48];
	ld.global.f32 	%f55, [%rd10+48];
	fma.rn.f32 	%f56, %f54, %f55, %f53;
	ld.global.f32 	%f57, [%rd8+52];
	ld.global.f32 	%f58, [%rd10+52];
	fma.rn.f32 	%f59, %f57, %f58, %f56;
	ld.global.f32 	%f60, [%rd8+56];
	ld.global.f32 	%f61, [%rd10+56];
	fma.rn.f32 	%f62, %f60, %f61, %f59;
	ld.global.f32 	%f63, [%rd8+60];
	ld.global.f32 	%f64, [%rd10+60];
	fma.rn.f32 	%f116, %f63, %f64, %f62;
	add.s32 	%r42, %r42, 16;
	add.s32 	%r41, %r41, 16;
	setp.ne.s32 	%p3, %r41, 0;
	@%p3 bra 	$L__BB16_3;
$L__BB16_4:
	setp.eq.s32 	%p4, %r5, 0;
	@%p4 bra 	$L__BB16_13;
	and.b32  	%r13, %r24, 7;
	setp.lt.u32 	%p5, %r5, 8;
	@%p5 bra 	$L__BB16_7;
	add.s32 	%r34, %r44, %r4;
	mul.wide.s32 	%rd11, %r34, 4;
	add.s64 	%rd12, %rd2, %rd11;
	ld.global.f32 	%f66, [%rd12];
	add.s32 	%r35, %r44, %r3;
	mul.wide.u32 	%rd13, %r35, 4;
	add.s64 	%rd14, %rd1, %rd13;
	ld.global.f32 	%f67, [%rd14];
	fma.rn.f32 	%f68, %f66, %f67, %f116;
	ld.global.f32 	%f69, [%rd12+4];
	cvt.u64.u32 	%rd15, %r3;
	cvt.u64.u32 	%rd16, %r44;
	add.s64 	%rd17, %rd16, %rd15;
	shl.b64 	%rd18, %rd17, 2;
	add.s64 	%rd19, %rd1, %rd18;
	ld.global.f32 	%f70, [%rd19+4];
	fma.rn.f32 	%f71, %f69, %f70, %f68;
	ld.global.f32 	%f72, [%rd12+8];
	ld.global.f32 	%f73, [%rd19+8];
	fma.rn.f32 	%f74, %f72, %f73, %f71;
	ld.global.f32 	%f75, [%rd12+12];
	ld.global.f32 	%f76, [%rd19+12];
	fma.rn.f32 	%f77, %f75, %f76, %f74;
	ld.global.f32 	%f78, [%rd12+16];
	ld.global.f32 	%f79, [%rd19+16];
	fma.rn.f32 	%f80, %f78, %f79, %f77;
	ld.global.f32 	%f81, [%rd12+20];
	ld.global.f32 	%f82, [%rd19+20];
	fma.rn.f32 	%f83, %f81, %f82, %f80;
	ld.global.f32 	%f84, [%rd12+24];
	ld.global.f32 	%f85, [%rd19+24];
	fma.rn.f32 	%f86, %f84, %f85, %f83;
	ld.global.f32 	%f87, [%rd12+28];
	ld.global.f32 	%f88, [%rd19+28];
	fma.rn.f32 	%f116, %f87, %f88, %f86;
	add.s32 	%r44, %r44, 8;
$L__BB16_7:
	setp.eq.s32 	%p6, %r13, 0;
	@%p6 bra 	$L__BB16_13;
	and.b32  	%r16, %r24, 3;
	setp.lt.u32 	%p7, %r13, 4;
	@%p7 bra 	$L__BB16_10;
	add.s32 	%r36, %r44, %r4;
	mul.wide.s32 	%rd20, %r36, 4;
	add.s64 	%rd21, %rd2, %rd20;
	ld.global.f32 	%f90, [%rd21];
	add.s32 	%r37, %r44, %r3;
	mul.wide.u32 	%rd22, %r37, 4;
	add.s64 	%rd23, %rd1, %rd22;
	ld.global.f32 	%f91, [%rd23];
	fma.rn.f32 	%f92, %f90, %f91, %f116;
	ld.global.f32 	%f93, [%rd21+4];
	cvt.u64.u32 	%rd24, %r3;
	cvt.u64.u32 	%rd25, %r44;
	add.s64 	%rd26, %rd25, %rd24;
	shl.b64 	%rd27, %rd26, 2;
	add.s64 	%rd28, %rd1, %rd27;
	ld.global.f32 	%f94, [%rd28+4];
	fma.rn.f32 	%f95, %f93, %f94, %f92;
	ld.global.f32 	%f96, [%rd21+8];
	ld.global.f32 	%f97, [%rd28+8];
	fma.rn.f32 	%f98, %f96, %f97, %f95;
	ld.global.f32 	%f99, [%rd21+12];
	ld.global.f32 	%f100, [%rd28+12];
	fma.rn.f32 	%f116, %f99, %f100, %f98;
	add.s32 	%r44, %r44, 4;
$L__BB16_10:
	setp.eq.s32 	%p8, %r16, 0;
	@%p8 bra 	$L__BB16_13;
	neg.s32 	%r46, %r16;
$L__BB16_12:
	.pragma "nounroll";
	add.s32 	%r38, %r44, %r4;
	mul.wide.s32 	%rd29, %r38, 4;
	add.s64 	%rd30, %rd2, %rd29;
	ld.global.f32 	%f101, [%rd30];
	add.s32 	%r39, %r44, %r3;
	mul.wide.u32 	%rd31, %r39, 4;
	add.s64 	%rd32, %rd1, %rd31;
	ld.global.f32 	%f102, [%rd32];
	fma.rn.f32 	%f116, %f101, %f102, %f116;
	add.s32 	%r44, %r44, 1;
	add.s32 	%r46, %r46, 1;
	setp.ne.s32 	%p9, %r46, 0;
	@%p9 bra 	$L__BB16_12;
$L__BB16_13:
	cvta.to.global.u64 	%rd33, %rd3;
	cvta.to.global.u64 	%rd34, %rd4;
	mul.wide.u32 	%rd35, %r1, 4;
	add.s64 	%rd36, %rd33, %rd35;
	ld.global.f32 	%f103, [%rd36];
	add.f32 	%f104, %f116, %f103;
	setp.eq.s16 	%p10, %rs1, 1;
	setp.lt.f32 	%p11, %f104, 0f00000000;
	selp.f32 	%f106, 0f00000000, %f104, %p11;
	selp.f32 	%f107, %f106, %f104, %p10;
	mad.lo.s32 	%r40, %r2, %r26, %r1;
	mul.wide.s32 	%rd37, %r40, 4;
	add.s64 	%rd38, %rd34, %rd37;
	st.global.f32 	[%rd38], %f107;
	ret;

}
	// .globl	_Z17executeThirdLayerPfS_S_
.visible .entry _Z17executeThirdLayerPfS_S_(
	.param .u64 .ptr .align 1 _Z17executeThirdLayerPfS_S__param_0,
	.param .u64 .ptr .align 1 _Z17executeThirdLayerPfS_S__param_1,
	.param .u64 .ptr .align 1 _Z17executeThirdLayerPfS_S__param_2
)
{
	.reg .pred 	%p<5>;
	.reg .b32 	%r<9>;
	.reg .b32 	%f<30>;
	.reg .b64 	%rd<26>;
	.reg .b64 	%fd<5>;

	ld.param.u64 	%rd8, [_Z17executeThirdLayerPfS_S__param_0];
	ld.param.u64 	%rd9, [_Z17executeThirdLayerPfS_S__param_1];
	ld.param.u64 	%rd7, [_Z17executeThirdLayerPfS_S__param_2];
	cvta.to.global.u64 	%rd10, %rd8;
	cvta.to.global.u64 	%rd11, %rd9;
	mov.u32 	%r1, %ctaid.x;
	mul.lo.s32 	%r6, %r1, 1251;
	mul.wide.u32 	%rd12, %r6, 4;
	add.s64 	%rd13, %rd11, %rd12;
	ld.global.f32 	%f4, [%rd13];
	add.f32 	%f29, %f4, 0f00000000;
	mov.u32 	%r2, %ctaid.y;
	mul.wide.u32 	%rd14, %r1, 5004;
	add.s64 	%rd15, %rd14, %rd11;
	add.s64 	%rd25, %rd15, 8;
	mul.wide.u32 	%rd16, %r2, 5000;
	add.s64 	%rd17, %rd16, %rd10;
	add.s64 	%rd24, %rd17, 4;
	mov.b32 	%r8, 0;
$L__BB17_1:
	ld.global.f32 	%f5, [%rd24+-4];
	ld.global.f32 	%f6, [%rd25+-4];
	fma.rn.f32 	%f7, %f5, %f6, %f29;
	ld.global.f32 	%f8, [%rd24];
	ld.global.f32 	%f9, [%rd25];
	fma.rn.f32 	%f29, %f8, %f9, %f7;
	add.s32 	%r8, %r8, 2;
	add.s64 	%rd25, %rd25, 8;
	add.s64 	%rd24, %rd24, 8;
	setp.ne.s32 	%p1, %r8, 1250;
	@%p1 bra 	$L__BB17_1;
	cvta.to.global.u64 	%rd18, %rd7;
	cvt.f64.f32 	%fd1, %f29;
	mul.f64 	%fd2, %fd1, 0d3FE55555571F7693;
	cvt.rn.f32.f64 	%f10, %fd2;
	abs.f32 	%f11, %f10;
	mul.f32 	%f12, %f11, 0f4038AA3B;
	ex2.approx.ftz.f32 	%f13, %f12;
	add.f32 	%f14, %f13, 0f3F800000;
	rcp.approx.ftz.f32 	%f15, %f14;
	fma.rn.f32 	%f16, %f15, 0fC0000000, 0f3F800000;
	setp.ge.f32 	%p2, %f11, 0f41102CB4;
	selp.f32 	%f17, 0f3F800000, %f16, %p2;
	abs.f32 	%f18, %f17;
	neg.f32 	%f19, %f18;
	mov.b64 	%rd19, %fd2;
	shr.u64 	%rd20, %rd19, 63;
	and.b64  	%rd21, %rd20, 1;
	setp.eq.b64 	%p3, %rd21, 1;
	selp.f32 	%f20, %f19, %f18, %p3;
	mul.f32 	%f21, %f10, %f10;
	fma.rn.f32 	%f22, %f21, 0f3C80F082, 0fBD563CAE;
	fma.rn.f32 	%f23, %f22, %f21, 0f3E085941;
	fma.rn.f32 	%f24, %f23, %f21, 0fBEAAA9ED;
	fma.rn.f32 	%f25, %f24, %f21, 0f00000000;
	fma.rn.f32 	%f26, %f25, %f10, %f10;
	setp.ge.f32 	%p4, %f11, 0f3F19999A;
	selp.f32 	%f27, %f20, %f26, %p4;
	cvt.f64.f32 	%fd3, %f27;
	mul.f64 	%fd4, %fd3, 0d3FFB74538EF34D6A;
	cvt.rn.f32.f64 	%f28, %fd4;
	mad.lo.s32 	%r7, %r2, 100, %r1;
	mul.wide.u32 	%rd22, %r7, 4;
	add.s64 	%rd23, %rd18, %rd22;
	st.global.f32 	[%rd23], %f28;
	ret;

}
	// .globl	_Z18executeFourthLayerPfS_S_
.visible .entry _Z18executeFourthLayerPfS_S_(
	.param .u64 .ptr .align 1 _Z18executeFourthLayerPfS_S__param_0,
	.param .u64 .ptr .align 1 _Z18executeFourthLayerPfS_S__param_1,
	.param .u64 .ptr .align 1 _Z18executeFourthLayerPfS_S__param_2
)
{
	.reg .pred 	%p<5>;
	.reg .b32 	%r<9>;
	.reg .b32 	%f<36>;
	.reg .b64 	%rd<26>;
	.reg .b64 	%fd<5>;

	ld.param.u64 	%rd8, [_Z18executeFourthLayerPfS_S__param_0];
	ld.param.u64 	%rd9, [_Z18executeFourthLayerPfS_S__param_1];
	ld.param.u64 	%rd7, [_Z18executeFourthLayerPfS_S__param_2];
	cvta.to.global.u64 	%rd10, %rd8;
	cvta.to.global.u64 	%rd11, %rd9;
	mov.u32 	%r1, %ctaid.x;
	mul.lo.s32 	%r6, %r1, 101;
	mul.wide.u32 	%rd12, %r6, 4;
	add.s64 	%rd13, %rd11, %rd12;
	ld.global.f32 	%f4, [%rd13];
	add.f32 	%f35, %f4, 0f00000000;
	mov.u32 	%r2, %ctaid.y;
	mul.wide.u32 	%rd14, %r2, 400;
	add.s64 	%rd15, %rd14, %rd10;
	add.s64 	%rd25, %rd15, 8;
	mul.wide.u32 	%rd16, %r1, 404;
	add.s64 	%rd17, %rd16, %rd11;
	add.s64 	%rd24, %rd17, 8;
	mov.b32 	%r8, 0;
$L__BB18_1:
	ld.global.f32 	%f5, [%rd25+-8];
	ld.global.f32 	%f6, [%rd24+-4];
	fma.rn.f32 	%f7, %f5, %f6, %f35;
	ld.global.f32 	%f8, [%rd25+-4];
	ld.global.f32 	%f9, [%rd24];
	fma.rn.f32 	%f10, %f8, %f9, %f7;
	ld.global.f32 	%f11, [%rd25];
	ld.global.f32 	%f12, [%rd24+4];
	fma.rn.f32 	%f13, %f11, %f12, %f10;
	ld.global.f32 	%f14, [%rd25+4];
	ld.global.f32 	%f15, [%rd24+8];
	fma.rn.f32 	%f35, %f14, %f15, %f13;
	add.s32 	%r8, %r8, 4;
	add.s64 	%rd25, %rd25, 16;
	add.s64 	%rd24, %rd24, 16;
	setp.ne.s32 	%p1, %r8, 100;
	@%p1 bra 	$L__BB18_1;
	cvta.to.global.u64 	%rd18, %rd7;
	cvt.f64.f32 	%fd1, %f35;
	mul.f64 	%fd2, %fd1, 0d3FE55555571F7693;
	cvt.rn.f32.f64 	%f16, %fd2;
	abs.f32 	%f17, %f16;
	mul.f32 	%f18, %f17, 0f4038AA3B;
	ex2.approx.ftz.f32 	%f19, %f18;
	add.f32 	%f20, %f19, 0f3F800000;
	rcp.approx.ftz.f32 	%f21, %f20;
	fma.rn.f32 	%f22, %f21, 0fC0000000, 0f3F800000;
	setp.ge.f32 	%p2, %f17, 0f41102CB4;
	selp.f32 	%f23, 0f3F800000, %f22, %p2;
	abs.f32 	%f24, %f23;
	neg.f32 	%f25, %f24;
	mov.b64 	%rd19, %fd2;
	shr.u64 	%rd20, %rd19, 63;
	and.b64  	%rd21, %rd20, 1;
	setp.eq.b64 	%p3, %rd21, 1;
	selp.f32 	%f26, %f25, %f24, %p3;
	mul.f32 	%f27, %f16, %f16;
	fma.rn.f32 	%f28, %f27, 0f3C80F082, 0fBD563CAE;
	fma.rn.f32 	%f29, %f28, %f27, 0f3E085941;
	fma.rn.f32 	%f30, %f29, %f27, 0fBEAAA9ED;
	fma.rn.f32 	%f31, %f30, %f27, 0f00000000;
	fma.rn.f32 	%f32, %f31, %f16, %f16;
	setp.ge.f32 	%p4, %f17, 0f3F19999A;
	selp.f32 	%f33, %f26, %f32, %p4;
	cvt.f64.f32 	%fd3, %f33;
	mul.f64 	%fd4, %fd3, 0d3FFB74538EF34D6A;
	cvt.rn.f32.f64 	%f34, %fd4;
	mad.lo.s32 	%r7, %r2, 10, %r1;
	mul.wide.u32 	%rd22, %r7, 4;
	add.s64 	%rd23, %rd18, %rd22;
	st.global.f32 	[%rd23], %f34;
	ret;

}
.func  (.param .b64 func_retval0) __internal_accurate_pow(
	.param .b64 __internal_accurate_pow_param_0
)
{
	.reg .pred 	%p<8>;
	.reg .b32 	%r<49>;
	.reg .b32 	%f<3>;
	.reg .b64 	%fd<109>;

	ld.param.f64 	%fd10, [__internal_accurate_pow_param_0];
	{
	.reg .b32 %temp; 
	mov.b64 	{%temp, %r46}, %fd10;
	}
	{
	.reg .b32 %temp; 
	mov.b64 	{%r45, %temp}, %fd10;
	}
	shr.u32 	%r47, %r46, 20;
	setp.gt.u32 	%p1, %r46, 1048575;
	@%p1 bra 	$L__BB19_2;
	mul.f64 	%fd11, %fd10, 0d4350000000000000;
	{
	.reg .b32 %temp; 
	mov.b64 	{%temp, %r46}, %fd11;
	}
	{
	.reg .b32 %temp; 
	mov.b64 	{%r45, %temp}, %fd11;
	}
	shr.u32 	%r16, %r46, 20;
	add.s32 	%r47, %r16, -54;
$L__BB19_2:
	add.s32 	%r48, %r47, -1023;
	and.b32  	%r17, %r46, -2146435073;
	or.b32  	%r18, %r17, 1072693248;
	mov.b64 	%fd107, {%r45, %r18};
	setp.lt.u32 	%p2, %r18, 1073127583;
	@%p2 bra 	$L__BB19_4;
	{
	.reg .b32 %temp; 
	mov.b64 	{%r19, %temp}, %fd107;
	}
	{
	.reg .b32 %temp; 
	mov.b64 	{%temp, %r20}, %fd107;
	}
	add.s32 	%r21, %r20, -1048576;
	mov.b64 	%fd107, {%r19, %r21};
	add.s32 	%r48, %r47, -1022;
$L__BB19_4:
	add.f64 	%fd12, %fd107, 0dBFF0000000000000;
	add.f64 	%fd13, %fd107, 0d3FF0000000000000;
	rcp.approx.ftz.f64 	%fd14, %fd13;
	neg.f64 	%fd15, %fd13;
	fma.rn.f64 	%fd16, %fd15, %fd14, 0d3FF0000000000000;
	fma.rn.f64 	%fd17, %fd16, %fd16, %fd16;
	fma.rn.f64 	%fd18, %fd17, %fd14, %fd14;
	mul.f64 	%fd19, %fd12, %fd18;
	fma.rn.f64 	%fd20, %fd12, %fd18, %fd19;
	mul.f64 	%fd21, %fd20, %fd20;
	fma.rn.f64 	%fd22, %fd21, 0d3EB0F5FF7D2CAFE2, 0d3ED0F5D241AD3B5A;
	fma.rn.f64 	%fd23, %fd22, %fd21, 0d3EF3B20A75488A3F;
	fma.rn.f64 	%fd24, %fd23, %fd21, 0d3F1745CDE4FAECD5;
	fma.rn.f64 	%fd25, %fd24, %fd21, 0d3F3C71C7258A578B;
	fma.rn.f64 	%fd26, %fd25, %fd21, 0d3F6249249242B910;
	fma.rn.f64 	%fd27, %fd26, %fd21, 0d3F89999999999DFB;
	sub.f64 	%fd28, %fd12, %fd20;
	add.f64 	%fd29, %fd28, %fd28;
	neg.f64 	%fd30, %fd20;
	fma.rn.f64 	%fd31, %fd30, %fd12, %fd29;
	mul.f64 	%fd32, %fd18, %fd31;
	fma.rn.f64 	%fd33, %fd21, %fd27, 0d3FB5555555555555;
	mov.f64 	%fd34, 0d3FB5555555555555;
	sub.f64 	%fd35, %fd34, %fd33;
	fma.rn.f64 	%fd36, %fd21, %fd27, %fd35;
	add.f64 	%fd37, %fd36, 0dBC46A4CB00B9E7B0;
	add.f64 	%fd38, %fd33, %fd37;
	sub.f64 	%fd39, %fd33, %fd38;
	add.f64 	%fd40, %fd37, %fd39;
	mul.rn.f64 	%fd41, %fd20, %fd20;
	neg.f64 	%fd42, %fd41;
	fma.rn.f64 	%fd43, %fd20, %fd20, %fd42;
	{
	.reg .b32 %temp; 
	mov.b64 	{%r22, %temp}, %fd32;
	}
	{
	.reg .b32 %temp; 
	mov.b64 	{%temp, %r23}, %fd32;
	}
	add.s32 	%r24, %r23, 1048576;
	mov.b64 	%fd44, {%r22, %r24};
	fma.rn.f64 	%fd45, %fd20, %fd44, %fd43;
	mul.rn.f64 	%fd46, %fd41, %fd20;
	neg.f64 	%fd47, %fd46;
	fma.rn.f64 	%fd48, %fd41, %fd20, %fd47;
	fma.rn.f64 	%fd49, %fd41, %fd32, %fd48;
	fma.rn.f64 	%fd50, %fd45, %fd20, %fd49;
	mul.rn.f64 	%fd51, %fd38, %fd46;
	neg.f64 	%fd52, %fd51;
	fma.rn.f64 	%fd53, %fd38, %fd46, %fd52;
	fma.rn.f64 	%fd54, %fd38, %fd50, %fd53;
	fma.rn.f64 	%fd55, %fd40, %fd46, %fd54;
	add.f64 	%fd56, %fd51, %fd55;
	sub.f64 	%fd57, %fd51, %fd56;
	add.f64 	%fd58, %fd55, %fd57;
	add.f64 	%fd59, %fd20, %fd56;
	sub.f64 	%fd60, %fd20, %fd59;
	add.f64 	%fd61, %fd56, %fd60;
	add.f64 	%fd62, %fd58, %fd61;
	add.f64 	%fd63, %fd32, %fd62;
	add.f64 	%fd64, %fd59, %fd63;
	sub.f64 	%fd65, %fd59, %fd64;
	add.f64 	%fd66, %fd63, %fd65;
	xor.b32  	%r25, %r48, -2147483648;
	mov.b32 	%r26, 1127219200;
	mov.b64 	%fd67, {%r25, %r26};
	mov.b32 	%r27, -2147483648;
	mov.b64 	%fd68, {%r27, %r26};
	sub.f64 	%fd69, %fd67, %fd68;
	fma.rn.f64 	%fd70, %fd69, 0d3FE62E42FEFA39EF, %fd64;
	fma.rn.f64 	%fd71, %fd69, 0dBFE62E42FEFA39EF, %fd70;
	sub.f64 	%fd72, %fd71, %fd64;
	sub.f64 	%fd73, %fd66, %fd72;
	fma.rn.f64 	%fd74, %fd69, 0d3C7ABC9E3B39803F, %fd73;
	add.f64 	%fd75, %fd70, %fd74;
	sub.f64 	%fd76, %fd70, %fd75;
	add.f64 	%fd77, %fd74, %fd76;
	mov.f64 	%fd78, 0d4000000000000000;
	{
	.reg .b32 %temp; 
	mov.b64 	{%temp, %r28}, %fd78;
	}
	{
	.reg .b32 %temp; 
	mov.b64 	{%r29, %temp}, %fd78;
	}
	shl.b32 	%r30, %r28, 1;
	setp.gt.u32 	%p3, %r30, -33554433;
	and.b32  	%r31, %r28, -15728641;
	selp.b32 	%r32, %r31, %r28, %p3;
	mov.b64 	%fd79, {%r29, %r32};
	mul.rn.f64 	%fd80, %fd75, %fd79;
	neg.f64 	%fd81, %fd80;
	fma.rn.f64 	%fd82, %fd75, %fd79, %fd81;
	fma.rn.f64 	%fd83, %fd77, %fd79, %fd82;
	add.f64 	%fd4, %fd80, %fd83;
	sub.f64 	%fd84, %fd80, %fd4;
	add.f64 	%fd5, %fd83, %fd84;
	fma.rn.f64 	%fd85, %fd4, 0d3FF71547652B82FE, 0d4338000000000000;
	{
	.reg .b32 %temp; 
	mov.b64 	{%r13, %temp}, %fd85;
	}
	mov.f64 	%fd86, 0dC338000000000000;
	add.rn.f64 	%fd87, %fd85, %fd86;
	fma.rn.f64 	%fd88, %fd87, 0dBFE62E42FEFA39EF, %fd4;
	fma.rn.f64 	%fd89, %fd87, 0dBC7ABC9E3B39803F, %fd88;
	fma.rn.f64 	%fd90, %fd89, 0d3E5ADE1569CE2BDF, 0d3E928AF3FCA213EA;
	fma.rn.f64 	%fd91, %fd90, %fd89, 0d3EC71DEE62401315;
	fma.rn.f64 	%fd92, %fd91, %fd89, 0d3EFA01997C89EB71;
	fma.rn.f64 	%fd93, %fd92, %fd89, 0d3F2A01A014761F65;
	fma.rn.f64 	%fd94, %fd93, %fd89, 0d3F56C16C1852B7AF;
	fma.rn.f64 	%fd95, %fd94, %fd89, 0d3F81111111122322;
	fma.rn.f64 	%fd96, %fd95, %fd89, 0d3FA55555555502A1;
	fma.rn.f64 	%fd97, %fd96, %fd89, 0d3FC5555555555511;
	fma.rn.f64 	%fd98, %fd97, %fd89, 0d3FE000000000000B;
	fma.rn.f64 	%fd99, %fd98, %fd89, 0d3FF0000000000000;
	fma.rn.f64 	%fd100, %fd99, %fd89, 0d3FF0000000000000;
	{
	.reg .b32 %temp; 
	mov.b64 	{%r14, %temp}, %fd100;
	}
	{
	.reg .b32 %temp; 
	mov.b64 	{%temp, %r15}, %fd100;
	}
	shl.b32 	%r33, %r13, 20;
	add.s32 	%r34, %r33, %r15;
	mov.b64 	%fd108, {%r14, %r34};
	{
	.reg .b32 %temp; 
	mov.b64 	{%temp, %r35}, %fd4;
	}
	mov.b32 	%f2, %r35;
	abs.f32 	%f1, %f2;
	setp.lt.f32 	%p4, %f1, 0f4086232B;
	@%p4 bra 	$L__BB19_7;
	setp.lt.f64 	%p5, %fd4, 0d0000000000000000;
	add.f64 	%fd101, %fd4, 0d7FF0000000000000;
	selp.f64 	%fd108, 0d0000000000000000, %fd101, %p5;
	setp.geu.f32 	%p6, %f1, 0f40874800;
	@%p6 bra 	$L__BB19_7;
	shr.u32 	%r36, %r13, 31;
	add.s32 	%r37, %r13, %r36;
	shr.s32 	%r38, %r37, 1;
	shl.b32 	%r39, %r38, 20;
	add.s32 	%r40, %r15, %r39;
	mov.b64 	%fd102, {%r14, %r40};
	sub.s32 	%r41, %r13, %r38;
	shl.b32 	%r42, %r41, 20;
	add.s32 	%r43, %r42, 1072693248;
	mov.b32 	%r44, 0;
	mov.b64 	%fd103, {%r44, %r43};
	mul.f64 	%fd108, %fd103, %fd102;
$L__BB19_7:
	abs.f64 	%fd104, %fd108;
	setp.eq.f64 	%p7, %fd104, 0d7FF0000000000000;
	fma.rn.f64 	%fd105, %fd108, %fd5, %fd108;
	selp.f64 	%fd106, %fd108, %fd105, %p7;
	st.param.f64 	[func_retval0], %fd106;
	ret;

}


// ===== COMPILED SASS (sm_100) =====

	.target	sm_100

	.elftype	@"ET_EXEC"


//--------------------- .note.nv.tkinfo           --------------------------
	.section	.note.nv.tkinfo,"",@"SHT_NOTE"
	.sectionflags	@"SHF_NOTE_NV_TKINFO"
	.tkinfo
        /*0018*/ 	.word	0x00000002
        /*0030*/ 	.string	""
        /*0030*/ 	.string	"ptxas"
        /*0030*/ 	.string	"Cuda compilation tools, release 13.0, V13.0.88"
        /*0030*/ 	.string	"Build cuda_13.0.r13.0/compiler.36424714_0"
        /*0030*/ 	.string	"-arch sm_100 -m 64 "



//--------------------- .note.nv.cuinfo           --------------------------
	.section	.note.nv.cuinfo,"",@"SHT_NOTE"
	.sectionflags	@"SHF_NOTE_NV_CUINFO"
        /*0018*/ 	.short	0x0002
        /*001a*/ 	.short	0x0064
        /*001c*/ 	.short	0x0082
	.zero		2


//--------------------- .nv.info                  --------------------------
	.section	.nv.info,"",@"SHT_CUDA_INFO"
	.align	4


	//----- nvinfo : EIATTR_REGCOUNT
	.align		4
        /*0000*/ 	.byte	0x04, 0x2f
        /*0002*/ 	.short	(.L_3 - .L_2)
	.align		4
.L_2:
        /*0004*/ 	.word	index@(_Z18executeFirstLayer1PfS_S_S_iiiii)
        /*0008*/ 	.word	0x0000001f


	//----- nvinfo : EIATTR_FRAME_SIZE
	.align		4
.L_3:
        /*000c*/ 	.byte	0x04, 0x11
        /*000e*/ 	.short	(.L_5 - .L_4)
	.align		4
.L_4:
        /*0010*/ 	.word	index@(_Z18executeFirstLayer1PfS_S_S_iiiii)
        /*0014*/ 	.word	0x00000000


	//----- nvinfo : EIATTR_REGCOUNT
	.align		4
.L_5:
        /*0018*/ 	.byte	0x04, 0x2f
        /*001a*/ 	.short	(.L_7 - .L_6)
	.align		4
.L_6:
        /*001c*/ 	.word	index@(_Z18executeFirstLayer2PfS_S_S_iiiii)
        /*0020*/ 	.word	0x0000001f


	//----- nvinfo : EIATTR_FRAME_SIZE
	.align		4
.L_7:
        /*0024*/ 	.byte	0x04, 0x11
        /*0026*/ 	.short	(.L_9 - .L_8)
	.align		4
.L_8:
        /*0028*/ 	.word	index@(_Z18executeFirstLayer2PfS_S_S_iiiii)
        /*002c*/ 	.word	0x00000000


	//----- nvinfo : EIATTR_REGCOUNT
	.align		4
.L_9:
        /*0030*/ 	.byte	0x04, 0x2f
        /*0032*/ 	.short	(.L_11 - .L_10)
	.align		4
.L_10:
        /*0034*/ 	.word	index@(_Z18executeFirstLayer3PfS_S_S_iiiii)
        /*0038*/ 	.word	0x0000001f


	//----- nvinfo : EIATTR_FRAME_SIZE
	.align		4
.L_11:
        /*003c*/ 	.byte	0x04, 0x11
        /*003e*/ 	.short	(.L_13 - .L_12)
	.align		4
.L_12:
        /*0040*/ 	.word	index@(_Z18executeFirstLayer3PfS_S_S_iiiii)
        /*0044*/ 	.word	0x00000000


	//----- nvinfo : EIATTR_REGCOUNT
	.align		4
.L_13:
        /*0048*/ 	.byte	0x04, 0x2f
        /*004a*/ 	.short	(.L_15 - .L_14)
	.align		4
.L_14:
        /*004c*/ 	.word	index@(_Z18executeFirstLayer4PfS_S_S_iiiii)
        /*0050*/ 	.word	0x0000001f


	//----- nvinfo : EIATTR_FRAME_SIZE
	.align		4
.L_15:
        /*0054*/ 	.byte	0x04, 0x11
        /*0056*/ 	.short	(.L_17 - .L_16)
	.align		4
.L_16:
        /*0058*/ 	.word	index@(_Z18executeFirstLayer4PfS_S_S_iiiii)
        /*005c*/ 	.word	0x00000000


	//----- nvinfo : EIATTR_REGCOUNT
	.align		4
.L_17:
        /*0060*/ 	.byte	0x04, 0x2f
        /*0062*/ 	.short	(.L_19 - .L_18)
	.align		4
.L_18:
        /*0064*/ 	.word	index@(_Z19executepoolingCuda1PfS_iiiiiiiiii)
        /*0068*/ 	.word	0x00000020


	//----- nvinfo : EIATTR_FRAME_SIZE
	.align		4
.L_19:
        /*006c*/ 	.byte	0x04, 0x11
        /*006e*/ 	.short	(.L_21 - .L_20)
	.align		4
.L_20:
        /*0070*/ 	.word	index@(_Z19executepoolingCuda1PfS_iiiiiiiiii)
        /*0074*/ 	.word	0x00000000


	//----- nvinfo : EIATTR_REGCOUNT
	.align		4
.L_21:
        /*0078*/ 	.byte	0x04, 0x2f
        /*007a*/ 	.short	(.L_23 - .L_22)
	.align		4
.L_22:
        /*007c*/ 	.word	index@(_Z19executepoolingCuda2PfS_iiiiiiiiii)
        /*0080*/ 	.word	0x00000020


	//----- nvinfo : EIATTR_FRAME_SIZE
	.align		4
.L_23:
        /*0084*/ 	.byte	0x04, 0x11
        /*0086*/ 	.short	(.L_25 - .L_24)
	.align		4
.L_24:
        /*0088*/ 	.word	index@(_Z19executepoolingCuda2PfS_iiiiiiiiii)
        /*008c*/ 	.word	0x00000000


	//----- nvinfo : EIATTR_REGCOUNT
	.align		4
.L_25:
        /*0090*/ 	.byte	0x04, 0x2f
        /*0092*/ 	.short	(.L_27 - .L_26)
	.align		4
.L_26:
        /*0094*/ 	.word	index@(_Z25execute3DconvolutionCuda1PfS_S_S_iiiiiiiiiii)
        /*0098*/ 	.word	0x0000001b


	//----- nvinfo : EIATTR_FRAME_SIZE
	.align		4
.L_27:
        /*009c*/ 	.byte	0x04, 0x11
        /*009e*/ 	.short	(.L_29 - .L_28)
	.align		4
.L_28:
        /*00a0*/ 	.word	index@(_Z25execute3DconvolutionCuda1PfS_S_S_iiiiiiiiiii)
        /*00a4*/ 	.word	0x00000000


	//----- nvinfo : EIATTR_REGCOUNT
	.align		4
.L_29:
        /*00a8*/ 	.byte	0x04, 0x2f
        /*00aa*/ 	.short	(.L_31 - .L_30)
	.align		4
.L_30:
        /*00ac*/ 	.word	index@(_Z25execute3DconvolutionCuda2PfS_S_S_iiiiiiiiiii)
        /*00b0*/ 	.word	0x0000001b


	//----- nvinfo : EIATTR_FRAME_SIZE
	.align		4
.L_31:
        /*00b4*/ 	.byte	0x04, 0x11
        /*00b6*/ 	.short	(.L_33 - .L_32)
	.align		4
.L_32:
        /*00b8*/ 	.word	index@(_Z25execute3DconvolutionCuda2PfS_S_S_iiiiiiiiiii)
        /*00bc*/ 	.word	0x00000000


	//----- nvinfo : EIATTR_REGCOUNT
	.align		4
.L_33:
        /*00c0*/ 	.byte	0x04, 0x2f
        /*00c2*/ 	.short	(.L_35 - .L_34)
	.align		4
.L_34:
        /*00c4*/ 	.word	index@(_Z25execute3DconvolutionCuda3PfS_S_S_iiiiiiiiiii)
        /*00c8*/ 	.word	0x0000001b


	//----- nvinfo : EIATTR_FRAME_SIZE
	.align		4
.L_35:
        /*00cc*/ 	.byte	0x04, 0x11
        /*00ce*/ 	.short	(.L_37 - .L_36)
	.align		4
.L_36:
        /*00d0*/ 	.word	index@(_Z25execute3DconvolutionCuda3PfS_S_S_iiiiiiiiiii)
        /*00d4*/ 	.word	0x00000000


	//----- nvinfo : EIATTR_REGCOUNT
	.align		4
.L_37:
        /*00d8*/ 	.byte	0x04, 0x2f
        /*00da*/ 	.short	(.L_39 - .L_38)
	.align		4
.L_38:
        /*00dc*/ 	.word	index@(_Z31execute3Dconvolutiongroup2Cuda1PfS_S_S_iiiiiiiiiii)
        /*00e0*/ 	.word	0x0000001d


	//----- nvinfo : EIATTR_FRAME_SIZE
	.align		4
.L_39:
        /*00e4*/ 	.byte	0x04, 0x11
        /*00e6*/ 	.short	(.L_41 - .L_40)
	.align		4
.L_40:
        /*00e8*/ 	.word	index@(_Z31execute3Dconvolutiongroup2Cuda1PfS_S_S_iiiiiiiiiii)
        /*00ec*/ 	.word	0x00000000


	//----- nvinfo : EIATTR_REGCOUNT
	.align		4
.L_41:
        /*00f0*/ 	.byte	0x04, 0x2f
        /*00f2*/ 	.short	(.L_43 - .L_42)
	.align		4
.L_42:
        /*00f4*/ 	.word	index@(_Z31execute3Dconvolutiongroup2Cuda2PfS_S_S_iiiiiiiiiii)
        /*00f8*/ 	.word	0x0000001d


	//----- nvinfo : EIATTR_FRAME_SIZE
	.align		4
.L_43:
        /*00fc*/ 	.byte	0x04, 0x11
        /*00fe*/ 	.short	(.L_45 - .L_44)
	.align		4
.L_44:
        /*0100*/ 	.word	index@(_Z31execute3Dconvolutiongroup2Cuda2PfS_S_S_iiiiiiiiiii)
        /*0104*/ 	.word	0x00000000


	//----- nvinfo : EIATTR_REGCOUNT
	.align		4
.L_45:
        /*0108*/ 	.byte	0x04, 0x2f
        /*010a*/ 	.short	(.L_47 - .L_46)
	.align		4
.L_46:
        /*010c*/ 	.word	index@(_Z25executelrnNormCuda_split1PfffiiiiS_iiiii)
        /*0110*/ 	.word	0x0000001e


	//----- nvinfo : EIATTR_FRAME_SIZE
	.align		4
.L_47:
        /*0114*/ 	.byte	0x04, 0x11
        /*0116*/ 	.short	(.L_49 - .L_48)
	.align		4
.L_48:
        /*0118*/ 	.word	index@($_Z25executelrnNormCuda_split1PfffiiiiS_iiiii$__internal_accurate_pow)
        /*011c*/ 	.word	0x00000000


	//----- nvinfo : EIATTR_FRAME_SIZE
	.align		4
.L_49:
        /*0120*/ 	.byte	0x04, 0x11
        /*0122*/ 	.short	(.L_51 - .L_50)
	.align		4
.L_50:
        /*0124*/ 	.word	index@($__internal_4_$__cuda_sm3x_div_rn_noftz_f32_slowpath)
        /*0128*/ 	.word	0x00000000


	//----- nvinfo : EIATTR_FRAME_SIZE
	.align		4
.L_51:
        /*012c*/ 	.byte	0x04, 0x11
        /*012e*/ 	.short	(.L_53 - .L_52)
	.align		4
.L_52:
        /*0130*/ 	.word	index@(_Z25executelrnNormCuda_split1PfffiiiiS_iiiii)
        /*0134*/ 	.word	0x00000000


	//----- nvinfo : EIATTR_REGCOUNT
	.align		4
.L_53:
        /*0138*/ 	.byte	0x04, 0x2f
        /*013a*/ 	.short	(.L_55 - .L_54)
	.align		4
.L_54:
        /*013c*/ 	.word	index@(_Z25executelrnNormCuda_split2PfffiiiiS_iiiii)
        /*0140*/ 	.word	0x0000001e


	//----- nvinfo : EIATTR_FRAME_SIZE
	.align		4
.L_55:
        /*0144*/ 	.byte	0x04, 0x11
        /*0146*/ 	.short	(.L_57 - .L_56)
	.align		4
.L_56:
        /*0148*/ 	.word	index@($_Z25executelrnNormCuda_split2PfffiiiiS_iiiii$__internal_accurate_pow)
        /*014c*/ 	.word	0x00000000


	//----- nvinfo : EIATTR_FRAME_SIZE
	.align		4
.L_57:
        /*0150*/ 	.byte	0x04, 0x11
        /*0152*/ 	.short	(.L_59 - .L_58)
	.align		4
.L_58:
        /*0154*/ 	.word	index@($__internal_3_$__cuda_sm3x_div_rn_noftz_f32_slowpath)
        /*0158*/ 	.word	0x00000000


	//----- nvinfo : EIATTR_FRAME_SIZE
	.align		4
.L_59:
        /*015c*/ 	.byte	0x04, 0x11
        /*015e*/ 	.short	(.L_61 - .L_60)
	.align		4
.L_60:
        /*0160*/ 	.word	index@(_Z25executelrnNormCuda_split2PfffiiiiS_iiiii)
        /*0164*/ 	.word	0x00000000


	//----- nvinfo : EIATTR_REGCOUNT
	.align		4
.L_61:
        /*0168*/ 	.byte	0x04, 0x2f
        /*016a*/ 	.short	(.L_63 - .L_62)
	.align		4
.L_62:
        /*016c*/ 	.word	index@(_Z25executelrnNormCuda_split3PfffiiiiS_iiiii)
        /*0170*/ 	.word	0x0000001e


	//----- nvinfo : EIATTR_FRAME_SIZE
	.align		4
.L_63:
        /*0174*/ 	.byte	0x04, 0x11
        /*0176*/ 	.short	(.L_65 - .L_64)
	.align		4
.L_64:
        /*0178*/ 	.word	index@($_Z25executelrnNormCuda_split3PfffiiiiS_iiiii$__internal_accurate_pow)
        /*017c*/ 	.word	0x00000000


	//----- nvinfo : EIATTR_FRAME_SIZE
	.align		4
.L_65:
        /*0180*/ 	.byte	0x04, 0x11
        /*0182*/ 	.short	(.L_67 - .L_66)
	.align		4
.L_66:
        /*0184*/ 	.word	index@($__internal_2_$__cuda_sm3x_div_rn_noftz_f32_slowpath)
        /*0188*/ 	.word	0x00000000


	//----- nvinfo : EIATTR_FRAME_SIZE
	.align		4
.L_67:
        /*018c*/ 	.byte	0x04, 0x11
        /*018e*/ 	.short	(.L_69 - .L_68)
	.align		4
.L_68:
        /*0190*/ 	.word	index@(_Z25executelrnNormCuda_split3PfffiiiiS_iiiii)
        /*0194*/ 	.word	0x00000000


	//----- nvinfo : EIATTR_REGCOUNT
	.align		4
.L_69:
        /*0198*/ 	.byte	0x04, 0x2f
        /*019a*/ 	.short	(.L_71 - .L_70)
	.align		4
.L_70:
        /*019c*/ 	.word	index@(_Z25executelrnNormCuda_split4PfffiiiiS_iiiii)
        /*01a0*/ 	.word	0x0000001e


	//----- nvinfo : EIATTR_FRAME_SIZE
	.align		4
.L_71:
        /*01a4*/ 	.byte	0x04, 0x11
        /*01a6*/ 	.short	(.L_73 - .L_72)
	.align		4
.L_72:
        /*01a8*/ 	.word	index@($_Z25executelrnNormCuda_split4PfffiiiiS_iiiii$__internal_accurate_pow)
        /*01ac*/ 	.word	0x00000000


	//----- nvinfo : EIATTR_FRAME_SIZE
	.align		4
.L_73:
        /*01b0*/ 	.byte	0x04, 0x11
        /*01b2*/ 	.short	(.L_75 - .L_74)
	.align		4
.L_74:
        /*01b4*/ 	.word	index@($__internal_1_$__cuda_sm3x_div_rn_noftz_f32_slowpath)
        /*01b8*/ 	.word	0x00000000


	//----- nvinfo : EIATTR_FRAME_SIZE
	.align		4
.L_75:
        /*01bc*/ 	.byte	0x04, 0x11
        /*01be*/ 	.short	(.L_77 - .L_76)
	.align		4
.L_76:
        /*01c0*/ 	.word	index@(_Z25executelrnNormCuda_split4PfffiiiiS_iiiii)
        /*01c4*/ 	.word	0x00000000


	//----- nvinfo : EIATTR_REGCOUNT
	.align		4
.L_77:
        /*01c8*/ 	.byte	0x04, 0x2f
        /*01ca*/ 	.short	(.L_79 - .L_78)
	.align		4
.L_78:
        /*01cc*/ 	.word	index@(_Z18executelrnNormCudaPfffiiiiS_iiii)
        /*01d0*/ 	.word	0x0000001e


	//----- nvinfo : EIATTR_FRAME_SIZE
	.align		4
.L_79:
        /*01d4*/ 	.byte	0x04, 0x11
        /*01d6*/ 	.short	(.L_81 - .L_80)
	.align		4
.L_80:
        /*01d8*/ 	.word	index@($_Z18executelrnNormCudaPfffiiiiS_iiii$__internal_accurate_pow)
        /*01dc*/ 	.word	0x00000000


	//----- nvinfo : EIATTR_FRAME_SIZE
	.align		4
.L_81:
        /*01e0*/ 	.byte	0x04, 0x11
        /*01e2*/ 	.short	(.L_83 - .L_82)
	.align		4
.L_82:
        /*01e4*/ 	.word	index@($__internal_0_$__cuda_sm3x_div_rn_noftz_f32_slowpath)
        /*01e8*/ 	.word	0x00000000


	//----- nvinfo : EIATTR_FRAME_SIZE
	.align		4
.L_83:
        /*01ec*/ 	.byte	0x04, 0x11
        /*01ee*/ 	.short	(.L_85 - .L_84)
	.align		4
.L_84:
        /*01f0*/ 	.word	index@(_Z18executelrnNormCudaPfffiiiiS_iiii)
        /*01f4*/ 	.word	0x00000000


	//----- nvinfo : EIATTR_REGCOUNT
	.align		4
.L_85:
        /*01f8*/ 	.byte	0x04, 0x2f
        /*01fa*/ 	.short	(.L_87 - .L_86)
	.align		4
.L_86:
        /*01fc*/ 	.word	index@(_Z14executeFCLayerPfS_S_S_iibbiii)
        /*0200*/ 	.word	0x0000001f


	//----- nvinfo : EIATTR_FRAME_SIZE
	.align		4
.L_87:
        /*0204*/ 	.byte	0x04, 0x11
        /*0206*/ 	.short	(.L_89 - .L_88)
	.align		4
.L_88:
        /*0208*/ 	.word	index@(_Z14executeFCLayerPfS_S_S_iibbiii)
        /*020c*/ 	.word	0x00000000


	//----- nvinfo : EIATTR_REGCOUNT
	.align		4
.L_89:
        /*0210*/ 	.byte	0x04, 0x2f
        /*0212*/ 	.short	(.L_91 - .L_90)
	.align		4
.L_90:
        /*0214*/ 	.word	index@(_Z17executeThirdLayerPfS_S_)
        /*0218*/ 	.word	0x0000001e


	//----- nvinfo : EIATTR_FRAME_SIZE
	.align		4
.L_91:
        /*021c*/ 	.byte	0x04, 0x11
        /*021e*/ 	.short	(.L_93 - .L_92)
	.align		4
.L_92:
        /*0220*/ 	.word	index@(_Z17executeThirdLayerPfS_S_)
        /*0224*/ 	.word	0x00000000


	//----- nvinfo : EIATTR_REGCOUNT
	.align		4
.L_93:
        /*0228*/ 	.byte	0x04, 0x2f
        /*022a*/ 	.short	(.L_95 - .L_94)
	.align		4
.L_94:
        /*022c*/ 	.word	index@(_Z18executeFourthLayerPfS_S_)
        /*0230*/ 	.word	0x00000020


	//----- nvinfo : EIATTR_FRAME_SIZE
	.align		4
.L_95:
        /*0234*/ 	.byte	0x04, 0x11
        /*0236*/ 	.short	(.L_97 - .L_96)
	.align		4
.L_96:
        /*0238*/ 	.word	index@(_Z18executeFourthLayerPfS_S_)
        /*023c*/ 	.word	0x00000000


	//----- nvinfo : EIATTR_MIN_STACK_SIZE
	.align		4
.L_97:
        /*0240*/ 	.byte	0x04, 0x12
        /*0242*/ 	.short	(.L_99 - .L_98)
	.align		4
.L_98:
        /*0244*/ 	.word	index@(_Z18executeFourthLayerPfS_S_)
        /*0248*/ 	.word	0x00000000


	//----- nvinfo : EIATTR_MIN_STACK_SIZE
	.align		4
.L_99:
        /*024c*/ 	.byte	0x04, 0x12
        /*024e*/ 	.short	(.L_101 - .L_100)
	.align		4
.L_100:
        /*0250*/ 	.word	index@(_Z17executeThirdLayerPfS_S_)
        /*0254*/ 	.word	0x00000000


	//----- nvinfo : EIATTR_MIN_STACK_SIZE
	.align		4
.L_101:
        /*0258*/ 	.byte	0x04, 0x12
        /*025a*/ 	.short	(.L_103 - .L_102)
	.align		4
.L_102:
        /*025c*/ 	.word	index@(_Z14executeFCLayerPfS_S_S_iibbiii)
        /*0260*/ 	.word	0x00000000


	//----- nvinfo : EIATTR_MIN_STACK_SIZE
	.align		4
.L_103:
        /*0264*/ 	.byte	0x04, 0x12
        /*0266*/ 	.short	(.L_105 - .L_104)
	.align		4
.L_104:
        /*0268*/ 	.word	index@(_Z18executelrnNormCudaPfffiiiiS_iiii)
        /*026c*/ 	.word	0x00000000


	//----- nvinfo : EIATTR_MIN_STACK_SIZE
	.align		4
.L_105:
        /*0270*/ 	.byte	0x04, 0x12
        /*0272*/ 	.short	(.L_107 - .L_106)
	.align		4
.L_106:
        /*0274*/ 	.word	index@(_Z25executelrnNormCuda_split4PfffiiiiS_iiiii)
        /*0278*/ 	.word	0x00000000


	//----- nvinfo : EIATTR_MIN_STACK_SIZE
	.align		4
.L_107:
        /*027c*/ 	.byte	0x04, 0x12
        /*027e*/ 	.short	(.L_109 - .L_108)
	.align		4
.L_108:
        /*0280*/ 	.word	index@(_Z25executelrnNormCuda_split3PfffiiiiS_iiiii)
        /*0284*/ 	.word	0x00000000


	//----- nvinfo : EIATTR_MIN_STACK_SIZE
	.align		4
.L_109:
        /*0288*/ 	.byte	0x04, 0x12
        /*028a*/ 	.short	(.L_111 - .L_110)
	.align		4
.L_110:
        /*028c*/ 	.word	index@(_Z25executelrnNormCuda_split2PfffiiiiS_iiiii)
        /*0290*/ 	.word	0x00000000


	//----- nvinfo : EIATTR_MIN_STACK_SIZE
	.align		4
.L_111:
        /*0294*/ 	.byte	0x04, 0x12
        /*0296*/ 	.short	(.L_113 - .L_112)
	.align		4
.L_112:
        /*0298*/ 	.word	index@(_Z25executelrnNormCuda_split1PfffiiiiS_iiiii)
        /*029c*/ 	.word	0x00000000


	//----- nvinfo : EIATTR_MIN_STACK_SIZE
	.align		4
.L_113:
        /*02a0*/ 	.byte	0x04, 0x12
        /*02a2*/ 	.short	(.L_115 - .L_114)
	.align		4
.L_114:
        /*02a4*/ 	.word	index@(_Z31execute3Dconvolutiongroup2Cuda2PfS_S_S_iiiiiiiiiii)
        /*02a8*/ 	.word	0x00000000


	//----- nvinfo : EIATTR_MIN_STACK_SIZE
	.align		4
.L_115:
        /*02ac*/ 	.byte	0x04, 0x12
        /*02ae*/ 	.short	(.L_117 - .L_116)
	.align		4
.L_116:
        /*02b0*/ 	.word	index@(_Z31execute3Dconvolutiongroup2Cuda1PfS_S_S_iiiiiiiiiii)
        /*02b4*/ 	.word	0x00000000


	//----- nvinfo : EIATTR_MIN_STACK_SIZE
	.align		4
.L_117:
        /*02b8*/ 	.byte	0x04, 0x12
        /*02ba*/ 	.short	(.L_119 - .L_118)
	.align		4
.L_118:
        /*02bc*/ 	.word	index@(_Z25execute3DconvolutionCuda3PfS_S_S_iiiiiiiiiii)
        /*02c0*/ 	.word	0x00000000


	//----- nvinfo : EIATTR_MIN_STACK_SIZE
	.align		4
.L_119:
        /*02c4*/ 	.byte	0x04, 0x12
        /*02c6*/ 	.short	(.L_121 - .L_120)
	.align		4
.L_120:
        /*02c8*/ 	.word	index@(_Z25execute3DconvolutionCuda2PfS_S_S_iiiiiiiiiii)
        /*02cc*/ 	.word	0x00000000


	//----- nvinfo : EIATTR_MIN_STACK_SIZE
	.align		4
.L_121:
        /*02d0*/ 	.byte	0x04, 0x12
        /*02d2*/ 	.short	(.L_123 - .L_122)
	.align		4
.L_122:
        /*02d4*/ 	.word	index@(_Z25execute3DconvolutionCuda1PfS_S_S_iiiiiiiiiii)
        /*02d8*/ 	.word	0x00000000


	//----- nvinfo : EIATTR_MIN_STACK_SIZE
	.align		4
.L_123:
        /*02dc*/ 	.byte	0x04, 0x12
        /*02de*/ 	.short	(.L_125 - .L_124)
	.align		4
.L_124:
        /*02e0*/ 	.word	index@(_Z19executepoolingCuda2PfS_iiiiiiiiii)
        /*02e4*/ 	.word	0x00000000


	//----- nvinfo : EIATTR_MIN_STACK_SIZE
	.align		4
.L_125:
        /*02e8*/ 	.byte	0x04, 0x12
        /*02ea*/ 	.short	(.L_127 - .L_126)
	.align		4
.L_126:
        /*02ec*/ 	.word	index@(_Z19executepoolingCuda1PfS_iiiiiiiiii)
        /*02f0*/ 	.word	0x00000000


	//----- nvinfo : EIATTR_MIN_STACK_SIZE
	.align		4
.L_127:
        /*02f4*/ 	.byte	0x04, 0x12
        /*02f6*/ 	.short	(.L_129 - .L_128)
	.align		4
.L_128:
        /*02f8*/ 	.word	index@(_Z18executeFirstLayer4PfS_S_S_iiiii)
        /*02fc*/ 	.word	0x00000000


	//----- nvinfo : EIATTR_MIN_STACK_SIZE
	.align		4
.L_129:
        /*0300*/ 	.byte	0x04, 0x12
        /*0302*/ 	.short	(.L_131 - .L_130)
	.align		4
.L_130:
        /*0304*/ 	.word	index@(_Z18executeFirstLayer3PfS_S_S_iiiii)
        /*0308*/ 	.word	0x00000000


	//----- nvinfo : EIATTR_MIN_STACK_SIZE
	.align		4
.L_131:
        /*030c*/ 	.byte	0x04, 0x12
        /*030e*/ 	.short	(.L_133 - .L_132)
	.align		4
.L_132:
        /*0310*/ 	.word	index@(_Z18executeFirstLayer2PfS_S_S_iiiii)
        /*0314*/ 	.word	0x00000000


	//----- nvinfo : EIATTR_MIN_STACK_SIZE
	.align		4
.L_133:
        /*0318*/ 	.byte	0x04, 0x12
        /*031a*/ 	.short	(.L_135 - .L_134)
	.align		4
.L_134:
        /*031c*/ 	.word	index@(_Z18executeFirstLayer1PfS_S_S_iiiii)
        /*0320*/ 	.word	0x00000000
.L_135:


//--------------------- .nv.compat                --------------------------
	.section	.nv.compat,"",@"SHT_CUDA_COMPAT_INFO"
	.align	4
        /*0000*/ 	.byte	0x02, 0x09, 0x00, 0x00, 0x02, 0x02, 0x01, 0x00, 0x02, 0x05, 0x05, 0x00, 0x03, 0x07, 0x01, 0x01
        /*0010*/ 	.byte	0x02, 0x03, 0x00, 0x00, 0x02, 0x06, 0x01, 0x00, 0x04, 0x0b, 0x08, 0x00, 0x01, 0x00, 0x00, 0x00
        /*0020*/ 	.byte	0x00, 0x00, 0x00, 0x00


//--------------------- .nv.info._Z18executeFourthLayerPfS_S_ --------------------------
	.section	.nv.info._Z18executeFourthLayerPfS_S_,"",@"SHT_CUDA_INFO"
	.sectionflags	@""
	.align	4


	//----- nvinfo : EIATTR_CUDA_API_VERSION
	.align		4
        /*0000*/ 	.byte	0x04, 0x37
        /*0002*/ 	.short	(.L_137 - .L_136)
.L_136:
        /*0004*/ 	.word	0x00000082


	//----- nvinfo : EIATTR_KPARAM_INFO
	.align		4
.L_137:
        /*0008*/ 	.byte	0x04, 0x17
        /*000a*/ 	.short	(.L_139 - .L_138)
.L_138:
        /*000c*/ 	.word	0x00000000
        /*0010*/ 	.short	0x0002
        /*0012*/ 	.short	0x0010
        /*0014*/ 	.byte	0x00, 0xf5, 0x21, 0x00


	//----- nvinfo : EIATTR_KPARAM_INFO
	.align		4
.L_139:
        /*0018*/ 	.byte	0x04, 0x17
        /*001a*/ 	.short	(.L_141 - .L_140)
.L_140:
        /*001c*/ 	.word	0x00000000
        /*0020*/ 	.short	0x0001
        /*0022*/ 	.short	0x0008
        /*0024*/ 	.byte	0x00, 0xf5, 0x21, 0x00


	//----- nvinfo : EIATTR_KPARAM_INFO
	.align		4
.L_141:
        /*0028*/ 	.byte	0x04, 0x17
        /*002a*/ 	.short	(.L_143 - .L_142)
.L_142:
        /*002c*/ 	.word	0x00000000
        /*0030*/ 	.short	0x0000
        /*0032*/ 	.short	0x0000
        /*0034*/ 	.byte	0x00, 0xf5, 0x21, 0x00


	//----- nvinfo : EIATTR_SPARSE_MMA_MASK
	.align		4
.L_143:
        /*0038*/ 	.byte	0x03, 0x50
        /*003a*/ 	.short	0x0000


	//----- nvinfo : EIATTR_MAXREG_COUNT
	.align		4
        /*003c*/ 	.byte	0x03, 0x1b
        /*003e*/ 	.short	0x00ff


	//----- nvinfo : EIATTR_MERCURY_ISA_VERSION
	.align		4
        /*0040*/ 	.byte	0x03, 0x5f
        /*0042*/ 	.short	0x0101


	//----- nvinfo : EIATTR_VRC_CTA_INIT_COUNT
	.align		4
        /*0044*/ 	.byte	0x02, 0x4a
	.zero		1
	.zero		1


	//----- nvinfo : EIATTR_EXIT_INSTR_OFFSETS
	.align		4
        /*0048*/ 	.byte	0x04, 0x1c
        /*004a*/ 	.short	(.L_145 - .L_144)


	//   ....[0]....
.L_144:
        /*004c*/ 	.word	0x000015b0


	//----- nvinfo : EIATTR_CBANK_PARAM_SIZE
	.align		4
.L_145:
        /*0050*/ 	.byte	0x03, 0x19
        /*0052*/ 	.short	0x0018


	//----- nvinfo : EIATTR_PARAM_CBANK
	.align		4
        /*0054*/ 	.byte	0x04, 0x0a
        /*0056*/ 	.short	(.L_147 - .L_146)
	.align		4
.L_146:
        /*0058*/ 	.word	index@(.nv.constant0._Z18executeFourthLayerPfS_S_)
        /*005c*/ 	.short	0x0380
        /*005e*/ 	.short	0x0018


	//----- nvinfo : EIATTR_SW_WAR
	.align		4
.L_147:
        /*0060*/ 	.byte	0x04, 0x36
        /*0062*/ 	.short	(.L_149 - .L_148)
.L_148:
        /*0064*/ 	.word	0x00000008
.L_149:


//--------------------- .nv.info._Z17executeThirdLayerPfS_S_ --------------------------
	.section	.nv.info._Z17executeThirdLayerPfS_S_,"",@"SHT_CUDA_INFO"
	.sectionflags	@""
	.align	4


	//----- nvinfo : EIATTR_CUDA_API_VERSION
	.align		4
        /*0000*/ 	.byte	0x04, 0x37
        /*0002*/ 	.short	(.L_151 - .L_150)
.L_150:
        /*0004*/ 	.word	0x00000082


	//----- nvinfo : EIATTR_KPARAM_INFO
	.align		4
.L_151:
        /*0008*/ 	.byte	0x04, 0x17
        /*000a*/ 	.short	(.L_153 - .L_152)
.L_152:
        /*000c*/ 	.word	0x00000000
        /*0010*/ 	.short	0x0002
        /*0012*/ 	.short	0x0010
        /*0014*/ 	.byte	0x00, 0xf5, 0x21, 0x00


	//----- nvinfo : EIATTR_KPARAM_INFO
	.align		4
.L_153:
        /*0018*/ 	.byte	0x04, 0x17
        /*001a*/ 	.short	(.L_155 - .L_154)
.L_154:
        /*001c*/ 	.word	0x00000000
        /*0020*/ 	.short	0x0001
        /*0022*/ 	.short	0x0008
        /*0024*/ 	.byte	0x00, 0xf5, 0x21, 0x00


	//----- nvinfo : EIATTR_KPARAM_INFO
	.align		4
.L_155:
        /*0028*/ 	.byte	0x04, 0x17
        /*002a*/ 	.short	(.L_157 - .L_156)
.L_156:
        /*002c*/ 	.word	0x00000000
        /*0030*/ 	.short	0x0000
        /*0032*/ 	.short	0x0000
        /*0034*/ 	.byte	0x00, 0xf5, 0x21, 0x00


	//----- nvinfo : EIATTR_SPARSE_MMA_MASK
	.align		4
.L_157:
        /*0038*/ 	.byte	0x03, 0x50
        /*003a*/ 	.short	0x0000


	//----- nvinfo : EIATTR_MAXREG_COUNT
	.align		4
        /*003c*/ 	.byte	0x03, 0x1b
        /*003e*/ 	.short	0x00ff


	//----- nvinfo : EIATTR_MERCURY_ISA_VERSION
	.align		4
        /*0040*/ 	.byte	0x03, 0x5f
        /*0042*/ 	.short	0x0101


	//----- nvinfo : EIATTR_VRC_CTA_INIT_COUNT
	.align		4
        /*0044*/ 	.byte	0x02, 0x4a
	.zero		1
	.zero		1


	//----- nvinfo : EIATTR_EXIT_INSTR_OFFSETS
	.align		4
        /*0048*/ 	.byte	0x04, 0x1c
        /*004a*/ 	.short	(.L_159 - .L_158)


	//   ....[0]....
.L_158:
        /*004c*/ 	.word	0x00000f70


	//----- nvinfo : EIATTR_CBANK_PARAM_SIZE
	.align		4
.L_159:
        /*0050*/ 	.byte	0x03, 0x19
        /*0052*/ 	.short	0x0018


	//----- nvinfo : EIATTR_PARAM_CBANK
	.align		4
        /*0054*/ 	.byte	0x04, 0x0a
        /*0056*/ 	.short	(.L_161 - .L_160)
	.align		4
.L_160:
        /*0058*/ 	.word	index@(.nv.constant0._Z17executeThirdLayerPfS_S_)
        /*005c*/ 	.short	0x0380
        /*005e*/ 	.short	0x0018


	//----- nvinfo : EIATTR_SW_WAR
	.align		4
.L_161:
        /*0060*/ 	.byte	0x04, 0x36
        /*0062*/ 	.short	(.L_163 - .L_162)
.L_162:
        /*0064*/ 	.word	0x00000008
.L_163:


//--------------------- .nv.info._Z14executeFCLayerPfS_S_S_iibbiii --------------------------
	.section	.nv.info._Z14executeFCLayerPfS_S_S_iibbiii,"",@"SHT_CUDA_INFO"
	.sectionflags	@""
	.align	4


	//----- nvinfo : EIATTR_CUDA_API_VERSION
	.align		4
        /*0000*/ 	.byte	0x04, 0x37
        /*0002*/ 	.short	(.L_165 - .L_164)
.L_164:
        /*0004*/ 	.word	0x00000082


	//----- nvinfo : EIATTR_KPARAM_INFO
	.align		4
.L_165:
        /*0008*/ 	.byte	0x04, 0x17
        /*000a*/ 	.short	(.L_167 - .L_166)
.L_166:
        /*000c*/ 	.word	0x00000000
        /*0010*/ 	.short	0x000a
        /*0012*/ 	.short	0x0034
        /*0014*/ 	.byte	0x00, 0xf0, 0x11, 0x00


	//----- nvinfo : EIATTR_KPARAM_INFO
	.align		4
.L_167:
        /*0018*/ 	.byte	0x04, 0x17
        /*001a*/ 	.short	(.L_169 - .L_168)
.L_168:
        /*001c*/ 	.word	0x00000000
        /*0020*/ 	.short	0x0009
        /*0022*/ 	.short	0x0030
        /*0024*/ 	.byte	0x00, 0xf0, 0x11, 0x00


	//----- nvinfo : EIATTR_KPARAM_INFO
	.align		4
.L_169:
        /*0028*/ 	.byte	0x04, 0x17
        /*002a*/ 	.short	(.L_171 - .L_170)
.L_170:
        /*002c*/ 	.word	0x00000000
        /*0030*/ 	.short	0x0008
        /*0032*/ 	.short	0x002c
        /*0034*/ 	.byte	0x00, 0xf0, 0x11, 0x00


	//----- nvinfo : EIATTR_KPARAM_INFO
	.align		4
.L_171:
        /*0038*/ 	.byte	0x04, 0x17
        /*003a*/ 	.short	(.L_173 - .L_172)
.L_172:
        /*003c*/ 	.word	0x00000000
        /*0040*/ 	.short	0x0007
        /*0042*/ 	.short	0x0029
        /*0044*/ 	.byte	0x00, 0xf0, 0x05, 0x00


	//----- nvinfo : EIATTR_KPARAM_INFO
	.align		4
.L_173:
        /*0048*/ 	.byte	0x04, 0x17
        /*004a*/ 	.short	(.L_175 - .L_174)
.L_174:
        /*004c*/ 	.word	0x00000000
        /*0050*/ 	.short	0x0006
        /*0052*/ 	.short	0x0028
        /*0054*/ 	.byte	0x00, 0xf0, 0x05, 0x00


	//----- nvinfo : EIATTR_KPARAM_INFO
	.align		4
.L_175:
        /*0058*/ 	.byte	0x04, 0x17
        /*005a*/ 	.short	(.L_177 - .L_176)
.L_176:
        /*005c*/ 	.word	0x00000000
        /*0060*/ 	.short	0x0005
        /*0062*/ 	.short	0x0024
        /*0064*/ 	.byte	0x00, 0xf0, 0x11, 0x00


	//----- nvinfo : EIATTR_KPARAM_INFO
	.align		4
.L_177:
        /*0068*/ 	.byte	0x04, 0x17
        /*006a*/ 	.short	(.L_179 - .L_178)
.L_178:
        /*006c*/ 	.word	0x00000000
        /*0070*/ 	.short	0x0004
        /*0072*/ 	.short	0x0020
        /*0074*/ 	.byte	0x00, 0xf0, 0x11, 0x00


	//----- nvinfo : EIATTR_KPARAM_INFO
	.align		4
.L_179:
        /*0078*/ 	.byte	0x04, 0x17
        /*007a*/ 	.short	(.L_181 - .L_180)
.L_180:
        /*007c*/ 	.word	0x00000000
        /*0080*/ 	.short	0x0003
        /*0082*/ 	.short	0x0018
        /*0084*/ 	.byte	0x00, 0xf5, 0x21, 0x00


	//----- nvinfo : EIATTR_KPARAM_INFO
	.align		4
.L_181:
        /*0088*/ 	.byte	0x04, 0x17
        /*008a*/ 	.short	(.L_183 - .L_182)
.L_182:
        /*008c*/ 	.word	0x00000000
        /*0090*/ 	.short	0x0002
        /*0092*/ 	.short	0x0010
        /*0094*/ 	.byte	0x00, 0xf5, 0x21, 0x00


	//----- nvinfo : EIATTR_KPARAM_INFO
	.align		4
.L_183:
        /*0098*/ 	.byte	0x04, 0x17
        /*009a*/ 	.short	(.L_185 - .L_184)
.L_184:
        /*009c*/ 	.word	0x00000000
        /*00a0*/ 	.short	0x0001
        /*00a2*/ 	.short	0x0008
        /*00a4*/ 	.byte	0x00, 0xf5, 0x21, 0x00


	//----- nvinfo : EIATTR_KPARAM_INFO
	.align		4
.L_185:
        /*00a8*/ 	.byte	0x04, 0x17
        /*00aa*/ 	.short	(.L_187 - .L_186)
.L_186:
        /*00ac*/ 	.word	0x00000000
        /*00b0*/ 	.short	0x0000
        /*00b2*/ 	.short	0x0000
        /*00b4*/ 	.byte	0x00, 0xf5, 0x21, 0x00


	//----- nvinfo : EIATTR_SPARSE_MMA_MASK
	.align		4
.L_187:
        /*00b8*/ 	.byte	0x03, 0x50
        /*00ba*/ 	.short	0x0000


	//----- nvinfo : EIATTR_MAXREG_COUNT
	.align		4
        /*00bc*/ 	.byte	0x03, 0x1b
        /*00be*/ 	.short	0x00ff


	//----- nvinfo : EIATTR_MERCURY_ISA_VERSION
	.align		4
        /*00c0*/ 	.byte	0x03, 0x5f
        /*00c2*/ 	.short	0x0101


	//----- nvinfo : EIATTR_VRC_CTA_INIT_COUNT
	.align		4
        /*00c4*/ 	.byte	0x02, 0x4a
	.zero		1
	.zero		1


	//----- nvinfo : EIATTR_EXIT_INSTR_OFFSETS
	.align		4
        /*00c8*/ 	.byte	0x04, 0x1c
        /*00ca*/ 	.short	(.L_189 - .L_188)


	//   ....[0]....
.L_188:
        /*00cc*/ 	.word	0x00000c80


	//----- nvinfo : EIATTR_CBANK_PARAM_SIZE
	.align		4
.L_189:
        /*00d0*/ 	.byte	0x03, 0x19
        /*00d2*/ 	.short	0x0038


	//----- nvinfo : EIATTR_PARAM_CBANK
	.align		4
        /*00d4*/ 	.byte	0x04, 0x0a
        /*00d6*/ 	.short	(.L_191 - .L_190)
	.align		4
.L_190:
        /*00d8*/ 	.word	index@(.nv.constant0._Z14executeFCLayerPfS_S_S_iibbiii)
        /*00dc*/ 	.short	0x0380
        /*00de*/ 	.short	0x0038


	//----- nvinfo : EIATTR_SW_WAR
	.align		4
.L_191:
        /*00e0*/ 	.byte	0x04, 0x36
        /*00e2*/ 	.short	(.L_193 - .L_192)
.L_192:
        /*00e4*/ 	.word	0x00000008
.L_193:


//--------------------- .nv.info._Z18executelrnNormCudaPfffiiiiS_iiii --------------------------
	.section	.nv.info._Z18executelrnNormCudaPfffiiiiS_iiii,"",@"SHT_CUDA_INFO"
	.sectionflags	@""
	.align	4


	//----- nvinfo : EIATTR_CUDA_API_VERSION
	.align		4
        /*0000*/ 	.byte	0x04, 0x37
        /*0002*/ 	.short	(.L_195 - .L_194)
.L_194:
        /*0004*/ 	.word	0x00000082


	//----- nvinfo : EIATTR_KPARAM_INFO
	.align		4
.L_195:
        /*0008*/ 	.byte	0x04, 0x17
        /*000a*/ 	.short	(.L_197 - .L_196)
.L_196:
        /*000c*/ 	.word	0x00000000
        /*0010*/ 	.short	0x000b
        /*0012*/ 	.short	0x0034
        /*0014*/ 	.byte	0x00, 0xf0, 0x11, 0x00


	//----- nvinfo : EIATTR_KPARAM_INFO
	.align		4
.L_197:
        /*0018*/ 	.byte	0x04, 0x17
        /*001a*/ 	.short	(.L_199 - .L_198)
.L_198:
        /*001c*/ 	.word	0x00000000
        /*0020*/ 	.short	0x000a
        /*0022*/ 	.short	0x0030
        /*0024*/ 	.byte	0x00, 0xf0, 0x11, 0x00


	//----- nvinfo : EIATTR_KPARAM_INFO
	.align		4
.L_199:
        /*0028*/ 	.byte	0x04, 0x17
        /*002a*/ 	.short	(.L_201 - .L_200)
.L_200:
        /*002c*/ 	.word	0x00000000
        /*0030*/ 	.short	0x0009
        /*0032*/ 	.short	0x002c
        /*0034*/ 	.byte	0x00, 0xf0, 0x11, 0x00


	//----- nvinfo : EIATTR_KPARAM_INFO
	.align		4
.L_201:
        /*0038*/ 	.byte	0x04, 0x17
        /*003a*/ 	.short	(.L_203 - .L_202)
.L_202:
        /*003c*/ 	.word	0x00000000
        /*0040*/ 	.short	0x0008
        /*0042*/ 	.short	0x0028
        /*0044*/ 	.byte	0x00, 0xf0, 0x11, 0x00


	//----- nvinfo : EIATTR_KPARAM_INFO
	.align		4
.L_203:
        /*0048*/ 	.byte	0x04, 0x17
        /*004a*/ 	.short	(.L_205 - .L_204)
.L_204:
        /*004c*/ 	.word	0x00000000
        /*0050*/ 	.short	0x0007
        /*0052*/ 	.short	0x0020
        /*0054*/ 	.byte	0x00, 0xf5, 0x21, 0x00


	//----- nvinfo : EIATTR_KPARAM_INFO
	.align		4
.L_205:
        /*0058*/ 	.byte	0x04, 0x17
        /*005a*/ 	.short	(.L_207 - .L_206)
.L_206:
        /*005c*/ 	.word	0x00000000
        /*0060*/ 	.short	0x0006
        /*0062*/ 	.short	0x001c
        /*0064*/ 	.byte	0x00, 0xf0, 0x11, 0x00


	//----- nvinfo : EIATTR_KPARAM_INFO
	.align		4
.L_207:
        /*0068*/ 	.byte	0x04, 0x17
        /*006a*/ 	.short	(.L_209 - .L_208)
.L_208:
        /*006c*/ 	.word	0x00000000
        /*0070*/ 	.short	0x0005
        /*0072*/ 	.short	0x0018
        /*0074*/ 	.byte	0x00, 0xf0, 0x11, 0x00


	//----- nvinfo : EIATTR_KPARAM_INFO
	.align		4
.L_209:
        /*0078*/ 	.byte	0x04, 0x17
        /*007a*/ 	.short	(.L_211 - .L_210)
.L_210:
        /*007c*/ 	.word	0x00000000
        /*0080*/ 	.short	0x0004
        /*0082*/ 	.short	0x0014
        /*0084*/ 	.byte	0x00, 0xf0, 0x11, 0x00


	//----- nvinfo : EIATTR_KPARAM_INFO
	.align		4
.L_211:
        /*0088*/ 	.byte	0x04, 0x17
        /*008a*/ 	.short	(.L_213 - .L_212)
.L_212:
        /*008c*/ 	.word	0x00000000
        /*0090*/ 	.short	0x0003
        /*0092*/ 	.short	0x0010
        /*0094*/ 	.byte	0x00, 0xf0, 0x11, 0x00


	//----- nvinfo : EIATTR_KPARAM_INFO
	.align		4
.L_213:
        /*0098*/ 	.byte	0x04, 0x17
        /*009a*/ 	.short	(.L_215 - .L_214)
.L_214:
        /*009c*/ 	.word	0x00000000
        /*00a0*/ 	.short	0x0002
        /*00a2*/ 	.short	0x000c
        /*00a4*/ 	.byte	0x00, 0xf0, 0x11, 0x00


	//----- nvinfo : EIATTR_KPARAM_INFO
	.align		4
.L_215:
        /*00a8*/ 	.byte	0x04, 0x17
        /*00aa*/ 	.short	(.L_217 - .L_216)
.L_216:
        /*00ac*/ 	.word	0x00000000
        /*00b0*/ 	.short	0x0001
        /*00b2*/ 	.short	0x0008
        /*00b4*/ 	.byte	0x00, 0xf0, 0x11, 0x00


	//----- nvinfo : EIATTR_KPARAM_INFO
	.align		4
.L_217:
        /*00b8*/ 	.byte	0x04, 0x17
        /*00ba*/ 	.short	(.L_219 - .L_218)
.L_218:
        /*00bc*/ 	.word	0x00000000
        /*00c0*/ 	.short	0x0000
        /*00c2*/ 	.short	0x0000
        /*00c4*/ 	.byte	0x00, 0xf5, 0x21, 0x00


	//----- nvinfo : EIATTR_SPARSE_MMA_MASK
	.align		4
.L_219:
        /*00c8*/ 	.byte	0x03, 0x50
        /*00ca*/ 	.short	0x0000


	//----- nvinfo : EIATTR_MAXREG_COUNT
	.align		4
        /*00cc*/ 	.byte	0x03, 0x1b
        /*00ce*/ 	.short	0x00ff


	//----- nvinfo : EIATTR_MERCURY_ISA_VERSION
	.align		4
        /*00d0*/ 	.byte	0x03, 0x5f
        /*00d2*/ 	.short	0x0101


	//----- nvinfo : EIATTR_VRC_CTA_INIT_COUNT
	.align		4
        /*00d4*/ 	.byte	0x02, 0x4a
	.zero		1
	.zero		1


	//----- nvinfo : EIATTR_EXIT_INSTR_OFFSETS
	.align		4
        /*00d8*/ 	.byte	0x04, 0x1c
        /*00da*/ 	.short	(.L_221 - .L_220)


	//   ....[0]....
.L_220:
        /*00dc*/ 	.word	0x00001450


	//----- nvinfo : EIATTR_CRS_STACK_SIZE
	.align		4
.L_221:
        /*00e0*/ 	.byte	0x04, 0x1e
        /*00e2*/ 	.short	(.L_223 - .L_222)
.L_222:
        /*00e4*/ 	.word	0x00000000


	//----- nvinfo : EIATTR_CBANK_PARAM_SIZE
	.align		4
.L_223:
        /*00e8*/ 	.byte	0x03, 0x19
        /*00ea*/ 	.short	0x0038


	//----- nvinfo : EIATTR_PARAM_CBANK
	.align		4
        /*00ec*/ 	.byte	0x04, 0x0a
        /*00ee*/ 	.short	(.L_225 - .L_224)
	.align		4
.L_224:
        /*00f0*/ 	.word	index@(.nv.constant0._Z18executelrnNormCudaPfffiiiiS_iiii)
        /*00f4*/ 	.short	0x0380
        /*00f6*/ 	.short	0x0038


	//----- nvinfo : EIATTR_SW_WAR
	.align		4
.L_225:
        /*00f8*/ 	.byte	0x04, 0x36
        /*00fa*/ 	.short	(.L_227 - .L_226)
.L_226:
        /*00fc*/ 	.word	0x00000008
.L_227:


//--------------------- .nv.info._Z25executelrnNormCuda_split4PfffiiiiS_iiiii --------------------------
	.section	.nv.info._Z25executelrnNormCuda_split4PfffiiiiS_iiiii,"",@"SHT_CUDA_INFO"
	.sectionflags	@""
	.align	4


	//----- nvinfo : EIATTR_CUDA_API_VERSION
	.align		4
        /*0000*/ 	.byte	0x04, 0x37
        /*0002*/ 	.short	(.L_229 - .L_228)
.L_228:
        /*0004*/ 	.word	0x00000082


	//----- nvinfo : EIATTR_KPARAM_INFO
	.align		4
.L_229:
        /*0008*/ 	.byte	0x04, 0x17
        /*000a*/ 	.short	(.L_231 - .L_230)
.L_230:
        /*000c*/ 	.word	0x00000000
        /*0010*/ 	.short	0x000c
        /*0012*/ 	.short	0x0038
        /*0014*/ 	.byte	0x00, 0xf0, 0x11, 0x00


	//----- nvinfo : EIATTR_KPARAM_INFO
	.align		4
.L_231:
        /*0018*/ 	.byte	0x04, 0x17
        /*001a*/ 	.short	(.L_233 - .L_232)
.L_232:
        /*001c*/ 	.word	0x00000000
        /*0020*/ 	.short	0x000b
        /*0022*/ 	.short	0x0034
        /*0024*/ 	.byte	0x00, 0xf0, 0x11, 0x00


	//----- nvinfo : EIATTR_KPARAM_INFO
	.align		4
.L_233:
        /*0028*/ 	.byte	0x04, 0x17
        /*002a*/ 	.short	(.L_235 - .L_234)
.L_234:
        /*002c*/ 	.word	0x00000000
        /*0030*/ 	.short	0x000a
        /*0032*/ 	.short	0x0030
        /*0034*/ 	.byte	0x00, 0xf0, 0x11, 0x00


	//----- nvinfo : EIATTR_KPARAM_INFO
	.align		4
.L_235:
        /*0038*/ 	.byte	0x04, 0x17
        /*003a*/ 	.short	(.L_237 - .L_236)
.L_236:
        /*003c*/ 	.word	0x00000000
        /*0040*/ 	.short	0x0009
        /*0042*/ 	.short	0x002c
        /*0044*/ 	.byte	0x00, 0xf0, 0x11, 0x00


	//----- nvinfo : EIATTR_KPARAM_INFO
	.align		4
.L_237:
        /*0048*/ 	.byte	0x04, 0x17
        /*004a*/ 	.short	(.L_239 - .L_238)
.L_238:
        /*004c*/ 	.word	0x00000000
        /*0050*/ 	.short	0x0008
        /*0052*/ 	.short	0x0028
        /*0054*/ 	.byte	0x00, 0xf0, 0x11, 0x00


	//----- nvinfo : EIATTR_KPARAM_INFO
	.align		4
.L_239:
        /*0058*/ 	.byte	0x04, 0x17
        /*005a*/ 	.short	(.L_241 - .L_240)
.L_240:
        /*005c*/ 	.word	0x00000000
        /*0060*/ 	.short	0x0007
        /*0062*/ 	.short	0x0020
        /*0064*/ 	.byte	0x00, 0xf5, 0x21, 0x00


	//----- nvinfo : EIATTR_KPARAM_INFO
	.align		4
.L_241:
        /*0068*/ 	.byte	0x04, 0x17
        /*006a*/ 	.short	(.L_243 - .L_242)
.L_242:
        /*006c*/ 	.word	0x00000000
        /*0070*/ 	.short	0x0006
        /*0072*/ 	.short	0x001c
        /*0074*/ 	.byte	0x00, 0xf0, 0x11, 0x00


	//----- nvinfo : EIATTR_KPARAM_INFO
	.align		4
.L_243:
        /*0078*/ 	.byte	0x04, 0x17
        /*007a*/ 	.short	(.L_245 - .L_244)
.L_244:
        /*007c*/ 	.word	0x00000000
        /*0080*/ 	.short	0x0005
        /*0082*/ 	.short	0x0018
        /*0084*/ 	.byte	0x00, 0xf0, 0x11, 0x00


	//----- nvinfo : EIATTR_KPARAM_INFO
	.align		4
.L_245:
        /*0088*/ 	.byte	0x04, 0x17
        /*008a*/ 	.short	(.L_247 - .L_246)
.L_246:
        /*008c*/ 	.word	0x00000000
        /*0090*/ 	.short	0x0004
        /*0092*/ 	.short	0x0014
        /*0094*/ 	.byte	0x00, 0xf0, 0x11, 0x00


	//----- nvinfo : EIATTR_KPARAM_INFO
	.align		4
.L_247:
        /*0098*/ 	.byte	0x04, 0x17
        /*009a*/ 	.short	(.L_249 - .L_248)
.L_248:
        /*009c*/ 	.word	0x00000000
        /*00a0*/ 	.short	0x0003
        /*00a2*/ 	.short	0x0010
        /*00a4*/ 	.byte	0x00, 0xf0, 0x11, 0x00


	//----- nvinfo : EIATTR_KPARAM_INFO
	.align		4
.L_249:
        /*00a8*/ 	.byte	0x04, 0x17
        /*00aa*/ 	.short	(.L_251 - .L_250)
.L_250:
        /*00ac*/ 	.word	0x00000000
        /*00b0*/ 	.short	0x0002
        /*00b2*/ 	.short	0x000c
        /*00b4*/ 	.byte	0x00, 0xf0, 0x11, 0x00


	//----- nvinfo : EIATTR_KPARAM_INFO
	.align		4
.L_251:
        /*00b8*/ 	.byte	0x04, 0x17
        /*00ba*/ 	.short	(.L_253 - .L_252)
.L_252:
        /*00bc*/ 	.word	0x00000000
        /*00c0*/ 	.short	0x0001
        /*00c2*/ 	.short	0x0008
        /*00c4*/ 	.byte	0x00, 0xf0, 0x11, 0x00


	//----- nvinfo : EIATTR_KPARAM_INFO
	.align		4
.L_253:
        /*00c8*/ 	.byte	0x04, 0x17
        /*00ca*/ 	.short	(.L_255 - .L_254)
.L_254:
        /*00cc*/ 	.word	0x00000000
        /*00d0*/ 	.short	0x0000
        /*00d2*/ 	.short	0x0000
        /*00d4*/ 	.byte	0x00, 0xf5, 0x21, 0x00


	//----- nvinfo : EIATTR_SPARSE_MMA_MASK
	.align		4
.L_255:
        /*00d8*/ 	.byte	0x03, 0x50
        /*00da*/ 	.short	0x0000


	//----- nvinfo : EIATTR_MAXREG_COUNT
	.align		4
        /*00dc*/ 	.byte	0x03, 0x1b
        /*00de*/ 	.short	0x00ff


	//----- nvinfo : EIATTR_MERCURY_ISA_VERSION
	.align		4
        /*00e0*/ 	.byte	0x03, 0x5f
        /*00e2*/ 	.short	0x0101


	//----- nvinfo : EIATTR_VRC_CTA_INIT_COUNT
	.align		4
        /*00e4*/ 	.byte	0x02, 0x4a
	.zero		1
	.zero		1


	//----- nvinfo : EIATTR_EXIT_INSTR_OFFSETS
	.align		4
        /*00e8*/ 	.byte	0x04, 0x1c
        /*00ea*/ 	.short	(.L_257 - .L_256)


	//   ....[0]....
.L_256:
        /*00ec*/ 	.word	0x00001450


	//----- nvinfo : EIATTR_CRS_STACK_SIZE
	.align		4
.L_257:
        /*00f0*/ 	.byte	0x04, 0x1e
        /*00f2*/ 	.short	(.L_259 - .L_258)
.L_258:
        /*00f4*/ 	.word	0x00000000


	//----- nvinfo : EIATTR_CBANK_PARAM_SIZE
	.align		4
.L_259:
        /*00f8*/ 	.byte	0x03, 0x19
        /*00fa*/ 	.short	0x003c


	//----- nvinfo : EIATTR_PARAM_CBANK
	.align		4
        /*00fc*/ 	.byte	0x04, 0x0a
        /*00fe*/ 	.short	(.L_261 - .L_260)
	.align		4
.L_260:
        /*0100*/ 	.word	index@(.nv.constant0._Z25executelrnNormCuda_split4PfffiiiiS_iiiii)
        /*0104*/ 	.short	0x0380
        /*0106*/ 	.short	0x003c


	//----- nvinfo : EIATTR_SW_WAR
	.align		4
.L_261:
        /*0108*/ 	.byte	0x04, 0x36
        /*010a*/ 	.short	(.L_263 - .L_262)
.L_262:
        /*010c*/ 	.word	0x00000008
.L_263:


//--------------------- .nv.info._Z25executelrnNormCuda_split3PfffiiiiS_iiiii --------------------------
	.section	.nv.info._Z25executelrnNormCuda_split3PfffiiiiS_iiiii,"",@"SHT_CUDA_INFO"
	.sectionflags	@""
	.align	4


	//----- nvinfo : EIATTR_CUDA_API_VERSION
	.align		4
        /*0000*/ 	.byte	0x04, 0x37
        /*0002*/ 	.short	(.L_265 - .L_264)
.L_264:
        /*0004*/ 	.word	0x00000082


	//----- nvinfo : EIATTR_KPARAM_INFO
	.align		4
.L_265:
        /*0008*/ 	.byte	0x04, 0x17
        /*000a*/ 	.short	(.L_267 - .L_266)
.L_266:
        /*000c*/ 	.word	0x00000000
        /*0010*/ 	.short	0x000c
        /*0012*/ 	.short	0x0038
        /*0014*/ 	.byte	0x00, 0xf0, 0x11, 0x00


	//----- nvinfo : EIATTR_KPARAM_INFO
	.align		4
.L_267:
        /*0018*/ 	.byte	0x04, 0x17
        /*001a*/ 	.short	(.L_269 - .L_268)
.L_268:
        /*001c*/ 	.word	0x00000000
        /*0020*/ 	.short	0x000b
        /*0022*/ 	.short	0x0034
        /*0024*/ 	.byte	0x00, 0xf0, 0x11, 0x00


	//----- nvinfo : EIATTR_KPARAM_INFO
	.align		4
.L_269:
        /*0028*/ 	.byte	0x04, 0x17
        /*002a*/ 	.short	(.L_271 - .L_270)
.L_270:
        /*002c*/ 	.word	0x00000000
        /*0030*/ 	.short	0x000a
        /*0032*/ 	.short	0x0030
        /*0034*/ 	.byte	0x00, 0xf0, 0x11, 0x00


	//----- nvinfo : EIATTR_KPARAM_INFO
	.align		4
.L_271:
        /*0038*/ 	.byte	0x04, 0x17
        /*003a*/ 	.short	(.L_273 - .L_272)
.L_272:
        /*003c*/ 	.word	0x00000000
        /*0040*/ 	.short	0x0009
        /*0042*/ 	.short	0x002c
        /*0044*/ 	.byte	0x00, 0xf0, 0x11, 0x00


	//----- nvinfo : EIATTR_KPARAM_INFO
	.align		4
.L_273:
        /*0048*/ 	.byte	0x04, 0x17
        /*004a*/ 	.short	(.L_275 - .L_274)
.L_274:
        /*004c*/ 	.word	0x00000000
        /*0050*/ 	.short	0x0008
        /*0052*/ 	.short	0x0028
        /*0054*/ 	.byte	0x00, 0xf0, 0x11, 0x00


	//----- nvinfo : EIATTR_KPARAM_INFO
	.align		4
.L_275:
        /*0058*/ 	.byte	0x04, 0x17
        /*005a*/ 	.short	(.L_277 - .L_276)
.L_276:
        /*005c*/ 	.word	0x00000000
        /*0060*/ 	.short	0x0007
        /*0062*/ 	.short	0x0020
        /*0064*/ 	.byte	0x00, 0xf5, 0x21, 0x00


	//----- nvinfo : EIATTR_KPARAM_INFO
	.align		4
.L_277:
        /*0068*/ 	.byte	0x04, 0x17
        /*006a*/ 	.short	(.L_279 - .L_278)
.L_278:
        /*006c*/ 	.word	0x00000000
        /*0070*/ 	.short	0x0006
        /*0072*/ 	.short	0x001c
        /*0074*/ 	.byte	0x00, 0xf0, 0x11, 0x00


	//----- nvinfo : EIATTR_KPARAM_INFO
	.align		4
.L_279:
        /*0078*/ 	.byte	0x04, 0x17
        /*007a*/ 	.short	(.L_281 - .L_280)
.L_280:
        /*007c*/ 	.word	0x00000000
        /*0080*/ 	.short	0x0005
        /*0082*/ 	.short	0x0018
        /*0084*/ 	.byte	0x00, 0xf0, 0x11, 0x00


	//----- nvinfo : EIATTR_KPARAM_INFO
	.align		4
.L_281:
        /*0088*/ 	.byte	0x04, 0x17
        /*008a*/ 	.short	(.L_283 - .L_282)
.L_282:
        /*008c*/ 	.word	0x00000000
        /*0090*/ 	.short	0x0004
        /*0092*/ 	.short	0x0014
        /*0094*/ 	.byte	0x00, 0xf0, 0x11, 0x00


	//----- nvinfo : EIATTR_KPARAM_INFO
	.align		4
.L_283:
        /*0098*/ 	.byte	0x04, 0x17
        /*009a*/ 	.short	(.L_285 - .L_284)
.L_284:
        /*009c*/ 	.word	0x00000000
        /*00a0*/ 	.short	0x0003
        /*00a2*/ 	.short	0x0010
        /*00a4*/ 	.byte	0x00, 0xf0, 0x11, 0x00


	//----- nvinfo : EIATTR_KPARAM_INFO
	.align		4
.L_285:
        /*00a8*/ 	.byte	0x04, 0x17
        /*00aa*/ 	.short	(.L_287 - .L_286)
.L_286:
        /*00ac*/ 	.word	0x00000000
        /*00b0*/ 	.short	0x0002
        /*00b2*/ 	.short	0x000c
        /*00b4*/ 	.byte	0x00, 0xf0, 0x11, 0x00


	//----- nvinfo : EIATTR_KPARAM_INFO
	.align		4
.L_287:
        /*00b8*/ 	.byte	0x04, 0x17
        /*00ba*/ 	.short	(.L_289 - .L_288)
.L_288:
        /*00bc*/ 	.word	0x00000000
        /*00c0*/ 	.short	0x0001
        /*00c2*/ 	.short	0x0008
        /*00c4*/ 	.byte	0x00, 0xf0, 0x11, 0x00


	//----- nvinfo : EIATTR_KPARAM_INFO
	.align		4
.L_289:
        /*00c8*/ 	.byte	0x04, 0x17
        /*00ca*/ 	.short	(.L_291 - .L_290)
.L_290:
        /*00cc*/ 	.word	0x00000000
        /*00d0*/ 	.short	0x0000
        /*00d2*/ 	.short	0x0000
        /*00d4*/ 	.byte	0x00, 0xf5, 0x21, 0x00


	//----- nvinfo : EIATTR_SPARSE_MMA_MASK
	.align		4
.L_291:
        /*00d8*/ 	.byte	0x03, 0x50
        /*00da*/ 	.short	0x0000


	//----- nvinfo : EIATTR_MAXREG_COUNT
	.align		4
        /*00dc*/ 	.byte	0x03, 0x1b
        /*00de*/ 	.short	0x00ff


	//----- nvinfo : EIATTR_MERCURY_ISA_VERSION
	.align		4
        /*00e0*/ 	.byte	0x03, 0x5f
        /*00e2*/ 	.short	0x0101


	//----- nvinfo : EIATTR_VRC_CTA_INIT_COUNT
	.align		4
        /*00e4*/ 	.byte	0x02, 0x4a
	.zero		1
	.zero		1


	//----- nvinfo : EIATTR_EXIT_INSTR_OFFSETS
	.align		4
        /*00e8*/ 	.byte	0x04, 0x1c
        /*00ea*/ 	.short	(.L_293 - .L_292)


	//   ....[0]....
.L_292:
        /*00ec*/ 	.word	0x00001450


	//----- nvinfo : EIATTR_CRS_STACK_SIZE
	.align		4
.L_293:
        /*00f0*/ 	.byte	0x04, 0x1e
        /*00f2*/ 	.short	(.L_295 - .L_294)
.L_294:
        /*00f4*/ 	.word	0x00000000


	//----- nvinfo : EIATTR_CBANK_PARAM_SIZE
	.align		4
.L_295:
        /*00f8*/ 	.byte	0x03, 0x19
        /*00fa*/ 	.short	0x003c


	//----- nvinfo : EIATTR_PARAM_CBANK
	.align		4
        /*00fc*/ 	.byte	0x04, 0x0a
        /*00fe*/ 	.short	(.L_297 - .L_296)
	.align		4
.L_296:
        /*0100*/ 	.word	index@(.nv.constant0._Z25executelrnNormCuda_split3PfffiiiiS_iiiii)
        /*0104*/ 	.short	0x0380
        /*0106*/ 	.short	0x003c


	//----- nvinfo : EIATTR_SW_WAR
	.align		4
.L_297:
        /*0108*/ 	.byte	0x04, 0x36
        /*010a*/ 	.short	(.L_299 - .L_298)
.L_298:
        /*010c*/ 	.word	0x00000008
.L_299:


//--------------------- .nv.info._Z25executelrnNormCuda_split2PfffiiiiS_iiiii --------------------------
	.section	.nv.info._Z25executelrnNormCuda_split2PfffiiiiS_iiiii,"",@"SHT_CUDA_INFO"
	.sectionflags	@""
	.align	4


	//----- nvinfo : EIATTR_CUDA_API_VERSION
	.align		4
        /*0000*/ 	.byte	0x04, 0x37
        /*0002*/ 	.short	(.L_301 - .L_300)
.L_300:
        /*0004*/ 	.word	0x00000082


	//----- nvinfo : EIATTR_KPARAM_INFO
	.align		4
.L_301:
        /*0008*/ 	.byte	0x04, 0x17
        /*000a*/ 	.short	(.L_303 - .L_302)
.L_302:
        /*000c*/ 	.word	0x00000000
        /*0010*/ 	.short	0x000c
        /*0012*/ 	.short	0x0038
        /*0014*/ 	.byte	0x00, 0xf0, 0x11, 0x00


	//----- nvinfo : EIATTR_KPARAM_INFO
	.align		4
.L_303:
        /*0018*/ 	.byte	0x04, 0x17
        /*001a*/ 	.short	(.L_305 - .L_304)
.L_304:
        /*001c*/ 	.word	0x00000000
        /*0020*/ 	.short	0x000b
        /*0022*/ 	.short	0x0034
        /*0024*/ 	.byte	0x00, 0xf0, 0x11, 0x00


	//----- nvinfo : EIATTR_KPARAM_INFO
	.align		4
.L_305:
        /*0028*/ 	.byte	0x04, 0x17
        /*002a*/ 	.short	(.L_307 - .L_306)
.L_306:
        /*002c*/ 	.word	0x00000000
        /*0030*/ 	.short	0x000a
        /*0032*/ 	.short	0x0030
        /*0034*/ 	.byte	0x00, 0xf0, 0x11, 0x00


	//----- nvinfo : EIATTR_KPARAM_INFO
	.align		4
.L_307:
        /*0038*/ 	.byte	0x04, 0x17
        /*003a*/ 	.short	(.L_309 - .L_308)
.L_308:
        /*003c*/ 	.word	0x00000000
        /*0040*/ 	.short	0x0009
        /*0042*/ 	.short	0x002c
        /*0044*/ 	.byte	0x00, 0xf0, 0x11, 0x00


	//----- nvinfo : EIATTR_KPARAM_INFO
	.align		4
.L_309:
        /*0048*/ 	.byte	0x04, 0x17
        /*004a*/ 	.short	(.L_311 - .L_310)
.L_310:
        /*004c*/ 	.word	0x00000000
        /*0050*/ 	.short	0x0008
        /*0052*/ 	.short	0x0028
        /*0054*/ 	.byte	0x00, 0xf0, 0x11, 0x00


	//----- nvinfo : EIATTR_KPARAM_INFO
	.align		4
.L_311:
        /*0058*/ 	.byte	0x04, 0x17
        /*005a*/ 	.short	(.L_313 - .L_312)
.L_312:
        /*005c*/ 	.word	0x00000000
        /*0060*/ 	.short	0x0007
        /*0062*/ 	.short	0x0020
        /*0064*/ 	.byte	0x00, 0xf5, 0x21, 0x00


	//----- nvinfo : EIATTR_KPARAM_INFO
	.align		4
.L_313:
        /*0068*/ 	.byte	0x04, 0x17
        /*006a*/ 	.short	(.L_315 - .L_314)
.L_314:
        /*006c*/ 	.word	0x00000000
        /*0070*/ 	.short	0x0006
        /*0072*/ 	.short	0x001c
        /*0074*/ 	.byte	0x00, 0xf0, 0x11, 0x00


	//----- nvinfo : EIATTR_KPARAM_INFO
	.align		4
.L_315:
        /*0078*/ 	.byte	0x04, 0x17
        /*007a*/ 	.short	(.L_317 - .L_316)
.L_316:
        /*007c*/ 	.word	0x00000000
        /*0080*/ 	.short	0x0005
        /*0082*/ 	.short	0x0018
        /*0084*/ 	.byte	0x00, 0xf0, 0x11, 0x00


	//----- nvinfo : EIATTR_KPARAM_INFO
	.align		4
.L_317:
        /*0088*/ 	.byte	0x04, 0x17
        /*008a*/ 	.short	(.L_319 - .L_318)
.L_318:
        /*008c*/ 	.word	0x00000000
        /*0090*/ 	.short	0x0004
        /*0092*/ 	.short	0x0014
        /*0094*/ 	.byte	0x00, 0xf0, 0x11, 0x00


	//----- nvinfo : EIATTR_KPARAM_INFO
	.align		4
.L_319:
        /*0098*/ 	.byte	0x04, 0x17
        /*009a*/ 	.short	(.L_321 - .L_320)
.L_320:
        /*009c*/ 	.word	0x00000000
        /*00a0*/ 	.short	0x0003
        /*00a2*/ 	.short	0x0010
        /*00a4*/ 	.byte	0x00, 0xf0, 0x11, 0x00


	//----- nvinfo : EIATTR_KPARAM_INFO
	.align		4
.L_321:
        /*00a8*/ 	.byte	0x04, 0x17
        /*00aa*/ 	.short	(.L_323 - .L_322)
.L_322:
        /*00ac*/ 	.word	0x00000000
        /*00b0*/ 	.short	0x0002
        /*00b2*/ 	.short	0x000c
        /*00b4*/ 	.byte	0x00, 0xf0, 0x11, 0x00


	//----- nvinfo : EIATTR_KPARAM_INFO
	.align		4
.L_323:
        /*00b8*/ 	.byte	0x04, 0x17
        /*00ba*/ 	.short	(.L_325 - .L_324)
.L_324:
        /*00bc*/ 	.word	0x00000000
        /*00c0*/ 	.short	0x0001
        /*00c2*/ 	.short	0x0008
        /*00c4*/ 	.byte	0x00, 0xf0, 0x11, 0x00


	//----- nvinfo : EIATTR_KPARAM_INFO
	.align		4
.L_325:
        /*00c8*/ 	.byte	0x04, 0x17
        /*00ca*/ 	.short	(.L_327 - .L_326)
.L_326:
        /*00cc*/ 	.word	0x00000000
        /*00d0*/ 	.short	0x0000
        /*00d2*/ 	.short	0x0000
        /*00d4*/ 	.byte	0x00, 0xf5, 0x21, 0x00


	//----- nvinfo : EIATTR_SPARSE_MMA_MASK
	.align		4
.L_327:
        /*00d8*/ 	.byte	0x03, 0x50
        /*00da*/ 	.short	0x0000


	//----- nvinfo : EIATTR_MAXREG_COUNT
	.align		4
        /*00dc*/ 	.byte	0x03, 0x1b
        /*00de*/ 	.short	0x00ff


	//----- nvinfo : EIATTR_MERCURY_ISA_VERSION
	.align		4
        /*00e0*/ 	.byte	0x03, 0x5f
        /*00e2*/ 	.short	0x0101


	//----- nvinfo : EIATTR_VRC_CTA_INIT_COUNT
	.align		4
        /*00e4*/ 	.byte	0x02, 0x4a
	.zero		1
	.zero		1


	//----- nvinfo : EIATTR_EXIT_INSTR_OFFSETS
	.align		4
        /*00e8*/ 	.byte	0x04, 0x1c
        /*00ea*/ 	.short	(.L_329 - .L_328)


	//   ....[0]....
.L_328:
        /*00ec*/ 	.word	0x00001450


	//----- nvinfo : EIATTR_CRS_STACK_SIZE
	.align		4
.L_329:
        /*00f0*/ 	.byte	0x04, 0x1e
        /*00f2*/ 	.short	(.L_331 - .L_330)
.L_330:
        /*00f4*/ 	.word	0x00000000


	//----- nvinfo : EIATTR_CBANK_PARAM_SIZE
	.align		4
.L_331:
        /*00f8*/ 	.byte	0x03, 0x19
        /*00fa*/ 	.short	0x003c


	//----- nvinfo : EIATTR_PARAM_CBANK
	.align		4
        /*00fc*/ 	.byte	0x04, 0x0a
        /*00fe*/ 	.short	(.L_333 - .L_332)
	.align		4
.L_332:
        /*0100*/ 	.word	index@(.nv.constant0._Z25executelrnNormCuda_split2PfffiiiiS_iiiii)
        /*0104*/ 	.short	0x0380
        /*0106*/ 	.short	0x003c


	//----- nvinfo : EIATTR_SW_WAR
	.align		4
.L_333:
        /*0108*/ 	.byte	0x04, 0x36
        /*010a*/ 	.short	(.L_335 - .L_334)
.L_334:
        /*010c*/ 	.word	0x00000008
.L_335:


//--------------------- .nv.info._Z25executelrnNormCuda_split1PfffiiiiS_iiiii --------------------------
	.section	.nv.info._Z25executelrnNormCuda_split1PfffiiiiS_iiiii,"",@"SHT_CUDA_INFO"
	.sectionflags	@""
	.align	4


	//----- nvinfo : EIATTR_CUDA_API_VERSION
	.align		4
        /*0000*/ 	.byte	0x04, 0x37
        /*0002*/ 	.short	(.L_337 - .L_336)
.L_336:
        /*0004*/ 	.word	0x00000082


	//----- nvinfo : EIATTR_KPARAM_INFO
	.align		4
.L_337:
        /*0008*/ 	.byte	0x04, 0x17
        /*000a*/ 	.short	(.L_339 - .L_338)
.L_338:
        /*000c*/ 	.word	0x00000000
        /*0010*/ 	.short	0x000c
        /*0012*/ 	.short	0x0038
        /*0014*/ 	.byte	0x00, 0xf0, 0x11, 0x00


	//----- nvinfo : EIATTR_KPARAM_INFO
	.align		4
.L_339:
        /*0018*/ 	.byte	0x04, 0x17
        /*001a*/ 	.short	(.L_341 - .L_340)
.L_340:
        /*001c*/ 	.word	0x00000000
        /*0020*/ 	.short	0x000b
        /*0022*/ 	.short	0x0034
        /*0024*/ 	.byte	0x00, 0xf0, 0x11, 0x00


	//----- nvinfo : EIATTR_KPARAM_INFO
	.align		4
.L_341:
        /*0028*/ 	.byte	0x04, 0x17
        /*002a*/ 	.short	(.L_343 - .L_342)
.L_342:
        /*002c*/ 	.word	0x00000000
        /*0030*/ 	.short	0x000a
        /*0032*/ 	.short	0x0030
        /*0034*/ 	.byte	0x00, 0xf0, 0x11, 0x00


	//----- nvinfo : EIATTR_KPARAM_INFO
	.align		4
.L_343:
        /*0038*/ 	.byte	0x04, 0x17
        /*003a*/ 	.short	(.L_345 - .L_344)
.L_344:
        /*003c*/ 	.word	0x00000000
        /*0040*/ 	.short	0x0009
        /*0042*/ 	.short	0x002c
        /*0044*/ 	.byte	0x00, 0xf0, 0x11, 0x00


	//----- nvinfo : EIATTR_KPARAM_INFO
	.align		4
.L_345:
        /*0048*/ 	.byte	0x04, 0x17
        /*004a*/ 	.short	(.L_347 - .L_346)
.L_346:
        /*004c*/ 	.word	0x00000000
        /*0050*/ 	.short	0x0008
        /*0052*/ 	.short	0x0028
        /*0054*/ 	.byte	0x00, 0xf0, 0x11, 0x00


	//----- nvinfo : EIATTR_KPARAM_INFO
	.align		4
.L_347:
        /*0058*/ 	.byte	0x04, 0x17
        /*005a*/ 	.short	(.L_349 - .L_348)
.L_348:
        /*005c*/ 	.word	0x00000000
        /*0060*/ 	.short	0x0007
        /*0062*/ 	.short	0x0020
        /*0064*/ 	.byte	0x00, 0xf5, 0x21, 0x00


	//----- nvinfo : EIATTR_KPARAM_INFO
	.align		4
.L_349:
        /*0068*/ 	.byte	0x04, 0x17
        /*006a*/ 	.short	(.L_351 - .L_350)
.L_350:
        /*006c*/ 	.word	0x00000000
        /*0070*/ 	.short	0x0006
        /*0072*/ 	.short	0x001c
        /*0074*/ 	.byte	0x00, 0xf0, 0x11, 0x00


	//----- nvinfo : EIATTR_KPARAM_INFO
	.align		4
.L_351:
        /*0078*/ 	.byte	0x04, 0x17
        /*007a*/ 	.short	(.L_353 - .L_352)
.L_352:
        /*007c*/ 	.word	0x00000000
        /*0080*/ 	.short	0x0005
        /*0082*/ 	.short	0x0018
        /*0084*/ 	.byte	0x00, 0xf0, 0x11, 0x00


	//----- nvinfo : EIATTR_KPARAM_INFO
	.align		4
.L_353:
        /*0088*/ 	.byte	0x04, 0x17
        /*008a*/ 	.short	(.L_355 - .L_354)
.L_354:
        /*008c*/ 	.word	0x00000000
        /*0090*/ 	.short	0x0004
        /*0092*/ 	.short	0x0014
        /*0094*/ 	.byte	0x00, 0xf0, 0x11, 0x00


	//----- nvinfo : EIATTR_KPARAM_INFO
	.align		4
.L_355:
        /*0098*/ 	.byte	0x04, 0x17
        /*009a*/ 	.short	(.L_357 - .L_356)
.L_356:
        /*009c*/ 	.word	0x00000000
        /*00a0*/ 	.short	0x0003
        /*00a2*/ 	.short	0x0010
        /*00a4*/ 	.byte	0x00, 0xf0, 0x11, 0x00


	//----- nvinfo : EIATTR_KPARAM_INFO
	.align		4
.L_357:
        /*00a8*/ 	.byte	0x04, 0x17
        /*00aa*/ 	.short	(.L_359 - .L_358)
.L_358:
        /*00ac*/ 	.word	0x00000000
        /*00b0*/ 	.short	0x0002
        /*00b2*/ 	.short	0x000c
        /*00b4*/ 	.byte	0x00, 0xf0, 0x11, 0x00


	//----- nvinfo : EIATTR_KPARAM_INFO
	.align		4
.L_359:
        /*00b8*/ 	.byte	0x04, 0x17
        /*00ba*/ 	.short	(.L_361 - .L_360)
.L_360:
        /*00bc*/ 	.word	0x00000000
        /*00c0*/ 	.short	0x0001
        /*00c2*/ 	.short	0x0008
        /*00c4*/ 	.byte	0x00, 0xf0, 0x11, 0x00


	//----- nvinfo : EIATTR_KPARAM_INFO
	.align		4
.L_361:
        /*00c8*/ 	.byte	0x04, 0x17
        /*00ca*/ 	.short	(.L_363 - .L_362)
.L_362:
        /*00cc*/ 	.word	0x00000000
        /*00d0*/ 	.short	0x0000
        /*00d2*/ 	.short	0x0000
        /*00d4*/ 	.byte	0x00, 0xf5, 0x21, 0x00


	//----- nvinfo : EIATTR_SPARSE_MMA_MASK
	.align		4
.L_363:
        /*00d8*/ 	.byte	0x03, 0x50
        /*00da*/ 	.short	0x0000


	//----- nvinfo : EIATTR_MAXREG_COUNT
	.align		4
        /*00dc*/ 	.byte	0x03, 0x1b
        /*00de*/ 	.short	0x00ff


	//----- nvinfo : EIATTR_MERCURY_ISA_VERSION
	.align		4
        /*00e0*/ 	.byte	0x03, 0x5f
        /*00e2*/ 	.short	0x0101


	//----- nvinfo : EIATTR_VRC_CTA_INIT_COUNT
	.align		4
        /*00e4*/ 	.byte	0x02, 0x4a
	.zero		1
	.zero		1


	//----- nvinfo : EIATTR_EXIT_INSTR_OFFSETS
	.align		4
        /*00e8*/ 	.byte	0x04, 0x1c
        /*00ea*/ 	.short	(.L_365 - .L_364)


	//   ....[0]....
.L_364:
        /*00ec*/ 	.word	0x00001450


	//----- nvinfo : EIATTR_CRS_STACK_SIZE
	.align		4
.L_365:
        /*00f0*/ 	.byte	0x04, 0x1e
        /*00f2*/ 	.short	(.L_367 - .L_366)
.L_366:
        /*00f4*/ 	.word	0x00000000


	//----- nvinfo : EIATTR_CBANK_PARAM_SIZE
	.align		4
.L_367:
        /*00f8*/ 	.byte	0x03, 0x19
        /*00fa*/ 	.short	0x003c


	//----- nvinfo : EIATTR_PARAM_CBANK
	.align		4
        /*00fc*/ 	.byte	0x04, 0x0a
        /*00fe*/ 	.short	(.L_369 - .L_368)
	.align		4
.L_368:
        /*0100*/ 	.word	index@(.nv.constant0._Z25executelrnNormCuda_split1PfffiiiiS_iiiii)
        /*0104*/ 	.short	0x0380
        /*0106*/ 	.short	0x003c


	//----- nvinfo : EIATTR_SW_WAR
	.align		4
.L_369:
        /*0108*/ 	.byte	0x04, 0x36
        /*010a*/ 	.short	(.L_371 - .L_370)
.L_370:
        /*010c*/ 	.word	0x00000008
.L_371:


//--------------------- .nv.info._Z31execute3Dconvolutiongroup2Cuda2PfS_S_S_iiiiiiiiiii --------------------------
	.section	.nv.info._Z31execute3Dconvolutiongroup2Cuda2PfS_S_S_iiiiiiiiiii,"",@"SHT_CUDA_INFO"
	.sectionflags	@""
	.align	4


	//----- nvinfo : EIATTR_CUDA_API_VERSION
	.align		4
        /*0000*/ 	.byte	0x04, 0x37
        /*0002*/ 	.short	(.L_373 - .L_372)
.L_372:
        /*0004*/ 	.word	0x00000082


	//----- nvinfo : EIATTR_KPARAM_INFO
	.align		4
.L_373:
        /*0008*/ 	.byte	0x04, 0x17
        /*000a*/ 	.short	(.L_375 - .L_374)
.L_374:
        /*000c*/ 	.word	0x00000000
        /*0010*/ 	.short	0x000e
        /*0012*/ 	.short	0x0048
        /*0014*/ 	.byte	0x00, 0xf0, 0x11, 0x00


	//----- nvinfo : EIATTR_KPARAM_INFO
	.align		4
.L_375:
        /*0018*/ 	.byte	0x04, 0x17
        /*001a*/ 	.short	(.L_377 - .L_376)
.L_376:
        /*001c*/ 	.word	0x00000000
        /*0020*/ 	.short	0x000d
        /*0022*/ 	.short	0x0044
        /*0024*/ 	.byte	0x00, 0xf0, 0x11, 0x00


	//----- nvinfo : EIATTR_KPARAM_INFO
	.align		4
.L_377:
        /*0028*/ 	.byte	0x04, 0x17
        /*002a*/ 	.short	(.L_379 - .L_378)
.L_378:
        /*002c*/ 	.word	0x00000000
        /*0030*/ 	.short	0x000c
        /*0032*/ 	.short	0x0040
        /*0034*/ 	.byte	0x00, 0xf0, 0x11, 0x00


	//----- nvinfo : EIATTR_KPARAM_INFO
	.align		4
.L_379:
        /*0038*/ 	.byte	0x04, 0x17
        /*003a*/ 	.short	(.L_381 - .L_380)
.L_380:
        /*003c*/ 	.word	0x00000000
        /*0040*/ 	.short	0x000b
        /*0042*/ 	.short	0x003c
        /*0044*/ 	.byte	0x00, 0xf0, 0x11, 0x00


	//----- nvinfo : EIATTR_KPARAM_INFO
	.align		4
.L_381:
        /*0048*/ 	.byte	0x04, 0x17
        /*004a*/ 	.short	(.L_383 - .L_382)
.L_382:
        /*004c*/ 	.word	0x00000000
        /*0050*/ 	.short	0x000a
        /*0052*/ 	.short	0x0038
        /*0054*/ 	.byte	0x00, 0xf0, 0x11, 0x00


	//----- nvinfo : EIATTR_KPARAM_INFO
	.align		4
.L_383:
        /*0058*/ 	.byte	0x04, 0x17
        /*005a*/ 	.short	(.L_385 - .L_384)
.L_384:
        /*005c*/ 	.word	0x00000000
        /*0060*/ 	.short	0x0009
        /*0062*/ 	.short	0x0034
        /*0064*/ 	.byte	0x00, 0xf0, 0x11, 0x00


	//----- nvinfo : EIATTR_KPARAM_INFO
	.align		4
.L_385:
        /*0068*/ 	.byte	0x04, 0x17
        /*006a*/ 	.short	(.L_387 - .L_386)
.L_386:
        /*006c*/ 	.word	0x00000000
        /*0070*/ 	.short	0x0008
        /*0072*/ 	.short	0x0030
        /*0074*/ 	.byte	0x00, 0xf0, 0x11, 0x00


	//----- nvinfo : EIATTR_KPARAM_INFO
	.align		4
.L_387:
        /*0078*/ 	.byte	0x04, 0x17
        /*007a*/ 	.short	(.L_389 - .L_388)
.L_388:
        /*007c*/ 	.word	0x00000000
        /*0080*/ 	.short	0x0007
        /*0082*/ 	.short	0x002c
        /*0084*/ 	.byte	0x00, 0xf0, 0x11, 0x00


	//----- nvinfo : EIATTR_KPARAM_INFO
	.align		4
.L_389:
        /*0088*/ 	.byte	0x04, 0x17
        /*008a*/ 	.short	(.L_391 - .L_390)
.L_390:
        /*008c*/ 	.word	0x00000000
        /*0090*/ 	.short	0x0006
        /*0092*/ 	.short	0x0028
        /*0094*/ 	.byte	0x00, 0xf0, 0x11, 0x00


	//----- nvinfo : EIATTR_KPARAM_INFO
	.align		4
.L_391:
        /*0098*/ 	.byte	0x04, 0x17
        /*009a*/ 	.short	(.L_393 - .L_392)
.L_392:
        /*009c*/ 	.word	0x00000000
        /*00a0*/ 	.short	0x0005
        /*00a2*/ 	.short	0x0024
        /*00a4*/ 	.byte	0x00, 0xf0, 0x11, 0x00


	//----- nvinfo : EIATTR_KPARAM_INFO
	.align		4
.L_393:
        /*00a8*/ 	.byte	0x04, 0x17
        /*00aa*/ 	.short	(.L_395 - .L_394)
.L_394:
        /*00ac*/ 	.word	0x00000000
        /*00b0*/ 	.short	0x0004
        /*00b2*/ 	.short	0x0020
        /*00b4*/ 	.byte	0x00, 0xf0, 0x11, 0x00


	//----- nvinfo : EIATTR_KPARAM_INFO
	.align		4
.L_395:
        /*00b8*/ 	.byte	0x04, 0x17
        /*00ba*/ 	.short	(.L_397 - .L_396)
.L_396:
        /*00bc*/ 	.word	0x00000000
        /*00c0*/ 	.short	0x0003
        /*00c2*/ 	.short	0x0018
        /*00c4*/ 	.byte	0x00, 0xf5, 0x21, 0x00


	//----- nvinfo : EIATTR_KPARAM_INFO
	.align		4
.L_397:
        /*00c8*/ 	.byte	0x04, 0x17
        /*00ca*/ 	.short	(.L_399 - .L_398)
.L_398:
        /*00cc*/ 	.word	0x00000000
        /*00d0*/ 	.short	0x0002
        /*00d2*/ 	.short	0x0010
        /*00d4*/ 	.byte	0x00, 0xf5, 0x21, 0x00


	//----- nvinfo : EIATTR_KPARAM_INFO
	.align		4
.L_399:
        /*00d8*/ 	.byte	0x04, 0x17
        /*00da*/ 	.short	(.L_401 - .L_400)
.L_400:
        /*00dc*/ 	.word	0x00000000
        /*00e0*/ 	.short	0x0001
        /*00e2*/ 	.short	0x0008
        /*00e4*/ 	.byte	0x00, 0xf5, 0x21, 0x00


	//----- nvinfo : EIATTR_KPARAM_INFO
	.align		4
.L_401:
        /*00e8*/ 	.byte	0x04, 0x17
        /*00ea*/ 	.short	(.L_403 - .L_402)
.L_402:
        /*00ec*/ 	.word	0x00000000
        /*00f0*/ 	.short	0x0000
        /*00f2*/ 	.short	0x0000
        /*00f4*/ 	.byte	0x00, 0xf5, 0x21, 0x00


	//----- nvinfo : EIATTR_SPARSE_MMA_MASK
	.align		4
.L_403:
        /*00f8*/ 	.byte	0x03, 0x50
        /*00fa*/ 	.short	0x0000


	//----- nvinfo : EIATTR_MAXREG_COUNT
	.align		4
        /*00fc*/ 	.byte	0x03, 0x1b
        /*00fe*/ 	.short	0x00ff


	//----- nvinfo : EIATTR_MERCURY_ISA_VERSION
	.align		4
        /*0100*/ 	.byte	0x03, 0x5f
        /*0102*/ 	.short	0x0101


	//----- nvinfo : EIATTR_VRC_CTA_INIT_COUNT
	.align		4
        /*0104*/ 	.byte	0x02, 0x4a
	.zero		1
	.zero		1


	//----- nvinfo : EIATTR_EXIT_INSTR_OFFSETS
	.align		4
        /*0108*/ 	.byte	0x04, 0x1c
        /*010a*/ 	.short	(.L_405 - .L_404)


	//   ....[0]....
.L_404:
        /*010c*/ 	.word	0x00000f60


	//----- nvinfo : EIATTR_CRS_STACK_SIZE
	.align		4
.L_405:
        /*0110*/ 	.byte	0x04, 0x1e
        /*0112*/ 	.short	(.L_407 - .L_406)
.L_406:
        /*0114*/ 	.word	0x00000000


	//----- nvinfo : EIATTR_CBANK_PARAM_SIZE
	.align		4
.L_407:
        /*0118*/ 	.byte	0x03, 0x19
        /*011a*/ 	.short	0x004c


	//----- nvinfo : EIATTR_PARAM_CBANK
	.align		4
        /*011c*/ 	.byte	0x04, 0x0a
        /*011e*/ 	.short	(.L_409 - .L_408)
	.align		4
.L_408:
        /*0120*/ 	.word	index@(.nv.constant0._Z31execute3Dconvolutiongroup2Cuda2PfS_S_S_iiiiiiiiiii)
        /*0124*/ 	.short	0x0380
        /*0126*/ 	.short	0x004c


	//----- nvinfo : EIATTR_SW_WAR
	.align		4
.L_409:
        /*0128*/ 	.byte	0x04, 0x36
        /*012a*/ 	.short	(.L_411 - .L_410)
.L_410:
        /*012c*/ 	.word	0x00000008
.L_411:


//--------------------- .nv.info._Z31execute3Dconvolutiongroup2Cuda1PfS_S_S_iiiiiiiiiii --------------------------
	.section	.nv.info._Z31execute3Dconvolutiongroup2Cuda1PfS_S_S_iiiiiiiiiii,"",@"SHT_CUDA_INFO"
	.sectionflags	@""
	.align	4


	//----- nvinfo : EIATTR_CUDA_API_VERSION
	.align		4
        /*0000*/ 	.byte	0x04, 0x37
        /*0002*/ 	.short	(.L_413 - .L_412)
.L_412:
        /*0004*/ 	.word	0x00000082


	//----- nvinfo : EIATTR_KPARAM_INFO
	.align		4
.L_413:
        /*0008*/ 	.byte	0x04, 0x17
        /*000a*/ 	.short	(.L_415 - .L_414)
.L_414:
        /*000c*/ 	.word	0x00000000
        /*0010*/ 	.short	0x000e
        /*0012*/ 	.short	0x0048
        /*0014*/ 	.byte	0x00, 0xf0, 0x11, 0x00


	//----- nvinfo : EIATTR_KPARAM_INFO
	.align		4
.L_415:
        /*0018*/ 	.byte	0x04, 0x17
        /*001a*/ 	.short	(.L_417 - .L_416)
.L_416:
        /*001c*/ 	.word	0x00000000
        /*0020*/ 	.short	0x000d
        /*0022*/ 	.short	0x0044
        /*0024*/ 	.byte	0x00, 0xf0, 0x11, 0x00


	//----- nvinfo : EIATTR_KPARAM_INFO
	.align		4
.L_417:
        /*0028*/ 	.byte	0x04, 0x17
        /*002a*/ 	.short	(.L_419 - .L_418)
.L_418:
        /*002c*/ 	.word	0x00000000
        /*0030*/ 	.short	0x000c
        /*0032*/ 	.short	0x0040
        /*0034*/ 	.byte	0x00, 0xf0, 0x11, 0x00


	//----- nvinfo : EIATTR_KPARAM_INFO
	.align		4
.L_419:
        /*0038*/ 	.byte	0x04, 0x17
        /*003a*/ 	.short	(.L_421 - .L_420)
.L_420:
        /*003c*/ 	.word	0x00000000
        /*0040*/ 	.short	0x000b
        /*0042*/ 	.short	0x003c
        /*0044*/ 	.byte	0x00, 0xf0, 0x11, 0x00


	//----- nvinfo : EIATTR_KPARAM_INFO
	.align		4
.L_421:
        /*0048*/ 	.byte	0x04, 0x17
        /*004a*/ 	.short	(.L_423 - .L_422)
.L_422:
        /*004c*/ 	.word	0x00000000
        /*0050*/ 	.short	0x000a
        /*0052*/ 	.short	0x0038
        /*0054*/ 	.byte	0x00, 0xf0, 0x11, 0x00


	//----- nvinfo : EIATTR_KPARAM_INFO
	.align		4
.L_423:
        /*0058*/ 	.byte	0x04, 0x17
        /*005a*/ 	.short	(.L_425 - .L_424)
.L_424:
        /*005c*/ 	.word	0x00000000
        /*0060*/ 	.short	0x0009
        /*0062*/ 	.short	0x0034
        /*0064*/ 	.byte	0x00, 0xf0, 0x11, 0x00


	//----- nvinfo : EIATTR_KPARAM_INFO
	.align		4
.L_425:
        /*0068*/ 	.byte	0x04, 0x17
        /*006a*/ 	.short	(.L_427 - .L_426)
.L_426:
        /*006c*/ 	.word	0x00000000
        /*0070*/ 	.short	0x0008
        /*0072*/ 	.short	0x0030
        /*0074*/ 	.byte	0x00, 0xf0, 0x11, 0x00


	//----- nvinfo : EIATTR_KPARAM_INFO
	.align		4
.L_427:
        /*0078*/ 	.byte	0x04, 0x17
        /*007a*/ 	.short	(.L_429 - .L_428)
.L_428:
        /*007c*/ 	.word	0x00000000
        /*0080*/ 	.short	0x0007
        /*0082*/ 	.short	0x002c
        /*0084*/ 	.byte	0x00, 0xf0, 0x11, 0x00


	//----- nvinfo : EIATTR_KPARAM_INFO
	.align		4
.L_429:
        /*0088*/ 	.byte	0x04, 0x17
        /*008a*/ 	.short	(.L_431 - .L_430)
.L_430:
        /*008c*/ 	.word	0x00000000
        /*0090*/ 	.short	0x0006
        /*0092*/ 	.short	0x0028
        /*0094*/ 	.byte	0x00, 0xf0, 0x11, 0x00


	//----- nvinfo : EIATTR_KPARAM_INFO
	.align		4
.L_431:
        /*0098*/ 	.byte	0x04, 0x17
        /*009a*/ 	.short	(.L_433 - .L_432)
.L_432:
        /*009c*/ 	.word	0x00000000
        /*00a0*/ 	.short	0x0005
        /*00a2*/ 	.short	0x0024
        /*00a4*/ 	.byte	0x00, 0xf0, 0x11, 0x00


	//----- nvinfo : EIATTR_KPARAM_INFO
	.align		4
.L_433:
        /*00a8*/ 	.byte	0x04, 0x17
        /*00aa*/ 	.short	(.L_435 - .L_434)
.L_434:
        /*00ac*/ 	.word	0x00000000
        /*00b0*/ 	.short	0x0004
        /*00b2*/ 	.short	0x0020
        /*00b4*/ 	.byte	0x00, 0xf0, 0x11, 0x00


	//----- nvinfo : EIATTR_KPARAM_INFO
	.align		4
.L_435:
        /*00b8*/ 	.byte	0x04, 0x17
        /*00ba*/ 	.short	(.L_437 - .L_436)
.L_436:
        /*00bc*/ 	.word	0x00000000
        /*00c0*/ 	.short	0x0003
        /*00c2*/ 	.short	0x0018
        /*00c4*/ 	.byte	0x00, 0xf5, 0x21, 0x00


	//----- nvinfo : EIATTR_KPARAM_INFO
	.align		4
.L_437:
        /*00c8*/ 	.byte	0x04, 0x17
        /*00ca*/ 	.short	(.L_439 - .L_438)
.L_438:
        /*00cc*/ 	.word	0x00000000
        /*00d0*/ 	.short	0x0002
        /*00d2*/ 	.short	0x0010
        /*00d4*/ 	.byte	0x00, 0xf5, 0x21, 0x00


	//----- nvinfo : EIATTR_KPARAM_INFO
	.align		4
.L_439:
        /*00d8*/ 	.byte	0x04, 0x17
        /*00da*/ 	.short	(.L_441 - .L_440)
.L_440:
        /*00dc*/ 	.word	0x00000000
        /*00e0*/ 	.short	0x0001
        /*00e2*/ 	.short	0x0008
        /*00e4*/ 	.byte	0x00, 0xf5, 0x21, 0x00


	//----- nvinfo : EIATTR_KPARAM_INFO
	.align		4
.L_441:
        /*00e8*/ 	.byte	0x04, 0x17
        /*00ea*/ 	.short	(.L_443 - .L_442)
.L_442:
        /*00ec*/ 	.word	0x00000000
        /*00f0*/ 	.short	0x0000
        /*00f2*/ 	.short	0x0000
        /*00f4*/ 	.byte	0x00, 0xf5, 0x21, 0x00


	//----- nvinfo : EIATTR_SPARSE_MMA_MASK
	.align		4
.L_443:
        /*00f8*/ 	.byte	0x03, 0x50
        /*00fa*/ 	.short	0x0000


	//----- nvinfo : EIATTR_MAXREG_COUNT
	.align		4
        /*00fc*/ 	.byte	0x03, 0x1b
        /*00fe*/ 	.short	0x00ff


	//----- nvinfo : EIATTR_MERCURY_ISA_VERSION
	.align		4
        /*0100*/ 	.byte	0x03, 0x5f
        /*0102*/ 	.short	0x0101


	//----- nvinfo : EIATTR_VRC_CTA_INIT_COUNT
	.align		4
        /*0104*/ 	.byte	0x02, 0x4a
	.zero		1
	.zero		1


	//----- nvinfo : EIATTR_EXIT_INSTR_OFFSETS
	.align		4
        /*0108*/ 	.byte	0x04, 0x1c
        /*010a*/ 	.short	(.L_445 - .L_444)


	//   ....[0]....
.L_444:
        /*010c*/ 	.word	0x00000f60


	//----- nvinfo : EIATTR_CRS_STACK_SIZE
	.align		4
.L_445:
        /*0110*/ 	.byte	0x04, 0x1e
        /*0112*/ 	.short	(.L_447 - .L_446)
.L_446:
        /*0114*/ 	.word	0x00000000


	//----- nvinfo : EIATTR_CBANK_PARAM_SIZE
	.align		4
.L_447:
        /*0118*/ 	.byte	0x03, 0x19
        /*011a*/ 	.short	0x004c


	//----- nvinfo : EIATTR_PARAM_CBANK
	.align		4
        /*011c*/ 	.byte	0x04, 0x0a
        /*011e*/ 	.short	(.L_449 - .L_448)
	.align		4
.L_448:
        /*0120*/ 	.word	index@(.nv.constant0._Z31execute3Dconvolutiongroup2Cuda1PfS_S_S_iiiiiiiiiii)
        /*0124*/ 	.short	0x0380
        /*0126*/ 	.short	0x004c


	//----- nvinfo : EIATTR_SW_WAR
	.align		4
.L_449:
        /*0128*/ 	.byte	0x04, 0x36
        /*012a*/ 	.short	(.L_451 - .L_450)
.L_450:
        /*012c*/ 	.word	0x00000008
.L_451:


//--------------------- .nv.info._Z25execute3DconvolutionCuda3PfS_S_S_iiiiiiiiiii --------------------------
	.section	.nv.info._Z25execute3DconvolutionCuda3PfS_S_S_iiiiiiiiiii,"",@"SHT_CUDA_INFO"
	.sectionflags	@""
	.align	4


	//----- nvinfo : EIATTR_CUDA_API_VERSION
	.align		4
        /*0000*/ 	.byte	0x04, 0x37
        /*0002*/ 	.short	(.L_453 - .L_452)
.L_452:
        /*0004*/ 	.word	0x00000082


	//----- nvinfo : EIATTR_KPARAM_INFO
	.align		4
.L_453:
        /*0008*/ 	.byte	0x04, 0x17
        /*000a*/ 	.short	(.L_455 - .L_454)
.L_454:
        /*000c*/ 	.word	0x00000000
        /*0010*/ 	.short	0x000e
        /*0012*/ 	.short	0x0048
        /*0014*/ 	.byte	0x00, 0xf0, 0x11, 0x00


	//----- nvinfo : EIATTR_KPARAM_INFO
	.align		4
.L_455:
        /*0018*/ 	.byte	0x04, 0x17
        /*001a*/ 	.short	(.L_457 - .L_456)
.L_456:
        /*001c*/ 	.word	0x00000000
        /*0020*/ 	.short	0x000d
        /*0022*/ 	.short	0x0044
        /*0024*/ 	.byte	0x00, 0xf0, 0x11, 0x00


	//----- nvinfo : EIATTR_KPARAM_INFO
	.align		4
.L_457:
        /*0028*/ 	.byte	0x04, 0x17
        /*002a*/ 	.short	(.L_459 - .L_458)
.L_458:
        /*002c*/ 	.word	0x00000000
        /*0030*/ 	.short	0x000c
        /*0032*/ 	.short	0x0040
        /*0034*/ 	.byte	0x00, 0xf0, 0x11, 0x00


	//----- nvinfo : EIATTR_KPARAM_INFO
	.align		4
.L_459:
        /*0038*/ 	.byte	0x04, 0x17
        /*003a*/ 	.short	(.L_461 - .L_460)
.L_460:
        /*003c*/ 	.word	0x00000000
        /*0040*/ 	.short	0x000b
        /*0042*/ 	.short	0x003c
        /*0044*/ 	.byte	0x00, 0xf0, 0x11, 0x00


	//----- nvinfo : EIATTR_KPARAM_INFO
	.align		4
.L_461:
        /*0048*/ 	.byte	0x04, 0x17
        /*004a*/ 	.short	(.L_463 - .L_462)
.L_462:
        /*004c*/ 	.word	0x00000000
        /*0050*/ 	.short	0x000a
        /*0052*/ 	.short	0x0038
        /*0054*/ 	.byte	0x00, 0xf0, 0x11, 0x00


	//----- nvinfo : EIATTR_KPARAM_INFO
	.align		4
.L_463:
        /*0058*/ 	.byte	0x04, 0x17
        /*005a*/ 	.short	(.L_465 - .L_464)
.L_464:
        /*005c*/ 	.word	0x00000000
        /*0060*/ 	.short	0x0009
        /*0062*/ 	.short	0x0034
        /*0064*/ 	.byte	0x00, 0xf0, 0x11, 0x00


	//----- nvinfo : EIATTR_KPARAM_INFO
	.align		4
.L_465:
        /*0068*/ 	.byte	0x04, 0x17
        /*006a*/ 	.short	(.L_467 - .L_466)
.L_466:
        /*006c*/ 	.word	0x00000000
        /*0070*/ 	.short	0x0008
        /*0072*/ 	.short	0x0030
        /*0074*/ 	.byte	0x00, 0xf0, 0x11, 0x00


	//----- nvinfo : EIATTR_KPARAM_INFO
	.align		4
.L_467:
        /*0078*/ 	.byte	0x04, 0x17
        /*007a*/ 	.short	(.L_469 - .L_468)
.L_468:
        /*007c*/ 	.word	0x00000000
        /*0080*/ 	.short	0x0007
        /*0082*/ 	.short	0x002c
        /*0084*/ 	.byte	0x00, 0xf0, 0x11, 0x00


	//----- nvinfo : EIATTR_KPARAM_INFO
	.align		4
.L_469:
        /*0088*/ 	.byte	0x04, 0x17
        /*008a*/ 	.short	(.L_471 - .L_470)
.L_470:
        /*008c*/ 	.word	0x00000000
        /*0090*/ 	.short	0x0006
        /*0092*/ 	.short	0x0028
        /*0094*/ 	.byte	0x00, 0xf0, 0x11, 0x00


	//----- nvinfo : EIATTR_KPARAM_INFO
	.align		4
.L_471:
        /*0098*/ 	.byte	0x04, 0x17
        /*009a*/ 	.short	(.L_473 - .L_472)
.L_472:
        /*009c*/ 	.word	0x00000000
        /*00a0*/ 	.short	0x0005
        /*00a2*/ 	.short	0x0024
        /*00a4*/ 	.byte	0x00, 0xf0, 0x11, 0x00


	//----- nvinfo : EIATTR_KPARAM_INFO
	.align		4
.L_473:
        /*00a8*/ 	.byte	0x04, 0x17
        /*00aa*/ 	.short	(.L_475 - .L_474)
.L_474:
        /*00ac*/ 	.word	0x00000000
        /*00b0*/ 	.short	0x0004
        /*00b2*/ 	.short	0x0020
        /*00b4*/ 	.byte	0x00, 0xf0, 0x11, 0x00


	//----- nvinfo : EIATTR_KPARAM_INFO
	.align		4
.L_475:
        /*00b8*/ 	.byte	0x04, 0x17
        /*00ba*/ 	.short	(.L_477 - .L_476)
.L_476:
        /*00bc*/ 	.word	0x00000000
        /*00c0*/ 	.short	0x0003
        /*00c2*/ 	.short	0x0018
        /*00c4*/ 	.byte	0x00, 0xf5, 0x21, 0x00


	//----- nvinfo : EIATTR_KPARAM_INFO
	.align		4
.L_477:
        /*00c8*/ 	.byte	0x04, 0x17
        /*00ca*/ 	.short	(.L_479 - .L_478)
.L_478:
        /*00cc*/ 	.word	0x00000000
        /*00d0*/ 	.short	0x0002
        /*00d2*/ 	.short	0x0010
        /*00d4*/ 	.byte	0x00, 0xf5, 0x21, 0x00


	//----- nvinfo : EIATTR_KPARAM_INFO
	.align		4
.L_479:
        /*00d8*/ 	.byte	0x04, 0x17
        /*00da*/ 	.short	(.L_481 - .L_480)
.L_480:
        /*00dc*/ 	.word	0x00000000
        /*00e0*/ 	.short	0x0001
        /*00e2*/ 	.short	0x0008
        /*00e4*/ 	.byte	0x00, 0xf5, 0x21, 0x00


	//----- nvinfo : EIATTR_KPARAM_INFO
	.align		4
.L_481:
        /*00e8*/ 	.byte	0x04, 0x17
        /*00ea*/ 	.short	(.L_483 - .L_482)
.L_482:
        /*00ec*/ 	.word	0x00000000
        /*00f0*/ 	.short	0x0000
        /*00f2*/ 	.short	0x0000
        /*00f4*/ 	.byte	0x00, 0xf5, 0x21, 0x00


	//----- nvinfo : EIATTR_SPARSE_MMA_MASK
	.align		4
.L_483:
        /*00f8*/ 	.byte	0x03, 0x50
        /*00fa*/ 	.short	0x0000


	//----- nvinfo : EIATTR_MAXREG_COUNT
	.align		4
        /*00fc*/ 	.byte	0x03, 0x1b
        /*00fe*/ 	.short	0x00ff


	//----- nvinfo : EIATTR_MERCURY_ISA_VERSION
	.align		4
        /*0100*/ 	.byte	0x03, 0x5f
        /*0102*/ 	.short	0x0101


	//----- nvinfo : EIATTR_VRC_CTA_INIT_COUNT
	.align		4
        /*0104*/ 	.byte	0x02, 0x4a
	.zero		1
	.zero		1


	//----- nvinfo : EIATTR_EXIT_INSTR_OFFSETS
	.align		4
        /*0108*/ 	.byte	0x04, 0x1c
        /*010a*/ 	.short	(.L_485 - .L_484)


	//   ....[0]....
.L_484:
        /*010c*/ 	.word	0x00000f00


	//----- nvinfo : EIATTR_CRS_STACK_SIZE
	.align		4
.L_485:
        /*0110*/ 	.byte	0x04, 0x1e
        /*0112*/ 	.short	(.L_487 - .L_486)
.L_486:
        /*0114*/ 	.word	0x00000000


	//----- nvinfo : EIATTR_CBANK_PARAM_SIZE
	.align		4
.L_487:
        /*0118*/ 	.byte	0x03, 0x19
        /*011a*/ 	.short	0x004c


	//----- nvinfo : EIATTR_PARAM_CBANK
	.align		4
        /*011c*/ 	.byte	0x04, 0x0a
        /*011e*/ 	.short	(.L_489 - .L_488)
	.align		4
.L_488:
        /*0120*/ 	.word	index@(.nv.constant0._Z25execute3DconvolutionCuda3PfS_S_S_iiiiiiiiiii)
        /*0124*/ 	.short	0x0380
        /*0126*/ 	.short	0x004c


	//----- nvinfo : EIATTR_SW_WAR
	.align		4
.L_489:
        /*0128*/ 	.byte	0x04, 0x36
        /*012a*/ 	.short	(.L_491 - .L_490)
.L_490:
        /*012c*/ 	.word	0x00000008
.L_491:


//--------------------- .nv.info._Z25execute3DconvolutionCuda2PfS_S_S_iiiiiiiiiii --------------------------
	.section	.nv.info._Z25execute3DconvolutionCuda2PfS_S_S_iiiiiiiiiii,"",@"SHT_CUDA_INFO"
	.sectionflags	@""
	.align	4


	//----- nvinfo : EIATTR_CUDA_API_VERSION
	.align		4
        /*0000*/ 	.byte	0x04, 0x37
        /*0002*/ 	.short	(.L_493 - .L_492)
.L_492:
        /*0004*/ 	.word	0x00000082


	//----- nvinfo : EIATTR_KPARAM_INFO
	.align		4
.L_493:
        /*0008*/ 	.byte	0x04, 0x17
        /*000a*/ 	.short	(.L_495 - .L_494)
.L_494:
        /*000c*/ 	.word	0x00000000
        /*0010*/ 	.short	0x000e
        /*0012*/ 	.short	0x0048
        /*0014*/ 	.byte	0x00, 0xf0, 0x11, 0x00


	//----- nvinfo : EIATTR_KPARAM_INFO
	.align		4
.L_495:
        /*0018*/ 	.byte	0x04, 0x17
        /*001a*/ 	.short	(.L_497 - .L_496)
.L_496:
        /*001c*/ 	.word	0x00000000
        /*0020*/ 	.short	0x000d
        /*0022*/ 	.short	0x0044
        /*0024*/ 	.byte	0x00, 0xf0, 0x11, 0x00


	//----- nvinfo : EIATTR_KPARAM_INFO
	.align		4
.L_497:
        /*0028*/ 	.byte	0x04, 0x17
        /*002a*/ 	.short	(.L_499 - .L_498)
.L_498:
        /*002c*/ 	.word	0x00000000
        /*0030*/ 	.short	0x000c
        /*0032*/ 	.short	0x0040
        /*0034*/ 	.byte	0x00, 0xf0, 0x11, 0x00


	//----- nvinfo : EIATTR_KPARAM_INFO
	.align		4
.L_499:
        /*0038*/ 	.byte	0x04, 0x17
        /*003a*/ 	.short	(.L_501 - .L_500)
.L_500:
        /*003c*/ 	.word	0x00000000
        /*0040*/ 	.short	0x000b
        /*0042*/ 	.short	0x003c
        /*0044*/ 	.byte	0x00, 0xf0, 0x11, 0x00


	//----- nvinfo : EIATTR_KPARAM_INFO
	.align		4
.L_501:
        /*0048*/ 	.byte	0x04, 0x17
        /*004a*/ 	.short	(.L_503 - .L_502)
.L_502:
        /*004c*/ 	.word	0x00000000
        /*0050*/ 	.short	0x000a
        /*0052*/ 	.short	0x0038
        /*0054*/ 	.byte	0x00, 0xf0, 0x11, 0x00


	//----- nvinfo : EIATTR_KPARAM_INFO
	.align		4
.L_503:
        /*0058*/ 	.byte	0x04, 0x17
        /*005a*/ 	.short	(.L_505 - .L_504)
.L_504:
        /*005c*/ 	.word	0x00000000
        /*0060*/ 	.short	0x0009
        /*0062*/ 	.short	0x0034
        /*0064*/ 	.byte	0x00, 0xf0, 0x11, 0x00


	//----- nvinfo : EIATTR_KPARAM_INFO
	.align		4
.L_505:
        /*0068*/ 	.byte	0x04, 0x17
        /*006a*/ 	.short	(.L_507 - .L_506)
.L_506:
        /*006c*/ 	.word	0x00000000
        /*0070*/ 	.short	0x0008
        /*0072*/ 	.short	0x0030
        /*0074*/ 	.byte	0x00, 0xf0, 0x11, 0x00


	//----- nvinfo : EIATTR_KPARAM_INFO
	.align		4
.L_507:
        /*0078*/ 	.byte	0x04, 0x17
        /*007a*/ 	.short	(.L_509 - .L_508)
.L_508:
        /*007c*/ 	.word	0x00000000
        /*0080*/ 	.short	0x0007
        /*0082*/ 	.short	0x002c
        /*0084*/ 	.byte	0x00, 0xf0, 0x11, 0x00


	//----- nvinfo : EIATTR_KPARAM_INFO
	.align		4
.L_509:
        /*0088*/ 	.byte	0x04, 0x17
        /*008a*/ 	.short	(.L_511 - .L_510)
.L_510:
        /*008c*/ 	.word	0x00000000
        /*0090*/ 	.short	0x0006
        /*0092*/ 	.short	0x0028
        /*0094*/ 	.byte	0x00, 0xf0, 0x11, 0x00


	//----- nvinfo : EIATTR_KPARAM_INFO
	.align		4
.L_511:
        /*0098*/ 	.byte	0x04, 0x17
        /*009a*/ 	.short	(.L_513 - .L_512)
.L_512:
        /*009c*/ 	.word	0x00000000
        /*00a0*/ 	.short	0x0005
        /*00a2*/ 	.short	0x0024
        /*00a4*/ 	.byte	0x00, 0xf0, 0x11, 0x00


	//----- nvinfo : EIATTR_KPARAM_INFO
	.align		4
.L_513:
        /*00a8*/ 	.byte	0x04, 0x17
        /*00aa*/ 	.short	(.L_515 - .L_514)
.L_514:
        /*00ac*/ 	.word	0x00000000
        /*00b0*/ 	.short	0x0004
        /*00b2*/ 	.short	0x0020
        /*00b4*/ 	.byte	0x00, 0xf0, 0x11, 0x00


	//----- nvinfo : EIATTR_KPARAM_INFO
	.align		4
.L_515:
        /*00b8*/ 	.byte	0x04, 0x17
        /*00ba*/ 	.short	(.L_517 - .L_516)
.L_516:
        /*00bc*/ 	.word	0x00000000
        /*00c0*/ 	.short	0x0003
        /*00c2*/ 	.short	0x0018
        /*00c4*/ 	.byte	0x00, 0xf5, 0x21, 0x00


	//----- nvinfo : EIATTR_KPARAM_INFO
	.align		4
.L_517:
        /*00c8*/ 	.byte	0x04, 0x17
        /*00ca*/ 	.short	(.L_519 - .L_518)
.L_518:
        /*00cc*/ 	.word	0x00000000
        /*00d0*/ 	.short	0x0002
        /*00d2*/ 	.short	0x0010
        /*00d4*/ 	.byte	0x00, 0xf5, 0x21, 0x00


	//----- nvinfo : EIATTR_KPARAM_INFO
	.align		4
.L_519:
        /*00d8*/ 	.byte	0x04, 0x17
        /*00da*/ 	.short	(.L_521 - .L_520)
.L_520:
        /*00dc*/ 	.word	0x00000000
        /*00e0*/ 	.short	0x0001
        /*00e2*/ 	.short	0x0008
        /*00e4*/ 	.byte	0x00, 0xf5, 0x21, 0x00


	//----- nvinfo : EIATTR_KPARAM_INFO
	.align		4
.L_521:
        /*00e8*/ 	.byte	0x04, 0x17
        /*00ea*/ 	.short	(.L_523 - .L_522)
.L_522:
        /*00ec*/ 	.word	0x00000000
        /*00f0*/ 	.short	0x0000
        /*00f2*/ 	.short	0x0000
        /*00f4*/ 	.byte	0x00, 0xf5, 0x21, 0x00


	//----- nvinfo : EIATTR_SPARSE_MMA_MASK
	.align		4
.L_523:
        /*00f8*/ 	.byte	0x03, 0x50
        /*00fa*/ 	.short	0x0000


	//----- nvinfo : EIATTR_MAXREG_COUNT
	.align		4
        /*00fc*/ 	.byte	0x03, 0x1b
        /*00fe*/ 	.short	0x00ff


	//----- nvinfo : EIATTR_MERCURY_ISA_VERSION
	.align		4
        /*0100*/ 	.byte	0x03, 0x5f
        /*0102*/ 	.short	0x0101


	//----- nvinfo : EIATTR_VRC_CTA_INIT_COUNT
	.align		4
        /*0104*/ 	.byte	0x02, 0x4a
	.zero		1
	.zero		1


	//----- nvinfo : EIATTR_EXIT_INSTR_OFFSETS
	.align		4
        /*0108*/ 	.byte	0x04, 0x1c
        /*010a*/ 	.short	(.L_525 - .L_524)


	//   ....[0]....
.L_524:
        /*010c*/ 	.word	0x00000f00


	//----- nvinfo : EIATTR_CRS_STACK_SIZE
	.align		4
.L_525:
        /*0110*/ 	.byte	0x04, 0x1e
        /*0112*/ 	.short	(.L_527 - .L_526)
.L_526:
        /*0114*/ 	.word	0x00000000


	//----- nvinfo : EIATTR_CBANK_PARAM_SIZE
	.align		4
.L_527:
        /*0118*/ 	.byte	0x03, 0x19
        /*011a*/ 	.short	0x004c


	//----- nvinfo : EIATTR_PARAM_CBANK
	.align		4
        /*011c*/ 	.byte	0x04, 0x0a
        /*011e*/ 	.short	(.L_529 - .L_528)
	.align		4
.L_528:
        /*0120*/ 	.word	index@(.nv.constant0._Z25execute3DconvolutionCuda2PfS_S_S_iiiiiiiiiii)
        /*0124*/ 	.short	0x0380
        /*0126*/ 	.short	0x004c


	//----- nvinfo : EIATTR_SW_WAR
	.align		4
.L_529:
        /*0128*/ 	.byte	0x04, 0x36
        /*012a*/ 	.short	(.L_531 - .L_530)
.L_530:
        /*012c*/ 	.word	0x00000008
.L_531:


//--------------------- .nv.info._Z25execute3DconvolutionCuda1PfS_S_S_iiiiiiiiiii --------------------------
	.section	.nv.info._Z25execute3DconvolutionCuda1PfS_S_S_iiiiiiiiiii,"",@"SHT_CUDA_INFO"
	.sectionflags	@""
	.align	4


	//----- nvinfo : EIATTR_CUDA_API_VERSION
	.align		4
        /*0000*/ 	.byte	0x04, 0x37
        /*0002*/ 	.short	(.L_533 - .L_532)
.L_532:
        /*0004*/ 	.word	0x00000082


	//----- nvinfo : EIATTR_KPARAM_INFO
	.align		4
.L_533:
        /*0008*/ 	.byte	0x04, 0x17
        /*000a*/ 	.short	(.L_535 - .L_534)
.L_534:
        /*000c*/ 	.word	0x00000000
        /*0010*/ 	.short	0x000e
        /*0012*/ 	.short	0x0048
        /*0014*/ 	.byte	0x00, 0xf0, 0x11, 0x00


	//----- nvinfo : EIATTR_KPARAM_INFO
	.align		4
.L_535:
        /*0018*/ 	.byte	0x04, 0x17
        /*001a*/ 	.short	(.L_537 - .L_536)
.L_536:
        /*001c*/ 	.word	0x00000000
        /*0020*/ 	.short	0x000d
        /*0022*/ 	.short	0x0044
        /*0024*/ 	.byte	0x00, 0xf0, 0x11, 0x00


	//----- nvinfo : EIATTR_KPARAM_INFO
	.align		4
.L_537:
        /*0028*/ 	.byte	0x04, 0x17
        /*002a*/ 	.short	(.L_539 - .L_538)
.L_538:
        /*002c*/ 	.word	0x00000000
        /*0030*/ 	.short	0x000c
        /*0032*/ 	.short	0x0040
        /*0034*/ 	.byte	0x00, 0xf0, 0x11, 0x00


	//----- nvinfo : EIATTR_KPARAM_INFO
	.align		4
.L_539:
        /*0038*/ 	.byte	0x04, 0x17
        /*003a*/ 	.short	(.L_541 - .L_540)
.L_540:
        /*003c*/ 	.word	0x00000000
        /*0040*/ 	.short	0x000b
        /*0042*/ 	.short	0x003c
        /*0044*/ 	.byte	0x00, 0xf0, 0x11, 0x00


	//----- nvinfo : EIATTR_KPARAM_INFO
	.align		4
.L_541:
        /*0048*/ 	.byte	0x04, 0x17
        /*004a*/ 	.short	(.L_543 - .L_542)
.L_542:
        /*004c*/ 	.word	0x00000000
        /*0050*/ 	.short	0x000a
        /*0052*/ 	.short	0x0038
        /*0054*/ 	.byte	0x00, 0xf0, 0x11, 0x00


	//----- nvinfo : EIATTR_KPARAM_INFO
	.align		4
.L_543:
        /*0058*/ 	.byte	0x04, 0x17
        /*005a*/ 	.short	(.L_545 - .L_544)
.L_544:
        /*005c*/ 	.word	0x00000000
        /*0060*/ 	.short	0x0009
        /*0062*/ 	.short	0x0034
        /*0064*/ 	.byte	0x00, 0xf0, 0x11, 0x00


	//----- nvinfo : EIATTR_KPARAM_INFO
	.align		4
.L_545:
        /*0068*/ 	.byte	0x04, 0x17
        /*006a*/ 	.short	(.L_547 - .L_546)
.L_546:
        /*006c*/ 	.word	0x00000000
        /*0070*/ 	.short	0x0008
        /*0072*/ 	.short	0x0030
        /*0074*/ 	.byte	0x00, 0xf0, 0x11, 0x00


	//----- nvinfo : EIATTR_KPARAM_INFO
	.align		4
.L_547:
        /*0078*/ 	.byte	0x04, 0x17
        /*007a*/ 	.short	(.L_549 - .L_548)
.L_548:
        /*007c*/ 	.word	0x00000000
        /*0080*/ 	.short	0x0007
        /*0082*/ 	.short	0x002c
        /*0084*/ 	.byte	0x00, 0xf0, 0x11, 0x00


	//----- nvinfo : EIATTR_KPARAM_INFO
	.align		4
.L_549:
        /*0088*/ 	.byte	0x04, 0x17
        /*008a*/ 	.short	(.L_551 - .L_550)
.L_550:
        /*008c*/ 	.word	0x00000000
        /*0090*/ 	.short	0x0006
        /*0092*/ 	.short	0x0028
        /*0094*/ 	.byte	0x00, 0xf0, 0x11, 0x00


	//----- nvinfo : EIATTR_KPARAM_INFO
	.align		4
.L_551:
        /*0098*/ 	.byte	0x04, 0x17
        /*009a*/ 	.short	(.L_553 - .L_552)
.L_552:
        /*009c*/ 	.word	0x00000000
        /*00a0*/ 	.short	0x0005
        /*00a2*/ 	.short	0x0024
        /*00a4*/ 	.byte	0x00, 0xf0, 0x11, 0x00


	//----- nvinfo : EIATTR_KPARAM_INFO
	.align		4
.L_553:
        /*00a8*/ 	.byte	0x04, 0x17
        /*00aa*/ 	.short	(.L_555 - .L_554)
.L_554:
        /*00ac*/ 	.word	0x00000000
        /*00b0*/ 	.short	0x0004
        /*00b2*/ 	.short	0x0020
        /*00b4*/ 	.byte	0x00, 0xf0, 0x11, 0x00


	//----- nvinfo : EIATTR_KPARAM_INFO
	.align		4
.L_555:
        /*00b8*/ 	.byte	0x04, 0x17
        /*00ba*/ 	.short	(.L_557 - .L_556)
.L_556:
        /*00bc*/ 	.word	0x00000000
        /*00c0*/ 	.short	0x0003
        /*00c2*/ 	.short	0x0018
        /*00c4*/ 	.byte	0x00, 0xf5, 0x21, 0x00


	//----- nvinfo : EIATTR_KPARAM_INFO
	.align		4
.L_557:
        /*00c8*/ 	.byte	0x04, 0x17
        /*00ca*/ 	.short	(.L_559 - .L_558)
.L_558:
        /*00cc*/ 	.word	0x00000000
        /*00d0*/ 	.short	0x0002
        /*00d2*/ 	.short	0x0010
        /*00d4*/ 	.byte	0x00, 0xf5, 0x21, 0x00


	//----- nvinfo : EIATTR_KPARAM_INFO
	.align		4
.L_559:
        /*00d8*/ 	.byte	0x04, 0x17
        /*00da*/ 	.short	(.L_561 - .L_560)
.L_560:
        /*00dc*/ 	.word	0x00000000
        /*00e0*/ 	.short	0x0001
        /*00e2*/ 	.short	0x0008
        /*00e4*/ 	.byte	0x00, 0xf5, 0x21, 0x00


	//----- nvinfo : EIATTR_KPARAM_INFO
	.align		4
.L_561:
        /*00e8*/ 	.byte	0x04, 0x17
        /*00ea*/ 	.short	(.L_563 - .L_562)
.L_562:
        /*00ec*/ 	.word	0x00000000
        /*00f0*/ 	.short	0x0000
        /*00f2*/ 	.short	0x0000
        /*00f4*/ 	.byte	0x00, 0xf5, 0x21, 0x00


	//----- nvinfo : EIATTR_SPARSE_MMA_MASK
	.align		4
.L_563:
        /*00f8*/ 	.byte	0x03, 0x50
        /*00fa*/ 	.short	0x0000


	//----- nvinfo : EIATTR_MAXREG_COUNT
	.align		4
        /*00fc*/ 	.byte	0x03, 0x1b
        /*00fe*/ 	.short	0x00ff


	//----- nvinfo : EIATTR_MERCURY_ISA_VERSION
	.align		4
        /*0100*/ 	.byte	0x03, 0x5f
        /*0102*/ 	.short	0x0101


	//----- nvinfo : EIATTR_VRC_CTA_INIT_COUNT
	.align		4
        /*0104*/ 	.byte	0x02, 0x4a
	.zero		1
	.zero		1


	//----- nvinfo : EIATTR_EXIT_INSTR_OFFSETS
	.align		4
        /*0108*/ 	.byte	0x04, 0x1c
        /*010a*/ 	.short	(.L_565 - .L_564)


	//   ....[0]....
.L_564:
        /*010c*/ 	.word	0x00000f00


	//----- nvinfo : EIATTR_CRS_STACK_SIZE
	.align		4
.L_565:
        /*0110*/ 	.byte	0x04, 0x1e
        /*0112*/ 	.short	(.L_567 - .L_566)
.L_566:
        /*0114*/ 	.word	0x00000000


	//----- nvinfo : EIATTR_CBANK_PARAM_SIZE
	.align		4
.L_567:
        /*0118*/ 	.byte	0x03, 0x19
        /*011a*/ 	.short	0x004c


	//----- nvinfo : EIATTR_PARAM_CBANK
	.align		4
        /*011c*/ 	.byte	0x04, 0x0a
        /*011e*/ 	.short	(.L_569 - .L_568)
	.align		4
.L_568:
        /*0120*/ 	.word	index@(.nv.constant0._Z25execute3DconvolutionCuda1PfS_S_S_iiiiiiiiiii)
        /*0124*/ 	.short	0x0380
        /*0126*/ 	.short	0x004c


	//----- nvinfo : EIATTR_SW_WAR
	.align		4
.L_569:
        /*0128*/ 	.byte	0x04, 0x36
        /*012a*/ 	.short	(.L_571 - .L_570)
.L_570:
        /*012c*/ 	.word	0x00000008
.L_571:


//--------------------- .nv.info._Z19executepoolingCuda2PfS_iiiiiiiiii --------------------------
	.section	.nv.info._Z19executepoolingCuda2PfS_iiiiiiiiii,"",@"SHT_CUDA_INFO"
	.sectionflags	@""
	.align	4


	//----- nvinfo : EIATTR_CUDA_API_VERSION
	.align		4
        /*0000*/ 	.byte	0x04, 0x37
        /*0002*/ 	.short	(.L_573 - .L_572)
.L_572:
        /*0004*/ 	.word	0x00000082


	//----- nvinfo : EIATTR_KPARAM_INFO
	.align		4
.L_573:
        /*0008*/ 	.byte	0x04, 0x17
        /*000a*/ 	.short	(.L_575 - .L_574)
.L_574:
        /*000c*/ 	.word	0x00000000
        /*0010*/ 	.short	0x000b
        /*0012*/ 	.short	0x0034
        /*0014*/ 	.byte	0x00, 0xf0, 0x11, 0x00


	//----- nvinfo : EIATTR_KPARAM_INFO
	.align		4
.L_575:
        /*0018*/ 	.byte	0x04, 0x17
        /*001a*/ 	.short	(.L_577 - .L_576)
.L_576:
        /*001c*/ 	.word	0x00000000
        /*0020*/ 	.short	0x000a
        /*0022*/ 	.short	0x0030
        /*0024*/ 	.byte	0x00, 0xf0, 0x11, 0x00


	//----- nvinfo : EIATTR_KPARAM_INFO
	.align		4
.L_577:
        /*0028*/ 	.byte	0x04, 0x17
        /*002a*/ 	.short	(.L_579 - .L_578)
.L_578:
        /*002c*/ 	.word	0x00000000
        /*0030*/ 	.short	0x0009
        /*0032*/ 	.short	0x002c
        /*0034*/ 	.byte	0x00, 0xf0, 0x11, 0x00


	//----- nvinfo : EIATTR_KPARAM_INFO
	.align		4
.L_579:
        /*0038*/ 	.byte	0x04, 0x17
        /*003a*/ 	.short	(.L_581 - .L_580)
.L_580:
        /*003c*/ 	.word	0x00000000
        /*0040*/ 	.short	0x0008
        /*0042*/ 	.short	0x0028
        /*0044*/ 	.byte	0x00, 0xf0, 0x11, 0x00


	//----- nvinfo : EIATTR_KPARAM_INFO
	.align		4
.L_581:
        /*0048*/ 	.byte	0x04, 0x17
        /*004a*/ 	.short	(.L_583 - .L_582)
.L_582:
        /*004c*/ 	.word	0x00000000
        /*0050*/ 	.short	0x0007
        /*0052*/ 	.short	0x0024
        /*0054*/ 	.byte	0x00, 0xf0, 0x11, 0x00


	//----- nvinfo : EIATTR_KPARAM_INFO
	.align		4
.L_583:
        /*0058*/ 	.byte	0x04, 0x17
        /*005a*/ 	.short	(.L_585 - .L_584)
.L_584:
        /*005c*/ 	.word	0x00000000
        /*0060*/ 	.short	0x0006
        /*0062*/ 	.short	0x0020
        /*0064*/ 	.byte	0x00, 0xf0, 0x11, 0x00


	//----- nvinfo : EIATTR_KPARAM_INFO
	.align		4
.L_585:
        /*0068*/ 	.byte	0x04, 0x17
        /*006a*/ 	.short	(.L_587 - .L_586)
.L_586:
        /*006c*/ 	.word	0x00000000
        /*0070*/ 	.short	0x0005
        /*0072*/ 	.short	0x001c
        /*0074*/ 	.byte	0x00, 0xf0, 0x11, 0x00


	//----- nvinfo : EIATTR_KPARAM_INFO
	.align		4
.L_587:
        /*0078*/ 	.byte	0x04, 0x17
        /*007a*/ 	.short	(.L_589 - .L_588)
.L_588:
        /*007c*/ 	.word	0x00000000
        /*0080*/ 	.short	0x0004
        /*0082*/ 	.short	0x0018
        /*0084*/ 	.byte	0x00, 0xf0, 0x11, 0x00


	//----- nvinfo : EIATTR_KPARAM_INFO
	.align		4
.L_589:
        /*0088*/ 	.byte	0x04, 0x17
        /*008a*/ 	.short	(.L_591 - .L_590)
.L_590:
        /*008c*/ 	.word	0x00000000
        /*0090*/ 	.short	0x0003
        /*0092*/ 	.short	0x0014
        /*0094*/ 	.byte	0x00, 0xf0, 0x11, 0x00


	//----- nvinfo : EIATTR_KPARAM_INFO
	.align		4
.L_591:
        /*0098*/ 	.byte	0x04, 0x17
        /*009a*/ 	.short	(.L_593 - .L_592)
.L_592:
        /*009c*/ 	.word	0x00000000
        /*00a0*/ 	.short	0x0002
        /*00a2*/ 	.short	0x0010
        /*00a4*/ 	.byte	0x00, 0xf0, 0x11, 0x00


	//----- nvinfo : EIATTR_KPARAM_INFO
	.align		4
.L_593:
        /*00a8*/ 	.byte	0x04, 0x17
        /*00aa*/ 	.short	(.L_595 - .L_594)
.L_594:
        /*00ac*/ 	.word	0x00000000
        /*00b0*/ 	.short	0x0001
        /*00b2*/ 	.short	0x0008
        /*00b4*/ 	.byte	0x00, 0xf5, 0x21, 0x00


	//----- nvinfo : EIATTR_KPARAM_INFO
	.align		4
.L_595:
        /*00b8*/ 	.byte	0x04, 0x17
        /*00ba*/ 	.short	(.L_597 - .L_596)
.L_596:
        /*00bc*/ 	.word	0x00000000
        /*00c0*/ 	.short	0x0000
        /*00c2*/ 	.short	0x0000
        /*00c4*/ 	.byte	0x00, 0xf5, 0x21, 0x00


	//----- nvinfo : EIATTR_SPARSE_MMA_MASK
	.align		4
.L_597:
        /*00c8*/ 	.byte	0x03, 0x50
        /*00ca*/ 	.short	0x0000


	//----- nvinfo : EIATTR_MAXREG_COUNT
	.align		4
        /*00cc*/ 	.byte	0x03, 0x1b
        /*00ce*/ 	.short	0x00ff


	//----- nvinfo : EIATTR_MERCURY_ISA_VERSION
	.align		4
        /*00d0*/ 	.byte	0x03, 0x5f
        /*00d2*/ 	.short	0x0101


	//----- nvinfo : EIATTR_VRC_CTA_INIT_COUNT
	.align		4
        /*00d4*/ 	.byte	0x02, 0x4a
	.zero		1
	.zero		1


	//----- nvinfo : EIATTR_EXIT_INSTR_OFFSETS
	.align		4
        /*00d8*/ 	.byte	0x04, 0x1c
        /*00da*/ 	.short	(.L_599 - .L_598)


	//   ....[0]....
.L_598:
        /*00dc*/ 	.word	0x00000c00


	//----- nvinfo : EIATTR_CBANK_PARAM_SIZE
	.align		4
.L_599:
        /*00e0*/ 	.byte	0x03, 0x19
        /*00e2*/ 	.short	0x0038


	//----- nvinfo : EIATTR_PARAM_CBANK
	.align		4
        /*00e4*/ 	.byte	0x04, 0x0a
        /*00e6*/ 	.short	(.L_601 - .L_600)
	.align		4
.L_600:
        /*00e8*/ 	.word	index@(.nv.constant0._Z19executepoolingCuda2PfS_iiiiiiiiii)
        /*00ec*/ 	.short	0x0380
        /*00ee*/ 	.short	0x0038


	//----- nvinfo : EIATTR_SW_WAR
	.align		4
.L_601:
        /*00f0*/ 	.byte	0x04, 0x36
        /*00f2*/ 	.short	(.L_603 - .L_602)
.L_602:
        /*00f4*/ 	.word	0x00000008
.L_603:


//--------------------- .nv.info._Z19executepoolingCuda1PfS_iiiiiiiiii --------------------------
	.section	.nv.info._Z19executepoolingCuda1PfS_iiiiiiiiii,"",@"SHT_CUDA_INFO"
	.sectionflags	@""
	.align	4


	//----- nvinfo : EIATTR_CUDA_API_VERSION
	.align		4
        /*0000*/ 	.byte	0x04, 0x37
        /*0002*/ 	.short	(.L_605 - .L_604)
.L_604:
        /*0004*/ 	.word	0x00000082


	//----- nvinfo : EIATTR_KPARAM_INFO
	.align		4
.L_605:
        /*0008*/ 	.byte	0x04, 0x17
        /*000a*/ 	.short	(.L_607 - .L_606)
.L_606:
        /*000c*/ 	.word	0x00000000
        /*0010*/ 	.short	0x000b
        /*0012*/ 	.short	0x0034
        /*0014*/ 	.byte	0x00, 0xf0, 0x11, 0x00


	//----- nvinfo : EIATTR_KPARAM_INFO
	.align		4
.L_607:
        /*0018*/ 	.byte	0x04, 0x17
        /*001a*/ 	.short	(.L_609 - .L_608)
.L_608:
        /*001c*/ 	.word	0x00000000
        /*0020*/ 	.short	0x000a
        /*0022*/ 	.short	0x0030
        /*0024*/ 	.byte	0x00, 0xf0, 0x11, 0x00


	//----- nvinfo : EIATTR_KPARAM_INFO
	.align		4
.L_609:
        /*0028*/ 	.byte	0x04, 0x17
        /*002a*/ 	.short	(.L_611 - .L_610)
.L_610:
        /*002c*/ 	.word	0x00000000
        /*0030*/ 	.short	0x0009
        /*0032*/ 	.short	0x002c
        /*0034*/ 	.byte	0x00, 0xf0, 0x11, 0x00


	//----- nvinfo : EIATTR_KPARAM_INFO
	.align		4
.L_611:
        /*0038*/ 	.byte	0x04, 0x17
        /*003a*/ 	.short	(.L_613 - .L_612)
.L_612:
        /*003c*/ 	.word	0x00000000
        /*0040*/ 	.short	0x0008
        /*0042*/ 	.short	0x0028
        /*0044*/ 	.byte	0x00, 0xf0, 0x11, 0x00


	//----- nvinfo : EIATTR_KPARAM_INFO
	.align		4
.L_613:
        /*0048*/ 	.byte	0x04, 0x17
        /*004a*/ 	.short	(.L_615 - .L_614)
.L_614:
        /*004c*/ 	.word	0x00000000
        /*0050*/ 	.short	0x0007
        /*0052*/ 	.short	0x0024
        /*0054*/ 	.byte	0x00, 0xf0, 0x11, 0x00


	//----- nvinfo : EIATTR_KPARAM_INFO
	.align		4
.L_615:
        /*0058*/ 	.byte	0x04, 0x17
        /*005a*/ 	.short	(.L_617 - .L_616)
.L_616:
        /*005c*/ 	.word	0x00000000
        /*0060*/ 	.short	0x0006
        /*0062*/ 	.short	0x0020
        /*0064*/ 	.byte	0x00, 0xf0, 0x11, 0x00


	//----- nvinfo : EIATTR_KPARAM_INFO
	.align		4
.L_617:
        /*0068*/ 	.byte	0x04, 0x17
        /*006a*/ 	.short	(.L_619 - .L_618)
.L_618:
        /*006c*/ 	.word	0x00000000
        /*0070*/ 	.short	0x0005
        /*0072*/ 	.short	0x001c
        /*0074*/ 	.byte	0x00, 0xf0, 0x11, 0x00


	//----- nvinfo : EIATTR_KPARAM_INFO
	.align		4
.L_619:
        /*0078*/ 	.byte	0x04, 0x17
        /*007a*/ 	.short	(.L_621 - .L_620)
.L_620:
        /*007c*/ 	.word	0x00000000
        /*0080*/ 	.short	0x0004
        /*0082*/ 	.short	0x0018
        /*0084*/ 	.byte	0x00, 0xf0, 0x11, 0x00


	//----- nvinfo : EIATTR_KPARAM_INFO
	.align		4
.L_621:
        /*0088*/ 	.byte	0x04, 0x17
        /*008a*/ 	.short	(.L_623 - .L_622)
.L_622:
        /*008c*/ 	.word	0x00000000
        /*0090*/ 	.short	0x0003
        /*0092*/ 	.short	0x0014
        /*0094*/ 	.byte	0x00, 0xf0, 0x11, 0x00


	//----- nvinfo : EIATTR_KPARAM_INFO
	.align		4
.L_623:
        /*0098*/ 	.byte	0x04, 0x17
        /*009a*/ 	.short	(.L_625 - .L_624)
.L_624:
        /*009c*/ 	.word	0x00000000
        /*00a0*/ 	.short	0x0002
        /*00a2*/ 	.short	0x0010
        /*00a4*/ 	.byte	0x00, 0xf0, 0x11, 0x00


	//----- nvinfo : EIATTR_KPARAM_INFO
	.align		4
.L_625:
        /*00a8*/ 	.byte	0x04, 0x17
        /*00aa*/ 	.short	(.L_627 - .L_626)
.L_626:
        /*00ac*/ 	.word	0x00000000
        /*00b0*/ 	.short	0x0001
        /*00b2*/ 	.short	0x0008
        /*00b4*/ 	.byte	0x00, 0xf5, 0x21, 0x00


	//----- nvinfo : EIATTR_KPARAM_INFO
	.align		4
.L_627:
        /*00b8*/ 	.byte	0x04, 0x17
        /*00ba*/ 	.short	(.L_629 - .L_628)
.L_628:
        /*00bc*/ 	.word	0x00000000
        /*00c0*/ 	.short	0x0000
        /*00c2*/ 	.short	0x0000
        /*00c4*/ 	.byte	0x00, 0xf5, 0x21, 0x00


	//----- nvinfo : EIATTR_SPARSE_MMA_MASK
	.align		4
.L_629:
        /*00c8*/ 	.byte	0x03, 0x50
        /*00ca*/ 	.short	0x0000


	//----- nvinfo : EIATTR_MAXREG_COUNT
	.align		4
        /*00cc*/ 	.byte	0x03, 0x1b
        /*00ce*/ 	.short	0x00ff


	//----- nvinfo : EIATTR_MERCURY_ISA_VERSION
	.align		4
        /*00d0*/ 	.byte	0x03, 0x5f
        /*00d2*/ 	.short	0x0101


	//----- nvinfo : EIATTR_VRC_CTA_INIT_COUNT
	.align		4
        /*00d4*/ 	.byte	0x02, 0x4a
	.zero		1
	.zero		1


	//----- nvinfo : EIATTR_EXIT_INSTR_OFFSETS
	.align		4
        /*00d8*/ 	.byte	0x04, 0x1c
        /*00da*/ 	.short	(.L_631 - .L_630)


	//   ....[0]....
.L_630:
        /*00dc*/ 	.word	0x00000c00


	//----- nvinfo : EIATTR_CBANK_PARAM_SIZE
	.align		4
.L_631:
        /*00e0*/ 	.byte	0x03, 0x19
        /*00e2*/ 	.short	0x0038


	//----- nvinfo : EIATTR_PARAM_CBANK
	.align		4
        /*00e4*/ 	.byte	0x04, 0x0a
        /*00e6*/ 	.short	(.L_633 - .L_632)
	.align		4
.L_632:
        /*00e8*/ 	.word	index@(.nv.constant0._Z19executepoolingCuda1PfS_iiiiiiiiii)
        /*00ec*/ 	.short	0x0380
        /*00ee*/ 	.short	0x0038


	//----- nvinfo : EIATTR_SW_WAR
	.align		4
.L_633:
        /*00f0*/ 	.byte	0x04, 0x36
        /*00f2*/ 	.short	(.L_635 - .L_634)
.L_634:
        /*00f4*/ 	.word	0x00000008
.L_635:


//--------------------- .nv.info._Z18executeFirstLayer4PfS_S_S_iiiii --------------------------
	.section	.nv.info._Z18executeFirstLayer4PfS_S_S_iiiii,"",@"SHT_CUDA_INFO"
	.sectionflags	@""
	.align	4


	//----- nvinfo : EIATTR_CUDA_API_VERSION
	.align		4
        /*0000*/ 	.byte	0x04, 0x37
        /*0002*/ 	.short	(.L_637 - .L_636)
.L_636:
        /*0004*/ 	.word	0x00000082


	//----- nvinfo : EIATTR_KPARAM_INFO
	.align		4
.L_637:
        /*0008*/ 	.byte	0x04, 0x17
        /*000a*/ 	.short	(.L_639 - .L_638)
.L_638:
        /*000c*/ 	.word	0x00000000
        /*0010*/ 	.short	0x0008
        /*0012*/ 	.short	0x0030
        /*0014*/ 	.byte	0x00, 0xf0, 0x11, 0x00


	//----- nvinfo : EIATTR_KPARAM_INFO
	.align		4
.L_639:
        /*0018*/ 	.byte	0x04, 0x17
        /*001a*/ 	.short	(.L_641 - .L_640)
.L_640:
        /*001c*/ 	.word	0x00000000
        /*0020*/ 	.short	0x0007
        /*0022*/ 	.short	0x002c
        /*0024*/ 	.byte	0x00, 0xf0, 0x11, 0x00


	//----- nvinfo : EIATTR_KPARAM_INFO
	.align		4
.L_641:
        /*0028*/ 	.byte	0x04, 0x17
        /*002a*/ 	.short	(.L_643 - .L_642)
.L_642:
        /*002c*/ 	.word	0x00000000
        /*0030*/ 	.short	0x0006
        /*0032*/ 	.short	0x0028
        /*0034*/ 	.byte	0x00, 0xf0, 0x11, 0x00


	//----- nvinfo : EIATTR_KPARAM_INFO
	.align		4
.L_643:
        /*0038*/ 	.byte	0x04, 0x17
        /*003a*/ 	.short	(.L_645 - .L_644)
.L_644:
        /*003c*/ 	.word	0x00000000
        /*0040*/ 	.short	0x0005
        /*0042*/ 	.short	0x0024
        /*0044*/ 	.byte	0x00, 0xf0, 0x11, 0x00


	//----- nvinfo : EIATTR_KPARAM_INFO
	.align		4
.L_645:
        /*0048*/ 	.byte	0x04, 0x17
        /*004a*/ 	.short	(.L_647 - .L_646)
.L_646:
        /*004c*/ 	.word	0x00000000
        /*0050*/ 	.short	0x0004
        /*0052*/ 	.short	0x0020
        /*0054*/ 	.byte	0x00, 0xf0, 0x11, 0x00


	//----- nvinfo : EIATTR_KPARAM_INFO
	.align		4
.L_647:
        /*0058*/ 	.byte	0x04, 0x17
        /*005a*/ 	.short	(.L_649 - .L_648)
.L_648:
        /*005c*/ 	.word	0x00000000
        /*0060*/ 	.short	0x0003
        /*0062*/ 	.short	0x0018
        /*0064*/ 	.byte	0x00, 0xf5, 0x21, 0x00


	//----- nvinfo : EIATTR_KPARAM_INFO
	.align		4
.L_649:
        /*0068*/ 	.byte	0x04, 0x17
        /*006a*/ 	.short	(.L_651 - .L_650)
.L_650:
        /*006c*/ 	.word	0x00000000
        /*0070*/ 	.short	0x0002
        /*0072*/ 	.short	0x0010
        /*0074*/ 	.byte	0x00, 0xf5, 0x21, 0x00


	//----- nvinfo : EIATTR_KPARAM_INFO
	.align		4
.L_651:
        /*0078*/ 	.byte	0x04, 0x17
        /*007a*/ 	.short	(.L_653 - .L_652)
.L_652:
        /*007c*/ 	.word	0x00000000
        /*0080*/ 	.short	0x0001
        /*0082*/ 	.short	0x0008
        /*0084*/ 	.byte	0x00, 0xf5, 0x21, 0x00


	//----- nvinfo : EIATTR_KPARAM_INFO
	.align		4
.L_653:
        /*0088*/ 	.byte	0x04, 0x17
        /*008a*/ 	.short	(.L_655 - .L_654)
.L_654:
        /*008c*/ 	.word	0x00000000
        /*0090*/ 	.short	0x0000
        /*0092*/ 	.short	0x0000
        /*0094*/ 	.byte	0x00, 0xf5, 0x21, 0x00


	//----- nvinfo : EIATTR_SPARSE_MMA_MASK
	.align		4
.L_655:
        /*0098*/ 	.byte	0x03, 0x50
        /*009a*/ 	.short	0x0000


	//----- nvinfo : EIATTR_MAXREG_COUNT
	.align		4
        /*009c*/ 	.byte	0x03, 0x1b
        /*009e*/ 	.short	0x00ff


	//----- nvinfo : EIATTR_MERCURY_ISA_VERSION
	.align		4
        /*00a0*/ 	.byte	0x03, 0x5f
        /*00a2*/ 	.short	0x0101


	//----- nvinfo : EIATTR_VRC_CTA_INIT_COUNT
	.align		4
        /*00a4*/ 	.byte	0x02, 0x4a
	.zero		1
	.zero		1


	//----- nvinfo : EIATTR_EXIT_INSTR_OFFSETS
	.align		4
        /*00a8*/ 	.byte	0x04, 0x1c
        /*00aa*/ 	.short	(.L_657 - .L_656)


	//   ....[0]....
.L_656:
        /*00ac*/ 	.word	0x00000a70


	//----- nvinfo : EIATTR_CBANK_PARAM_SIZE
	.align		4
.L_657:
        /*00b0*/ 	.byte	0x03, 0x19
        /*00b2*/ 	.short	0x0034


	//----- nvinfo : EIATTR_PARAM_CBANK
	.align		4
        /*00b4*/ 	.byte	0x04, 0x0a
        /*00b6*/ 	.short	(.L_659 - .L_658)
	.align		4
.L_658:
        /*00b8*/ 	.word	index@(.nv.constant0._Z18executeFirstLayer4PfS_S_S_iiiii)
        /*00bc*/ 	.short	0x0380
        /*00be*/ 	.short	0x0034


	//----- nvinfo : EIATTR_SW_WAR
	.align		4
.L_659:
        /*00c0*/ 	.byte	0x04, 0x36
        /*00c2*/ 	.short	(.L_661 - .L_660)
.L_660:
        /*00c4*/ 	.word	0x00000008
.L_661:


//--------------------- .nv.info._Z18executeFirstLayer3PfS_S_S_iiiii --------------------------
	.section	.nv.info._Z18executeFirstLayer3PfS_S_S_iiiii,"",@"SHT_CUDA_INFO"
	.sectionflags	@""
	.align	4


	//----- nvinfo : EIATTR_CUDA_API_VERSION
	.align		4
        /*0000*/ 	.byte	0x04, 0x37
        /*0002*/ 	.short	(.L_663 - .L_662)
.L_662:
        /*0004*/ 	.word	0x00000082


	//----- nvinfo : EIATTR_KPARAM_INFO
	.align		4
.L_663:
        /*0008*/ 	.byte	0x04, 0x17
        /*000a*/ 	.short	(.L_665 - .L_664)
.L_664:
        /*000c*/ 	.word	0x00000000
        /*0010*/ 	.short	0x0008
        /*0012*/ 	.short	0x0030
        /*0014*/ 	.byte	0x00, 0xf0, 0x11, 0x00


	//----- nvinfo : EIATTR_KPARAM_INFO
	.align		4
.L_665:
        /*0018*/ 	.byte	0x04, 0x17
        /*001a*/ 	.short	(.L_667 - .L_666)
.L_666:
        /*001c*/ 	.word	0x00000000
        /*0020*/ 	.short	0x0007
        /*0022*/ 	.short	0x002c
        /*0024*/ 	.byte	0x00, 0xf0, 0x11, 0x00


	//----- nvinfo : EIATTR_KPARAM_INFO
	.align		4
.L_667:
        /*0028*/ 	.byte	0x04, 0x17
        /*002a*/ 	.short	(.L_669 - .L_668)
.L_668:
        /*002c*/ 	.word	0x00000000
        /*0030*/ 	.short	0x0006
        /*0032*/ 	.short	0x0028
        /*0034*/ 	.byte	0x00, 0xf0, 0x11, 0x00


	//----- nvinfo : EIATTR_KPARAM_INFO
	.align		4
.L_669:
        /*0038*/ 	.byte	0x04, 0x17
        /*003a*/ 	.short	(.L_671 - .L_670)
.L_670:
        /*003c*/ 	.word	0x00000000
        /*0040*/ 	.short	0x0005
        /*0042*/ 	.short	0x0024
        /*0044*/ 	.byte	0x00, 0xf0, 0x11, 0x00


	//----- nvinfo : EIATTR_KPARAM_INFO
	.align		4
.L_671:
        /*0048*/ 	.byte	0x04, 0x17
        /*004a*/ 	.short	(.L_673 - .L_672)
.L_672:
        /*004c*/ 	.word	0x00000000
        /*0050*/ 	.short	0x0004
        /*0052*/ 	.short	0x0020
        /*0054*/ 	.byte	0x00, 0xf0, 0x11, 0x00


	//----- nvinfo : EIATTR_KPARAM_INFO
	.align		4
.L_673:
        /*0058*/ 	.byte	0x04, 0x17
        /*005a*/ 	.short	(.L_675 - .L_674)
.L_674:
        /*005c*/ 	.word	0x00000000
        /*0060*/ 	.short	0x0003
        /*0062*/ 	.short	0x0018
        /*0064*/ 	.byte	0x00, 0xf5, 0x21, 0x00


	//----- nvinfo : EIATTR_KPARAM_INFO
	.align		4
.L_675:
        /*0068*/ 	.byte	0x04, 0x17
        /*006a*/ 	.short	(.L_677 - .L_676)
.L_676:
        /*006c*/ 	.word	0x00000000
        /*0070*/ 	.short	0x0002
        /*0072*/ 	.short	0x0010
        /*0074*/ 	.byte	0x00, 0xf5, 0x21, 0x00


	//----- nvinfo : EIATTR_KPARAM_INFO
	.align		4
.L_677:
        /*0078*/ 	.byte	0x04, 0x17
        /*007a*/ 	.short	(.L_679 - .L_678)
.L_678:
        /*007c*/ 	.word	0x00000000
        /*0080*/ 	.short	0x0001
        /*0082*/ 	.short	0x0008
        /*0084*/ 	.byte	0x00, 0xf5, 0x21, 0x00


	//----- nvinfo : EIATTR_KPARAM_INFO
	.align		4
.L_679:
        /*0088*/ 	.byte	0x04, 0x17
        /*008a*/ 	.short	(.L_681 - .L_680)
.L_680:
        /*008c*/ 	.word	0x00000000
        /*0090*/ 	.short	0x0000
        /*0092*/ 	.short	0x0000
        /*0094*/ 	.byte	0x00, 0xf5, 0x21, 0x00


	//----- nvinfo : EIATTR_SPARSE_MMA_MASK
	.align		4
.L_681:
        /*0098*/ 	.byte	0x03, 0x50
        /*009a*/ 	.short	0x0000


	//----- nvinfo : EIATTR_MAXREG_COUNT
	.align		4
        /*009c*/ 	.byte	0x03, 0x1b
        /*009e*/ 	.short	0x00ff


	//----- nvinfo : EIATTR_MERCURY_ISA_VERSION
	.align		4
        /*00a0*/ 	.byte	0x03, 0x5f
        /*00a2*/ 	.short	0x0101


	//----- nvinfo : EIATTR_VRC_CTA_INIT_COUNT
	.align		4
        /*00a4*/ 	.byte	0x02, 0x4a
	.zero		1
	.zero		1


	//----- nvinfo : EIATTR_EXIT_INSTR_OFFSETS
	.align		4
        /*00a8*/ 	.byte	0x04, 0x1c
        /*00aa*/ 	.short	(.L_683 - .L_682)


	//   ....[0]....
.L_682:
        /*00ac*/ 	.word	0x00000a70


	//----- nvinfo : EIATTR_CBANK_PARAM_SIZE
	.align		4
.L_683:
        /*00b0*/ 	.byte	0x03, 0x19
        /*00b2*/ 	.short	0x0034


	//----- nvinfo : EIATTR_PARAM_CBANK
	.align		4
        /*00b4*/ 	.byte	0x04, 0x0a
        /*00b6*/ 	.short	(.L_685 - .L_684)
	.align		4
.L_684:
        /*00b8*/ 	.word	index@(.nv.constant0._Z18executeFirstLayer3PfS_S_S_iiiii)
        /*00bc*/ 	.short	0x0380
        /*00be*/ 	.short	0x0034


	//----- nvinfo : EIATTR_SW_WAR
	.align		4
.L_685:
        /*00c0*/ 	.byte	0x04, 0x36
        /*00c2*/ 	.short	(.L_687 - .L_686)
.L_686:
        /*00c4*/ 	.word	0x00000008
.L_687:


//--------------------- .nv.info._Z18executeFirstLayer2PfS_S_S_iiiii --------------------------
	.section	.nv.info._Z18executeFirstLayer2PfS_S_S_iiiii,"",@"SHT_CUDA_INFO"
	.sectionflags	@""
	.align	4


	//----- nvinfo : EIATTR_CUDA_API_VERSION
	.align		4
        /*0000*/ 	.byte	0x04, 0x37
        /*0002*/ 	.short	(.L_689 - .L_688)
.L_688:
        /*0004*/ 	.word	0x00000082


	//----- nvinfo : EIATTR_KPARAM_INFO
	.align		4
.L_689:
        /*0008*/ 	.byte	0x04, 0x17
        /*000a*/ 	.short	(.L_691 - .L_690)
.L_690:
        /*000c*/ 	.word	0x00000000
        /*0010*/ 	.short	0x0008
        /*0012*/ 	.short	0x0030
        /*0014*/ 	.byte	0x00, 0xf0, 0x11, 0x00


	//----- nvinfo : EIATTR_KPARAM_INFO
	.align		4
.L_691:
        /*0018*/ 	.byte	0x04, 0x17
        /*001a*/ 	.short	(.L_693 - .L_692)
.L_692:
        /*001c*/ 	.word	0x00000000
        /*0020*/ 	.short	0x0007
        /*0022*/ 	.short	0x002c
        /*0024*/ 	.byte	0x00, 0xf0, 0x11, 0x00


	//----- nvinfo : EIATTR_KPARAM_INFO
	.align		4
.L_693:
        /*0028*/ 	.byte	0x04, 0x17
        /*002a*/ 	.short	(.L_695 - .L_694)
.L_694:
        /*002c*/ 	.word	0x00000000
        /*0030*/ 	.short	0x0006
        /*0032*/ 	.short	0x0028
        /*0034*/ 	.byte	0x00, 0xf0, 0x11, 0x00


	//----- nvinfo : EIATTR_KPARAM_INFO
	.align		4
.L_695:
        /*0038*/ 	.byte	0x04, 0x17
        /*003a*/ 	.short	(.L_697 - .L_696)
.L_696:
        /*003c*/ 	.word	0x00000000
        /*0040*/ 	.short	0x0005
        /*0042*/ 	.short	0x0024
        /*0044*/ 	.byte	0x00, 0xf0, 0x11, 0x00


	//----- nvinfo : EIATTR_KPARAM_INFO
	.align		4
.L_697:
        /*0048*/ 	.byte	0x04, 0x17
        /*004a*/ 	.short	(.L_699 - .L_698)
.L_698:
        /*004c*/ 	.word	0x00000000
        /*0050*/ 	.short	0x0004
        /*0052*/ 	.short	0x0020
        /*0054*/ 	.byte	0x00, 0xf0, 0x11, 0x00


	//----- nvinfo : EIATTR_KPARAM_INFO
	.align		4
.L_699:
        /*0058*/ 	.byte	0x04, 0x17
        /*005a*/ 	.short	(.L_701 - .L_700)
.L_700:
        /*005c*/ 	.word	0x00000000
        /*0060*/ 	.short	0x0003
        /*0062*/ 	.short	0x0018
        /*0064*/ 	.byte	0x00, 0xf5, 0x21, 0x00


	//----- nvinfo : EIATTR_KPARAM_INFO
	.align		4
.L_701:
        /*0068*/ 	.byte	0x04, 0x17
        /*006a*/ 	.short	(.L_703 - .L_702)
.L_702:
        /*006c*/ 	.word	0x00000000
        /*0070*/ 	.short	0x0002
        /*0072*/ 	.short	0x0010
        /*0074*/ 	.byte	0x00, 0xf5, 0x21, 0x00


	//----- nvinfo : EIATTR_KPARAM_INFO
	.align		4
.L_703:
        /*0078*/ 	.byte	0x04, 0x17
        /*007a*/ 	.short	(.L_705 - .L_704)
.L_704:
        /*007c*/ 	.word	0x00000000
        /*0080*/ 	.short	0x0001
        /*0082*/ 	.short	0x0008
        /*0084*/ 	.byte	0x00, 0xf5, 0x21, 0x00


	//----- nvinfo : EIATTR_KPARAM_INFO
	.align		4
.L_705:
        /*0088*/ 	.byte	0x04, 0x17
        /*008a*/ 	.short	(.L_707 - .L_706)
.L_706:
        /*008c*/ 	.word	0x00000000
        /*0090*/ 	.short	0x0000
        /*0092*/ 	.short	0x0000
        /*0094*/ 	.byte	0x00, 0xf5, 0x21, 0x00


	//----- nvinfo : EIATTR_SPARSE_MMA_MASK
	.align		4
.L_707:
        /*0098*/ 	.byte	0x03, 0x50
        /*009a*/ 	.short	0x0000


	//----- nvinfo : EIATTR_MAXREG_COUNT
	.align		4
        /*009c*/ 	.byte	0x03, 0x1b
        /*009e*/ 	.short	0x00ff


	//----- nvinfo : EIATTR_MERCURY_ISA_VERSION
	.align		4
        /*00a0*/ 	.byte	0x03, 0x5f
        /*00a2*/ 	.short	0x0101


	//----- nvinfo : EIATTR_VRC_CTA_INIT_COUNT
	.align		4
        /*00a4*/ 	.byte	0x02, 0x4a
	.zero		1
	.zero		1


	//----- nvinfo : EIATTR_EXIT_INSTR_OFFSETS
	.align		4
        /*00a8*/ 	.byte	0x04, 0x1c
        /*00aa*/ 	.short	(.L_709 - .L_708)


	//   ....[0]....
.L_708:
        /*00ac*/ 	.word	0x00000a70


	//----- nvinfo : EIATTR_CBANK_PARAM_SIZE
	.align		4
.L_709:
        /*00b0*/ 	.byte	0x03, 0x19
        /*00b2*/ 	.short	0x0034


	//----- nvinfo : EIATTR_PARAM_CBANK
	.align		4
        /*00b4*/ 	.byte	0x04, 0x0a
        /*00b6*/ 	.short	(.L_711 - .L_710)
	.align		4
.L_710:
        /*00b8*/ 	.word	index@(.nv.constant0._Z18executeFirstLayer2PfS_S_S_iiiii)
        /*00bc*/ 	.short	0x0380
        /*00be*/ 	.short	0x0034


	//----- nvinfo : EIATTR_SW_WAR
	.align		4
.L_711:
        /*00c0*/ 	.byte	0x04, 0x36
        /*00c2*/ 	.short	(.L_713 - .L_712)
.L_712:
        /*00c4*/ 	.word	0x00000008
.L_713:


//--------------------- .nv.info._Z18executeFirstLayer1PfS_S_S_iiiii --------------------------
	.section	.nv.info._Z18executeFirstLayer1PfS_S_S_iiiii,"",@"SHT_CUDA_INFO"
	.sectionflags	@""
	.align	4


	//----- nvinfo : EIATTR_CUDA_API_VERSION
	.align		4
        /*0000*/ 	.byte	0x04, 0x37
        /*0002*/ 	.short	(.L_715 - .L_714)
.L_714:
        /*0004*/ 	.word	0x00000082


	//----- nvinfo : EIATTR_KPARAM_INFO
	.align		4
.L_715:
        /*0008*/ 	.byte	0x04, 0x17
        /*000a*/ 	.short	(.L_717 - .L_716)
.L_716:
        /*000c*/ 	.word	0x00000000
        /*0010*/ 	.short	0x0008
        /*0012*/ 	.short	0x0030
        /*0014*/ 	.byte	0x00, 0xf0, 0x11, 0x00


	//----- nvinfo : EIATTR_KPARAM_INFO
	.align		4
.L_717:
        /*0018*/ 	.byte	0x04, 0x17
        /*001a*/ 	.short	(.L_719 - .L_718)
.L_718:
        /*001c*/ 	.word	0x00000000
        /*0020*/ 	.short	0x0007
        /*0022*/ 	.short	0x002c
        /*0024*/ 	.byte	0x00, 0xf0, 0x11, 0x00


	//----- nvinfo : EIATTR_KPARAM_INFO
	.align		4
.L_719:
        /*0028*/ 	.byte	0x04, 0x17
        /*002a*/ 	.short	(.L_721 - .L_720)
.L_720:
        /*002c*/ 	.word	0x00000000
        /*0030*/ 	.short	0x0006
        /*0032*/ 	.short	0x0028
        /*0034*/ 	.byte	0x00, 0xf0, 0x11, 0x00


	//----- nvinfo : EIATTR_KPARAM_INFO
	.align		4
.L_721:
        /*0038*/ 	.byte	0x04, 0x17
        /*003a*/ 	.short	(.L_723 - .L_722)
.L_722:
        /*003c*/ 	.word	0x00000000
        /*0040*/ 	.short	0x0005
        /*0042*/ 	.short	0x0024
        /*0044*/ 	.byte	0x00, 0xf0, 0x11, 0x00


	//----- nvinfo : EIATTR_KPARAM_INFO
	.align		4
.L_723:
        /*0048*/ 	.byte	0x04, 0x17
        /*004a*/ 	.short	(.L_725 - .L_724)
.L_724:
        /*004c*/ 	.word	0x00000000
        /*0050*/ 	.short	0x0004
        /*0052*/ 	.short	0x0020
        /*0054*/ 	.byte	0x00, 0xf0, 0x11, 0x00


	//----- nvinfo : EIATTR_KPARAM_INFO
	.align		4
.L_725:
        /*0058*/ 	.byte	0x04, 0x17
        /*005a*/ 	.short	(.L_727 - .L_726)
.L_726:
        /*005c*/ 	.word	0x00000000
        /*0060*/ 	.short	0x0003
        /*0062*/ 	.short	0x0018
        /*0064*/ 	.byte	0x00, 0xf5, 0x21, 0x00


	//----- nvinfo : EIATTR_KPARAM_INFO
	.align		4
.L_727:
        /*0068*/ 	.byte	0x04, 0x17
        /*006a*/ 	.short	(.L_729 - .L_728)
.L_728:
        /*006c*/ 	.word	0x00000000
        /*0070*/ 	.short	0x0002
        /*0072*/ 	.short	0x0010
        /*0074*/ 	.byte	0x00, 0xf5, 0x21, 0x00


	//----- nvinfo : EIATTR_KPARAM_INFO
	.align		4
.L_729:
        /*0078*/ 	.byte	0x04, 0x17
        /*007a*/ 	.short	(.L_731 - .L_730)
.L_730:
        /*007c*/ 	.word	0x00000000
        /*0080*/ 	.short	0x0001
        /*0082*/ 	.short	0x0008
        /*0084*/ 	.byte	0x00, 0xf5, 0x21, 0x00


	//----- nvinfo : EIATTR_KPARAM_INFO
	.align		4
.L_731:
        /*0088*/ 	.byte	0x04, 0x17
        /*008a*/ 	.short	(.L_733 - .L_732)
.L_732:
        /*008c*/ 	.word	0x00000000
        /*0090*/ 	.short	0x0000
        /*0092*/ 	.short	0x0000
        /*0094*/ 	.byte	0x00, 0xf5, 0x21, 0x00


	//----- nvinfo : EIATTR_SPARSE_MMA_MASK
	.align		4
.L_733:
        /*0098*/ 	.byte	0x03, 0x50
        /*009a*/ 	.short	0x0000


	//----- nvinfo : EIATTR_MAXREG_COUNT
	.align		4
        /*009c*/ 	.byte	0x03, 0x1b
        /*009e*/ 	.short	0x00ff


	//----- nvinfo : EIATTR_MERCURY_ISA_VERSION
	.align		4
        /*00a0*/ 	.byte	0x03, 0x5f
        /*00a2*/ 	.short	0x0101


	//----- nvinfo : EIATTR_VRC_CTA_INIT_COUNT
	.align		4
        /*00a4*/ 	.byte	0x02, 0x4a
	.zero		1
	.zero		1


	//----- nvinfo : EIATTR_EXIT_INSTR_OFFSETS
	.align		4
        /*00a8*/ 	.byte	0x04, 0x1c
        /*00aa*/ 	.short	(.L_735 - .L_734)


	//   ....[0]....
.L_734:
        /*00ac*/ 	.word	0x00000a70


	//----- nvinfo : EIATTR_CBANK_PARAM_SIZE
	.align		4
.L_735:
        /*00b0*/ 	.byte	0x03, 0x19
        /*00b2*/ 	.short	0x0034


	//----- nvinfo : EIATTR_PARAM_CBANK
	.align		4
        /*00b4*/ 	.byte	0x04, 0x0a
        /*00b6*/ 	.short	(.L_737 - .L_736)
	.align		4
.L_736:
        /*00b8*/ 	.word	index@(.nv.constant0._Z18executeFirstLayer1PfS_S_S_iiiii)
        /*00bc*/ 	.short	0x0380
        /*00be*/ 	.short	0x0034


	//----- nvinfo : EIATTR_SW_WAR
	.align		4
.L_737:
        /*00c0*/ 	.byte	0x04, 0x36
        /*00c2*/ 	.short	(.L_739 - .L_738)
.L_738:
        /*00c4*/ 	.word	0x00000008
.L_739:


//--------------------- .nv.callgraph             --------------------------
	.section	.nv.callgraph,"",@"SHT_CUDA_CALLGRAPH"
	.align	4
	.sectionentsize	8
	.align		4
        /*0000*/ 	.word	0x00000000
	.align		4
        /*0004*/ 	.word	0xffffffff
	.align		4
        /*0008*/ 	.word	0x00000000
	.align		4
        /*000c*/ 	.word	0xfffffffe
	.align		4
        /*0010*/ 	.word	0x00000000
	.align		4
        /*0014*/ 	.word	0xfffffffd
	.align		4
        /*0018*/ 	.word	0x00000000
	.align		4
        /*001c*/ 	.word	0xfffffffc


//--------------------- .nv.constant3             --------------------------
	.section	.nv.constant3,"a",@progbits
	.align	4
.nv.constant3:
	.type		kernelTemplate,@object
	.size		kernelTemplate,(kernelTemplate2 - kernelTemplate)
kernelTemplate:
        /*0000*/ 	.byte	0x00, 0x00, 0x00, 0x00, 0x01, 0x00, 0x00, 0x00, 0x02, 0x00, 0x00, 0x00, 0x03, 0x00, 0x00, 0x00
        /*0010*/ 	.byte	0x04, 0x00, 0x00, 0x00, 0x1d, 0x00, 0x00, 0x00, 0x1e, 0x00, 0x00, 0x00, 0x1f, 0x00, 0x00, 0x00
        /*0020*/ 	.byte	0x20, 0x00, 0x00, 0x00, 0x21, 0x00, 0x00, 0x00, 0x3a, 0x00, 0x00, 0x00, 0x3b, 0x00, 0x00, 0x00
        /*0030*/ 	.byte	0x3c, 0x00, 0x00, 0x00, 0x3d, 0x00, 0x00, 0x00, 0x3e, 0x00, 0x00, 0x00, 0x57, 0x00, 0x00, 0x00
        /*0040*/ 	.byte	0x58, 0x00, 0x00, 0x00, 0x59, 0x00, 0x00, 0x00, 0x5a, 0x00, 0x00, 0x00, 0x5b, 0x00, 0x00, 0x00
        /*0050*/ 	.byte	0x74, 0x00, 0x00, 0x00, 0x75, 0x00, 0x00, 0x00, 0x76, 0x00, 0x00, 0x00, 0x77, 0x00, 0x00, 0x00
        /*0060*/ 	.byte	0x78, 0x00, 0x00, 0x00
	.type		kernelTemplate2,@object
	.size		kernelTemplate2,(.L_1 - kernelTemplate2)
kernelTemplate2:
        /*0064*/ 	.byte	0x00, 0x00, 0x00, 0x00, 0x01, 0x00, 0x00, 0x00, 0x02, 0x00, 0x00, 0x00, 0x03, 0x00, 0x00, 0x00
        /*0074*/ 	.byte	0x04, 0x00, 0x00, 0x00, 0x0d, 0x00, 0x00, 0x00, 0x0e, 0x00, 0x00, 0x00, 0x0f, 0x00, 0x00, 0x00
        /*0084*/ 	.byte	0x10, 0x00, 0x00, 0x00, 0x11, 0x00, 0x00, 0x00, 0x1a, 0x00, 0x00, 0x00, 0x1b, 0x00, 0x00, 0x00
        /*0094*/ 	.byte	0x1c, 0x00, 0x00, 0x00, 0x1d, 0x00, 0x00, 0x00, 0x1e, 0x00, 0x00, 0x00, 0x27, 0x00, 0x00, 0x00
        /*00a4*/ 	.byte	0x28, 0x00, 0x00, 0x00, 0x29, 0x00, 0x00, 0x00, 0x2a, 0x00, 0x00, 0x00, 0x2b, 0x00, 0x00, 0x00
        /*00b4*/ 	.byte	0x34, 0x00, 0x00, 0x00, 0x35, 0x00, 0x00, 0x00, 0x36, 0x00, 0x00, 0x00, 0x37, 0x00, 0x00, 0x00
        /*00c4*/ 	.byte	0x38, 0x00, 0x00, 0x00
.L_1:


//--------------------- .text._Z18executeFourthLayerPfS_S_ --------------------------
	.section	.text._Z18executeFourthLayerPfS_S_,"ax",@progbits
	.align	128
        .global         _Z18executeFourthLayerPfS_S_
        .type           _Z18executeFourthLayerPfS_S_,@function
        .size           _Z18executeFourthLayerPfS_S_,(.L_x_279 - _Z18executeFourthLayerPfS_S_)
        .other          _Z18executeFourthLayerPfS_S_,@"STO_CUDA_ENTRY STV_DEFAULT"
_Z18executeFourthLayerPfS_S_:
.text._Z18executeFourthLayerPfS_S_:
[----:B------:R-:W-:Y:S01]  /*0000*/  LDC R1, c[0x0][0x37c] ;  /* 0x0000df00ff017b82 */ /* 0x000fe20000000800 */
[----:B------:R-:W0:Y:S07]  /*0010*/  S2R R6, SR_CTAID.X ;  /* 0x0000000000067919 */ /* 0x000e2e0000002500 */
[----:B------:R-:W1:Y:S01]  /*0020*/  LDC.64 R4, c[0x0][0x388] ;  /* 0x0000e200ff047b82 */ /* 0x000e620000000a00 */
[----:B------:R-:W2:Y:S01]  /*0030*/  LDCU.64 UR4, c[0x0][0x358] ;  /* 0x00006b00ff0477ac */ /* 0x000ea20008000a00 */
[----:B------:R-:W3:Y:S06]  /*0040*/  S2R R7, SR_CTAID.Y ;  /* 0x0000000000077919 */ /* 0x000eec0000002600 */
[----:B------:R-:W3:Y:S01]  /*0050*/  LDC.64 R2, c[0x0][0x380] ;  /* 0x0000e000ff027b82 */ /* 0x000ee20000000a00 */
[----:B0-----:R-:W-:-:S04]  /*0060*/  IMAD R15, R6, 0x65, RZ ;  /* 0x00000065060f7824 */ /* 0x001fc800078e02ff */
[----:B-1----:R-:W-:-:S04]  /*0070*/  IMAD.WIDE.U32 R14, R15, 0x4, R4 ;  /* 0x000000040f0e7825 */ /* 0x002fc800078e0004 */
[----:B------:R-:W-:Y:S01]  /*0080*/  IMAD.WIDE.U32 R4, R6, 0x194, R4 ;  /* 0x0000019406047825 */ /* 0x000fe200078e0004 */
[----:B--2---:R-:W2:Y:S03]  /*0090*/  LDG.E R20, desc[UR4][R14.64] ;  /* 0x000000040e147981 */ /* 0x004ea6000c1e1900 */
[----:B---3--:R-:W-:Y:S01]  /*00a0*/  IMAD.WIDE.U32 R2, R7, 0x190, R2 ;  /* 0x0000019007027825 */ /* 0x008fe200078e0002 */
[----:B------:R-:W3:Y:S04]  /*00b0*/  LDG.E R22, desc[UR4][R4.64+0x4] ;  /* 0x0000040404167981 */ /* 0x000ee8000c1e1900 */
[----:B------:R-:W3:Y:S04]  /*00c0*/  LDG.E R23, desc[UR4][R2.64] ;  /* 0x0000000402177981 */ /* 0x000ee8000c1e1900 */
[----:B------:R-:W4:Y:S04]  /*00d0*/  LDG.E R24, desc[UR4][R4.64+0x8] ;  /* 0x0000080404187981 */ /* 0x000f28000c1e1900 */
[----:B------:R-:W4:Y:S04]  /*00e0*/  LDG.E R25, desc[UR4][R2.64+0x4] ;  /* 0x0000040402197981 */ /* 0x000f28000c1e1900 */
[----:B------:R-:W5:Y:S04]  /*00f0*/  LDG.E R16, desc[UR4][R4.64+0xc] ;  /* 0x00000c0404107981 */ /* 0x000f68000c1e1900 */
        /* <DEDUP_REMOVED lines=12> */
[----:B------:R-:W5:Y:S01]  /*01c0*/  LDG.E R21, desc[UR4][R2.64+0x20] ;  /* 0x0000200402157981 */ /* 0x000f62000c1e1900 */
[----:B--2---:R-:W-:-:S04]  /*01d0*/  FADD R20, RZ, R20 ;  /* 0x00000014ff147221 */ /* 0x004fc80000000000 */
[----:B---3--:R-:W-:Y:S02]  /*01e0*/  FFMA R22, R23, R22, R20 ;  /* 0x0000001617167223 */ /* 0x008fe40000000014 */
[----:B------:R-:W2:Y:S04]  /*01f0*/  LDG.E R20, desc[UR4][R4.64+0x28] ;  /* 0x0000280404147981 */ /* 0x000ea8000c1e1900 */
[----:B------:R-:W2:Y:S01]  /*0200*/  LDG.E R23, desc[UR4][R2.64+0x24] ;  /* 0x0000240402177981 */ /* 0x000ea2000c1e1900 */
[----:B----4-:R-:W-:-:S03]  /*0210*/  FFMA R24, R25, R24, R22 ;  /* 0x0000001819187223 */ /* 0x010fc60000000016 */
[----:B------:R-:W3:Y:S04]  /*0220*/  LDG.E R22, desc[UR4][R4.64+0x2c] ;  /* 0x00002c0404167981 */ /* 0x000ee8000c1e1900 */
[----:B------:R-:W3:Y:S01]  /*0230*/  LDG.E R25, desc[UR4][R2.64+0x28] ;  /* 0x0000280402197981 */ /* 0x000ee2000c1e1900 */
[----:B-----5:R-:W-:-:S03]  /*0240*/  FFMA R24, R19, R16, R24 ;  /* 0x0000001013187223 */ /* 0x020fc60000000018 */
[----:B------:R-:W4:Y:S04]  /*0250*/  LDG.E R16, desc[UR4][R4.64+0x30] ;  /* 0x0000300404107981 */ /* 0x000f28000c1e1900 */
[----:B------:R-:W4:Y:S01]  /*0260*/  LDG.E R19, desc[UR4][R2.64+0x2c] ;  /* 0x00002c0402137981 */ /* 0x000f22000c1e1900 */
[----:B------:R-:W-:-:S03]  /*0270*/  FFMA R27, R13, R10, R24 ;  /* 0x0000000a0d1b7223 */ /* 0x000fc60000000018 */
[----:B------:R-:W5:Y:S04]  /*0280*/  LDG.E R10, desc[UR4][R4.64+0x34] ;  /* 0x00003404040a7981 */ /* 0x000f68000c1e1900 */
[----:B------:R-:W5:Y:S01]  /*0290*/  LDG.E R13, desc[UR4][R2.64+0x30] ;  /* 0x00003004020d7981 */ /* 0x000f62000c1e1900 */
        /* <DEDUP_REMOVED lines=15> */
[----:B--2---:R-:W-:-:S03]  /*0390*/  FFMA R24, R23, R20, R24 ;  /* 0x0000001417187223 */ /* 0x004fc60000000018 */
[----:B------:R-:W2:Y:S04]  /*03a0*/  LDG.E R20, desc[UR4][R4.64+0x4c] ;  /* 0x00004c0404147981 */ /* 0x000ea8000c1e1900 */
[----:B------:R-:W2:Y:S01]  /*03b0*/  LDG.E R23, desc[UR4][R2.64+0x48] ;  /* 0x0000480402177981 */ /* 0x000ea2000c1e1900 */
[----:B---3--:R-:W-:-:S03]  /*03c0*/  FFMA R24, R25, R22, R24 ;  /* 0x0000001619187223 */ /* 0x008fc60000000018 */
[----:B------:R-:W3:Y:S04]  /*03d0*/  LDG.E R22, desc[UR4][R4.64+0x50] ;  /* 0x0000500404167981 */ /* 0x000ee8000c1e1900 */
[----:B------:R-:W3:Y:S01]  /*03e0*/  LDG.E R25, desc[UR4][R2.64+0x4c] ;  /* 0x00004c0402197981 */ /* 0x000ee2000c1e1900 */
[----:B----4-:R-:W-:-:S03]  /*03f0*/  FFMA R24, R19, R16, R24 ;  /* 0x0000001013187223 */ /* 0x010fc60000000018 */
[----:B------:R-:W4:Y:S04]  /*0400*/  LDG.E R16, desc[UR4][R4.64+0x54] ;  /* 0x0000540404107981 */ /* 0x000f28000c1e1900 */
[----:B------:R-:W4:Y:S01]  /*0410*/  LDG.E R19, desc[UR4][R2.64+0x50] ;  /* 0x0000500402137981 */ /* 0x000f22000c1e1900 */
[----:B-----5:R-:W-:-:S03]  /*0420*/  FFMA R24, R13, R10, R24 ;  /* 0x0000000a0d187223 */ /* 0x020fc60000000018 */
        /* <DEDUP_REMOVED lines=235> */
[----:B------:R-:W-:Y:S01]  /*12e0*/  UMOV UR6, 0x571f7693 ;  /* 0x571f769300067882 */ /* 0x000fe20000000000 */
[----:B------:R-:W-:Y:S01]  /*12f0*/  UMOV UR7, 0x3fe55555 ;  /* 0x3fe5555500077882 */ /* 0x000fe20000000000 */
[----:B------:R-:W-:-:S02]  /*1300*/  IMAD R7, R7, 0xa, R6 ;  /* 0x0000000a07077824 */ /* 0x000fc400078e0206 */
[----:B--2---:R-:W-:-:S04]  /*1310*/  FFMA R23, R20, R23, R29 ;  /* 0x0000001714177223 */ /* 0x004fc8000000001d */
[----:B---3--:R-:W-:-:S04]  /*1320*/  FFMA R23, R22, R25, R23 ;  /* 0x0000001916177223 */ /* 0x008fc80000000017 */
[----:B----4-:R-:W-:-:S04]  /*1330*/  FFMA R19, R16, R19, R23 ;  /* 0x0000001310137223 */ /* 0x010fc80000000017 */
[----:B-----5:R-:W-:-:S04]  /*1340*/  FFMA R13, R10, R13, R19 ;  /* 0x0000000d0a0d7223 */ /* 0x020fc80000000013 */
[----:B------:R-:W-:-:S04]  /*1350*/  FFMA R11, R8, R11, R13 ;  /* 0x0000000b080b7223 */ /* 0x000fc8000000000d */
[----:B------:R-:W-:-:S04]  /*1360*/  FFMA R9, R0, R9, R11 ;  /* 0x0000000900097223 */ /* 0x000fc8000000000b */
[----:B------:R-:W-:-:S04]  /*1370*/  FFMA R14, R14, R17, R9 ;  /* 0x000000110e0e7223 */ /* 0x000fc80000000009 */
[----:B------:R-:W-:-:S04]  /*1380*/  FFMA R15, R15, R12, R14 ;  /* 0x0000000c0f0f7223 */ /* 0x000fc8000000000e */
[----:B------:R-:W-:-:S04]  /*1390*/  FFMA R18, R18, R21, R15 ;  /* 0x0000001512127223 */ /* 0x000fc8000000000f */
[----:B------:R-:W-:-:S04]  /*13a0*/  FFMA R18, R27, R24, R18 ;  /* 0x000000181b127223 */ /* 0x000fc80000000012 */
[----:B------:R-:W0:Y:S02]  /*13b0*/  F2F.F64.F32 R2, R18 ;  /* 0x0000001200027310 */ /* 0x000e240000201800 */
[----:B0-----:R-:W-:-:S10]  /*13c0*/  DMUL R2, R2, UR6 ;  /* 0x0000000602027c28 */ /* 0x001fd40008000000 */
[----:B------:R-:W0:Y:S02]  /*13d0*/  F2F.F32.F64 R2, R2 ;  /* 0x0000000200027310 */ /* 0x000e240000301000 */
[----:B0-----:R-:W-:-:S06]  /*13e0*/  FMUL R0, |R2|, 2.8853900432586669922 ;  /* 0x4038aa3b02007820 */ /* 0x001fcc0000400200 */
[----:B------:R-:W0:Y:S01]  /*13f0*/  MUFU.EX2 R0, R0 ;  /* 0x0000000000007308 */ /* 0x000e220000000800 */
[----:B------:R-:W-:Y:S01]  /*1400*/  HFMA2 R10, -RZ, RZ, 1.125, -9232 ;  /* 0x3c80f082ff0a7431 */ /* 0x000fe200000001ff */
[----:B------:R-:W-:Y:S01]  /*1410*/  SHF.R.U32.HI R8, RZ, 0x1f, R3 ;  /* 0x0000001fff087819 */ /* 0x000fe20000011603 */
[----:B------:R-:W-:Y:S01]  /*1420*/  FMUL R5, R2, R2 ;  /* 0x0000000202057220 */ /* 0x000fe20000400000 */
[----:B0-----:R-:W-:-:S06]  /*1430*/  FADD R4, R0, 1 ;  /* 0x3f80000000047421 */ /* 0x001fcc0000000000 */
[----:B------:R-:W0:Y:S01]  /*1440*/  MUFU.RCP R4, R4 ;  /* 0x0000000400047308 */ /* 0x000e220000001000 */
[----:B------:R-:W-:Y:S02]  /*1450*/  LOP3.LUT R8, R8, 0x1, RZ, 0xc0, !PT ;  /* 0x0000000108087812 */ /* 0x000fe400078ec0ff */
[----:B------:R-:W-:Y:S02]  /*1460*/  MOV R9, 0x3f800000 ;  /* 0x3f80000000097802 */ /* 0x000fe40000000f00 */
[----:B------:R-:W-:Y:S01]  /*1470*/  ISETP.NE.U32.AND P0, PT, R8, 0x1, PT ;  /* 0x000000010800780c */ /* 0x000fe20003f05070 */
[----:B------:R-:W-:Y:S01]  /*1480*/  FFMA R8, R5, R10, -0.052303962409496307373 ;  /* 0xbd563cae05087423 */ /* 0x000fe2000000000a */
[----:B------:R-:W-:-:S03]  /*1490*/  FSETP.GE.AND P2, PT, |R2|, 0.60000002384185791016, PT ;  /* 0x3f19999a0200780b */ /* 0x000fc60003f46200 */
[----:B------:R-:W-:Y:S01]  /*14a0*/  FFMA R0, R5, R8, 0.1331529766321182251 ;  /* 0x3e08594105007423 */ /* 0x000fe20000000008 */
[----:B------:R-:W-:-:S03]  /*14b0*/  FSETP.GE.AND P1, PT, |R2|, 9.010913848876953125, PT ;  /* 0x41102cb40200780b */ /* 0x000fc60003f26200 */
[C---:B------:R-:W-:Y:S01]  /*14c0*/  FFMA R0, R5.reuse, R0, -0.33332768082618713379 ;  /* 0xbeaaa9ed05007423 */ /* 0x040fe20000000000 */
[----:B0-----:R-:W-:Y:S01]  /*14d0*/  FFMA R3, R4, -2, R9 ;  /* 0xc000000004037823 */ /* 0x001fe20000000009 */
[----:B------:R-:W-:Y:S02]  /*14e0*/  ISETP.NE.U32.AND.EX P0, PT, RZ, RZ, PT, P0 ;  /* 0x000000ffff00720c */ /* 0x000fe40003f05100 */
[----:B------:R-:W-:Y:S02]  /*14f0*/  FFMA R5, R5, R0, RZ ;  /* 0x0000000005057223 */ /* 0x000fe400000000ff */
[----:B------:R-:W-:-:S04]  /*1500*/  FSEL R3, R3, 1, !P1 ;  /* 0x3f80000003037808 */ /* 0x000fc80004800000 */
[----:B------:R-:W-:Y:S01]  /*1510*/  FSEL R8, -|R3|, |R3|, !P0 ;  /* 0x4000000303087208 */ /* 0x000fe20004000300 */
[----:B------:R-:W-:Y:S02]  /*1520*/  @!P2 FFMA R8, R2, R5, R2 ;  /* 0x000000050208a223 */ /* 0x000fe40000000002 */
[----:B------:R-:W0:Y:S02]  /*1530*/  LDC.64 R4, c[0x0][0x390] ;  /* 0x0000e400ff047b82 */ /* 0x000e240000000a00 */
[----:B------:R-:W1:Y:S01]  /*1540*/  F2F.F64.F32 R2, R8 ;  /* 0x0000000800027310 */ /* 0x000e620000201800 */
[----:B------:R-:W-:Y:S01]  /*1550*/  UMOV UR6, 0x8ef34d6a ;  /* 0x8ef34d6a00067882 */ /* 0x000fe20000000000 */
[----:B------:R-:W-:Y:S02]  /*1560*/  UMOV UR7, 0x3ffb7453 ;  /* 0x3ffb745300077882 */ /* 0x000fe40000000000 */
[----:B-1----:R-:W-:-:S10]  /*1570*/  DMUL R2, R2, UR6 ;  /* 0x0000000602027c28 */ /* 0x002fd40008000000 */
[----:B------:R-:W1:Y:S01]  /*1580*/  F2F.F32.F64 R3, R2 ;  /* 0x0000000200037310 */ /* 0x000e620000301000 */
[----:B0-----:R-:W-:-:S05]  /*1590*/  IMAD.WIDE.U32 R4, R7, 0x4, R4 ;  /* 0x0000000407047825 */ /* 0x001fca00078e0004 */
[----:B-1----:R-:W-:Y:S01]  /*15a0*/  STG.E desc[UR4][R4.64], R3 ;  /* 0x0000000304007986 */ /* 0x002fe2000c101904 */
[----:B------:R-:W-:Y:S05]  /*15b0*/  EXIT ;  /* 0x000000000000794d */ /* 0x000fea0003800000 */
.L_x_0:
[----:B------:R-:W-:-:S00]  /*15c0*/  BRA `(.L_x_0) ;  /* 0xfffffffc00fc7947 */ /* 0x000fc0000383ffff */
[----:B------:R-:W-:-:S00]  /*15d0*/  NOP ;  /* 0x0000000000007918 */ /* 0x000fc00000000000 */
        /* <DEDUP_REMOVED lines=10> */
.L_x_279:


//--------------------- .text._Z17executeThirdLayerPfS_S_ --------------------------
	.section	.text._Z17executeThirdLayerPfS_S_,"ax",@progbits
	.align	128
        .global         _Z17executeThirdLayerPfS_S_
        .type           _Z17executeThirdLayerPfS_S_,@function
        .size           _Z17executeThirdLayerPfS_S_,(.L_x_280 - _Z17executeThirdLayerPfS_S_)
        .other          _Z17executeThirdLayerPfS_S_,@"STO_CUDA_ENTRY STV_DEFAULT"
_Z17executeThirdLayerPfS_S_:
.text._Z17executeThirdLayerPfS_S_:
        /* <DEDUP_REMOVED lines=25> */
[----:B------:R0:W5:Y:S04]  /*0190*/  LDG.E R9, desc[UR6][R2.64+0x20] ;  /* 0x0000200602097981 */ /* 0x000168000c1e1900 */
[----:B------:R-:W5:Y:S01]  /*01a0*/  LDG.E R8, desc[UR6][R4.64+0x1c] ;  /* 0x00001c0604087981 */ /* 0x000f62000c1e1900 */
[----:B------:R-:W-:Y:S01]  /*01b0*/  UMOV UR4, 0x8 ;  /* 0x0000000800047882 */ /* 0x000fe20000000000 */
[----:B--2---:R-:W-:-:S04]  /*01c0*/  FADD R10, RZ, R10 ;  /* 0x0000000aff0a7221 */ /* 0x004fc80000000000 */
[----:B---3--:R-:W-:-:S04]  /*01d0*/  FFMA R10, R13, R12, R10 ;  /* 0x0000000c0d0a7223 */ /* 0x008fc8000000000a */
[----:B----4-:R-:W-:-:S04]  /*01e0*/  FFMA R10, R15, R14, R10 ;  /* 0x0000000e0f0a7223 */ /* 0x010fc8000000000a */
[----:B-----5:R-:W-:-:S04]  /*01f0*/  FFMA R10, R17, R16, R10 ;  /* 0x00000010110a7223 */ /* 0x020fc8000000000a */
[----:B------:R-:W-:Y:S01]  /*0200*/  FFMA R10, R19, R18, R10 ;  /* 0x00000012130a7223 */ /* 0x000fe2000000000a */
[----:B------:R-:W-:-:S03]  /*0210*/  IADD3 R14, P0, PT, R2, 0x28, RZ ;  /* 0x00000028020e7810 */ /* 0x000fc60007f1e0ff */
[----:B------:R-:W-:Y:S01]  /*0220*/  FFMA R10, R21, R20, R10 ;  /* 0x00000014150a7223 */ /* 0x000fe2000000000a */
[----:B0-----:R-:W-:-:S03]  /*0230*/  IADD3 R2, P1, PT, R4, 0x24, RZ ;  /* 0x0000002404027810 */ /* 0x001fc60007f3e0ff */
[----:B------:R-:W-:Y:S01]  /*0240*/  FFMA R10, R23, R22, R10 ;  /* 0x00000016170a7223 */ /* 0x000fe2000000000a */
[----:B------:R-:W-:Y:S02]  /*0250*/  IADD3.X R15, PT, PT, RZ, R3, RZ, P0, !PT ;  /* 0x00000003ff0f7210 */ /* 0x000fe400007fe4ff */
[----:B------:R-:W-:Y:S01]  /*0260*/  IADD3.X R3, PT, PT, RZ, R5, RZ, P1, !PT ;  /* 0x00000005ff037210 */ /* 0x000fe20000ffe4ff */
[----:B------:R-:W-:-:S04]  /*0270*/  FFMA R11, R11, R0, R10 ;  /* 0x000000000b0b7223 */ /* 0x000fc8000000000a */
[----:B------:R-:W-:-:S07]  /*0280*/  FFMA R12, R8, R9, R11 ;  /* 0x00000009080c7223 */ /* 0x000fce000000000b */
.L_x_1:
[----:B------:R-:W-:Y:S01]  /*0290*/  MOV R4, R14 ;  /* 0x0000000e00047202 */ /* 0x000fe20000000f00 */
[----:B------:R-:W2:Y:S01]  /*02a0*/  LDG.E R17, desc[UR6][R2.64] ;  /* 0x0000000602117981 */ /* 0x000ea2000c1e1900 */
[----:B------:R-:W-:-:S03]  /*02b0*/  MOV R5, R15 ;  /* 0x0000000f00057202 */ /* 0x000fc60000000f00 */
[----:B------:R-:W3:Y:S04]  /*02c0*/  LDG.E R15, desc[UR6][R2.64+-0x4] ;  /* 0xfffffc06020f7981 */ /* 0x000ee8000c1e1900 */
[----:B------:R-:W3:Y:S04]  /*02d0*/  LDG.E R14, desc[UR6][R4.64+-0x4] ;  /* 0xfffffc06040e7981 */ /* 0x000ee8000c1e1900 */
[----:B------:R-:W2:Y:S04]  /*02e0*/  LDG.E R24, desc[UR6][R4.64] ;  /* 0x0000000604187981 */ /* 0x000ea8000c1e1900 */
        /* <DEDUP_REMOVED lines=14> */
[----:B---3--:R-:W-:-:S03]  /*03d0*/  FFMA R14, R15, R14, R12 ;  /* 0x0000000e0f0e7223 */ /* 0x008fc6000000000c */
[----:B------:R-:W3:Y:S04]  /*03e0*/  LDG.E R12, desc[UR6][R2.64+0x20] ;  /* 0x00002006020c7981 */ /* 0x000ee8000c1e1900 */
[----:B------:R-:W3:Y:S01]  /*03f0*/  LDG.E R15, desc[UR6][R4.64+0x20] ;  /* 0x00002006040f7981 */ /* 0x000ee2000c1e1900 */
[----:B--2---:R-:W-:-:S03]  /*0400*/  FFMA R27, R17, R24, R14 ;  /* 0x00000018111b7223 */ /* 0x004fc6000000000e */
[----:B------:R-:W2:Y:S04]  /*0410*/  LDG.E R14, desc[UR6][R2.64+0x24] ;  /* 0x00002406020e7981 */ /* 0x000ea8000c1e1900 */
[----:B------:R-:W2:Y:S01]  /*0420*/  LDG.E R17, desc[UR6][R4.64+0x24] ;  /* 0x0000240604117981 */ /* 0x000ea2000c1e1900 */
        /* <DEDUP_REMOVED lines=127> */
[----:B------:R0:W5:Y:S04]  /*0c20*/  LDG.E R10, desc[UR6][R2.64+0xd0] ;  /* 0x0000d006020a7981 */ /* 0x000168000c1e1900 */
[----:B------:R-:W5:Y:S01]  /*0c30*/  LDG.E R13, desc[UR6][R4.64+0xd0] ;  /* 0x0000d006040d7981 */ /* 0x000f62000c1e1900 */
[----:B------:R-:W-:-:S04]  /*0c40*/  UIADD3 UR4, UPT, UPT, UR4, 0x36, URZ ;  /* 0x0000003604047890 */ /* 0x000fc8000fffe0ff */
[----:B------:R-:W-:Y:S01]  /*0c50*/  UISETP.NE.AND UP0, UPT, UR4, 0x4e2, UPT ;  /* 0x000004e20400788c */ /* 0x000fe2000bf05270 */
[----:B0-----:R-:W-:-:S04]  /*0c60*/  IADD3 R2, P1, PT, R2, 0xd8, RZ ;  /* 0x000000d802027810 */ /* 0x001fc80007f3e0ff */
[----:B------:R-:W-:Y:S01]  /*0c70*/  IADD3.X R3, PT, PT, RZ, R3, RZ, P1, !PT ;  /* 0x00000003ff037210 */ /* 0x000fe20000ffe4ff */
[----:B---3--:R-:W-:-:S04]  /*0c80*/  FFMA R15, R15, R12, R24 ;  /* 0x0000000c0f0f7223 */ /* 0x008fc80000000018 */
[----:B--2---:R-:W-:-:S04]  /*0c90*/  FFMA R15, R14, R17, R15 ;  /* 0x000000110e0f7223 */ /* 0x004fc8000000000f */
[----:B----4-:R-:W-:-:S04]  /*0ca0*/  FFMA R15, R16, R19, R15 ;  /* 0x00000013100f7223 */ /* 0x010fc8000000000f */
[----:B-----5:R-:W-:-:S04]  /*0cb0*/  FFMA R15, R20, R23, R15 ;  /* 0x00000017140f7223 */ /* 0x020fc8000000000f */
[----:B------:R-:W-:-:S04]  /*0cc0*/  FFMA R15, R22, R25, R15 ;  /* 0x00000019160f7223 */ /* 0x000fc8000000000f */
[----:B------:R-:W-:Y:S01]  /*0cd0*/  FFMA R15, R18, R21, R15 ;  /* 0x00000015120f7223 */ /* 0x000fe2000000000f */
[----:B------:R-:W-:-:S03]  /*0ce0*/  IADD3 R14, P0, PT, R4, 0xd8, RZ ;  /* 0x000000d8040e7810 */ /* 0x000fc60007f1e0ff */
[----:B------:R-:W-:Y:S01]  /*0cf0*/  FFMA R0, R0, R9, R15 ;  /* 0x0000000900007223 */ /* 0x000fe2000000000f */
[----:B------:R-:W-:-:S03]  /*0d00*/  IADD3.X R15, PT, PT, RZ, R5, RZ, P0, !PT ;  /* 0x00000005ff0f7210 */ /* 0x000fc600007fe4ff */
[----:B------:R-:W-:-:S04]  /*0d10*/  FFMA R11, R11, R8, R0 ;  /* 0x000000080b0b7223 */ /* 0x000fc80000000000 */
[----:B------:R-:W-:Y:S01]  /*0d20*/  FFMA R12, R10, R13, R11 ;  /* 0x0000000d0a0c7223 */ /* 0x000fe2000000000b */
[----:B------:R-:W-:Y:S06]  /*0d30*/  BRA.U UP0, `(.L_x_1) ;  /* 0xfffffff500547547 */ /* 0x000fec000b83ffff */
[----:B------:R-:W0:Y:S01]  /*0d40*/  F2F.F64.F32 R2, R12 ;  /* 0x0000000c00027310 */ /* 0x000e220000201800 */
[----:B------:R-:W-:Y:S01]  /*0d50*/  UMOV UR4, 0x571f7693 ;  /* 0x571f769300047882 */ /* 0x000fe20000000000 */
[----:B------:R-:W-:Y:S01]  /*0d60*/  UMOV UR5, 0x3fe55555 ;  /* 0x3fe5555500057882 */ /* 0x000fe20000000000 */
[----:B------:R-:W-:Y:S01]  /*0d70*/  HFMA2 R10, -RZ, RZ, 1.125, -9232 ;  /* 0x3c80f082ff0a7431 */ /* 0x000fe200000001ff */
[----:B------:R-:W-:Y:S01]  /*0d80*/  MOV R9, 0x3f800000 ;  /* 0x3f80000000097802 */ /* 0x000fe20000000f00 */
[----:B------:R-:W-:Y:S01]  /*0d90*/  IMAD R7, R7, 0x64, R6 ;  /* 0x0000006407077824 */ /* 0x000fe200078e0206 */
[----:B0-----:R-:W-:Y:S01]  /*0da0*/  DMUL R2, R2, UR4 ;  /* 0x0000000402027c28 */ /* 0x001fe20008000000 */
[----:B------:R-:W-:Y:S01]  /*0db0*/  UMOV UR4, 0x8ef34d6a ;  /* 0x8ef34d6a00047882 */ /* 0x000fe20000000000 */
[----:B------:R-:W-:-:S08]  /*0dc0*/  UMOV UR5, 0x3ffb7453 ;  /* 0x3ffb745300057882 */ /* 0x000fd00000000000 */
[----:B------:R-:W0:Y:S01]  /*0dd0*/  F2F.F32.F64 R2, R2 ;  /* 0x0000000200027310 */ /* 0x000e220000301000 */
[----:B------:R-:W-:-:S04]  /*0de0*/  SHF.R.U32.HI R8, RZ, 0x1f, R3 ;  /* 0x0000001fff087819 */ /* 0x000fc80000011603 */
[----:B------:R-:W-:-:S04]  /*0df0*/  LOP3.LUT R8, R8, 0x1, RZ, 0xc0, !PT ;  /* 0x0000000108087812 */ /* 0x000fc800078ec0ff */
[----:B------:R-:W-:-:S04]  /*0e00*/  ISETP.NE.U32.AND P0, PT, R8, 0x1, PT ;  /* 0x000000010800780c */ /* 0x000fc80003f05070 */
[----:B------:R-:W-:Y:S01]  /*0e10*/  ISETP.NE.U32.AND.EX P0, PT, RZ, RZ, PT, P0 ;  /* 0x000000ffff00720c */ /* 0x000fe20003f05100 */
[C---:B0-----:R-:W-:Y:S01]  /*0e20*/  FMUL R0, |R2|.reuse, 2.8853900432586669922 ;  /* 0x4038aa3b02007820 */ /* 0x041fe20000400200 */
[C---:B------:R-:W-:Y:S01]  /*0e30*/  FMUL R5, R2.reuse, R2 ;  /* 0x0000000202057220 */ /* 0x040fe20000400000 */
[C---:B------:R-:W-:Y:S02]  /*0e40*/  FSETP.GE.AND P2, PT, |R2|.reuse, 0.60000002384185791016, PT ;  /* 0x3f19999a0200780b */ /* 0x040fe40003f46200 */
[----:B------:R-:W-:Y:S01]  /*0e50*/  FSETP.GE.AND P1, PT, |R2|, 9.010913848876953125, PT ;  /* 0x41102cb40200780b */ /* 0x000fe20003f26200 */
[C---:B------:R-:W-:Y:S01]  /*0e60*/  FFMA R8, R5.reuse, R10, -0.052303962409496307373 ;  /* 0xbd563cae05087423 */ /* 0x040fe2000000000a */
[----:B------:R-:W0:Y:S02]  /*0e70*/  MUFU.EX2 R0, R0 ;  /* 0x0000000000007308 */ /* 0x000e240000000800 */
[----:B0-----:R-:W-:Y:S01]  /*0e80*/  FADD R4, R0, 1 ;  /* 0x3f80000000047421 */ /* 0x001fe20000000000 */
[----:B------:R-:W-:-:S04]  /*0e90*/  FFMA R0, R5, R8, 0.1331529766321182251 ;  /* 0x3e08594105007423 */ /* 0x000fc80000000008 */
[C---:B------:R-:W-:Y:S01]  /*0ea0*/  FFMA R0, R5.reuse, R0, -0.33332768082618713379 ;  /* 0xbeaaa9ed05007423 */ /* 0x040fe20000000000 */
[----:B------:R-:W0:Y:S03]  /*0eb0*/  MUFU.RCP R4, R4 ;  /* 0x0000000400047308 */ /* 0x000e260000001000 */
[----:B------:R-:W-:Y:S01]  /*0ec0*/  FFMA R5, R5, R0, RZ ;  /* 0x0000000005057223 */ /* 0x000fe200000000ff */
[----:B0-----:R-:W-:-:S05]  /*0ed0*/  FFMA R3, R4, -2, R9 ;  /* 0xc000000004037823 */ /* 0x001fca0000000009 */
[----:B------:R-:W-:-:S04]  /*0ee0*/  FSEL R3, R3, 1, !P1 ;  /* 0x3f80000003037808 */ /* 0x000fc80004800000 */
[----:B------:R-:W-:Y:S01]  /*0ef0*/  FSEL R8, -|R3|, |R3|, !P0 ;  /* 0x4000000303087208 */ /* 0x000fe20004000300 */
[----:B------:R-:W-:Y:S02]  /*0f00*/  @!P2 FFMA R8, R2, R5, R2 ;  /* 0x000000050208a223 */ /* 0x000fe40000000002 */
[----:B------:R-:W0:Y:S02]  /*0f10*/  LDC.64 R4, c[0x0][0x390] ;  /* 0x0000e400ff047b82 */ /* 0x000e240000000a00 */
[----:B------:R-:W1:Y:S02]  /*0f20*/  F2F.F64.F32 R2, R8 ;  /* 0x0000000800027310 */ /* 0x000e640000201800 */
[----:B-1----:R-:W-:Y:S01]  /*0f30*/  DMUL R2, R2, UR4 ;  /* 0x0000000402027c28 */ /* 0x002fe20008000000 */
[----:B0-----:R-:W-:-:S09]  /*0f40*/  IMAD.WIDE.U32 R4, R7, 0x4, R4 ;  /* 0x0000000407047825 */ /* 0x001fd200078e0004 */
[----:B------:R-:W0:Y:S02]  /*0f50*/  F2F.F32.F64 R3, R2 ;  /* 0x0000000200037310 */ /* 0x000e240000301000 */
[----:B0-----:R-:W-:Y:S01]  /*0f60*/  STG.E desc[UR6][R4.64], R3 ;  /* 0x0000000304007986 */ /* 0x001fe2000c101906 */
[----:B------:R-:W-:Y:S05]  /*0f70*/  EXIT ;  /* 0x000000000000794d */ /* 0x000fea0003800000 */
.L_x_2:
        /* <DEDUP_REMOVED lines=16> */
.L_x_280:


//--------------------- .text._Z14executeFCLayerPfS_S_S_iibbiii --------------------------
	.section	.text._Z14executeFCLayerPfS_S_S_iibbiii,"ax",@progbits
	.align	128
        .global         _Z14executeFCLayerPfS_S_S_iibbiii
        .type           _Z14executeFCLayerPfS_S_S_iibbiii,@function
        .size           _Z14executeFCLayerPfS_S_S_iibbiii,(.L_x_281 - _Z14executeFCLayerPfS_S_S_iibbiii)
        .other          _Z14executeFCLayerPfS_S_S_iibbiii,@"STO_CUDA_ENTRY STV_DEFAULT"
_Z14executeFCLayerPfS_S_S_iibbiii:
.text._Z14executeFCLayerPfS_S_S_iibbiii:
[----:B------:R-:W-:Y:S08]  /*0000*/  LDC R1, c[0x0][0x37c] ;  /* 0x0000df00ff017b82 */ /* 0x000ff00000000800 */
[----:B------:R-:W0:Y:S01]  /*0010*/  LDC R6, c[0x0][0x3ac] ;  /* 0x0000eb00ff067b82 */ /* 0x000e220000000800 */
[----:B------:R-:W1:Y:S01]  /*0020*/  LDCU UR6, c[0x0][0x3a4] ;  /* 0x00007480ff0677ac */ /* 0x000e620008000800 */
[----:B------:R-:W-:Y:S01]  /*0030*/  MOV R12, RZ ;  /* 0x000000ff000c7202 */ /* 0x000fe20000000f00 */
[----:B------:R-:W2:Y:S05]  /*0040*/  LDCU.64 UR10, c[0x0][0x358] ;  /* 0x00006b00ff0a77ac */ /* 0x000eaa0008000a00 */
[----:B------:R-:W3:Y:S01]  /*0050*/  S2UR UR4, SR_CTAID.X ;  /* 0x00000000000479c3 */ /* 0x000ee20000002500 */
[----:B-1----:R-:W-:Y:S01]  /*0060*/  UISETP.GE.AND UP0, UPT, UR6, 0x1, UPT ;  /* 0x000000010600788c */ /* 0x002fe2000bf06270 */
[----:B0-----:R-:W0:Y:S01]  /*0070*/  I2F.U32.RP R4, R6 ;  /* 0x0000000600047306 */ /* 0x001e220000209000 */
[----:B------:R-:W-:-:S07]  /*0080*/  ISETP.NE.U32.AND P2, PT, R6, RZ, PT ;  /* 0x000000ff0600720c */ /* 0x000fce0003f45070 */
[----:B0-----:R-:W0:Y:S02]  /*0090*/  MUFU.RCP R4, R4 ;  /* 0x0000000400047308 */ /* 0x001e240000001000 */
[----:B0-----:R-:W-:-:S06]  /*00a0*/  IADD3 R2, PT, PT, R4, 0xffffffe, RZ ;  /* 0x0ffffffe04027810 */ /* 0x001fcc0007ffe0ff */
[----:B------:R0:W1:Y:S02]  /*00b0*/  F2I.FTZ.U32.TRUNC.NTZ R3, R2 ;  /* 0x0000000200037305 */ /* 0x000064000021f000 */
[----:B0-----:R-:W-:Y:S01]  /*00c0*/  HFMA2 R2, -RZ, RZ, 0, 0 ;  /* 0x00000000ff027431 */ /* 0x001fe200000001ff */
[----:B-1----:R-:W-:-:S05]  /*00d0*/  IADD3 R5, PT, PT, RZ, -R3, RZ ;  /* 0x80000003ff057210 */ /* 0x002fca0007ffe0ff */
[----:B------:R-:W-:-:S04]  /*00e0*/  IMAD R5, R5, R6, RZ ;  /* 0x0000000605057224 */ /* 0x000fc800078e02ff */
[----:B------:R-:W-:-:S06]  /*00f0*/  IMAD.HI.U32 R0, R3, R5, R2 ;  /* 0x0000000503007227 */ /* 0x000fcc00078e0002 */
[----:B---3--:R-:W-:-:S05]  /*0100*/  IMAD.HI.U32 R0, R0, UR4, RZ ;  /* 0x0000000400007c27 */ /* 0x008fca000f8e00ff */
[----:B------:R-:W-:-:S05]  /*0110*/  IADD3 R3, PT, PT, -R0, RZ, RZ ;  /* 0x000000ff00037210 */ /* 0x000fca0007ffe1ff */
[----:B------:R-:W-:-:S05]  /*0120*/  IMAD R3, R6, R3, UR4 ;  /* 0x0000000406037e24 */ /* 0x000fca000f8e0203 */
[----:B------:R-:W-:-:S13]  /*0130*/  ISETP.GE.U32.AND P0, PT, R3, R6, PT ;  /* 0x000000060300720c */ /* 0x000fda0003f06070 */
[-C--:B------:R-:W-:Y:S02]  /*0140*/  @P0 IADD3 R3, PT, PT, R3, -R6.reuse, RZ ;  /* 0x8000000603030210 */ /* 0x080fe40007ffe0ff */
[----:B------:R-:W-:Y:S02]  /*0150*/  @P0 IADD3 R0, PT, PT, R0, 0x1, RZ ;  /* 0x0000000100000810 */ /* 0x000fe40007ffe0ff */
[----:B------:R-:W-:-:S13]  /*0160*/  ISETP.GE.U32.AND P1, PT, R3, R6, PT ;  /* 0x000000060300720c */ /* 0x000fda0003f26070 */
[----:B------:R-:W-:Y:S02]  /*0170*/  @P1 IADD3 R0, PT, PT, R0, 0x1, RZ ;  /* 0x0000000100001810 */ /* 0x000fe40007ffe0ff */
[----:B------:R-:W-:-:S04]  /*0180*/  @!P2 LOP3.LUT R0, RZ, R6, RZ, 0x33, !PT ;  /* 0x00000006ff00a212 */ /* 0x000fc800078e33ff */
[----:B------:R-:W-:-:S05]  /*0190*/  IADD3 R7, PT, PT, -R0, RZ, RZ ;  /* 0x000000ff00077210 */ /* 0x000fca0007ffe1ff */
[----:B------:R-:W-:Y:S01]  /*01a0*/  IMAD R7, R6, R7, UR4 ;  /* 0x0000000406077e24 */ /* 0x000fe2000f8e0207 */
[----:B--2---:R-:W-:Y:S06]  /*01b0*/  BRA.U !UP0, `(.L_x_3) ;  /* 0x0000000908787547 */ /* 0x004fec000b800000 */
[----:B------:R-:W-:Y:S02]  /*01c0*/  UISETP.GE.U32.AND UP1, UPT, UR6, 0x10, UPT ;  /* 0x000000100600788c */ /* 0x000fe4000bf26070 */
[----:B------:R-:W-:Y:S01]  /*01d0*/  IMAD R22, R7, UR6, RZ ;  /* 0x0000000607167c24 */ /* 0x000fe2000f8e02ff */
[----:B------:R-:W-:Y:S01]  /*01e0*/  ULOP3.LUT UR7, UR6, 0xf, URZ, 0xc0, !UPT ;  /* 0x0000000f06077892 */ /* 0x000fe2000f8ec0ff */
[----:B------:R-:W-:Y:S01]  /*01f0*/  MOV R12, RZ ;  /* 0x000000ff000c7202 */ /* 0x000fe20000000f00 */
[----:B------:R-:W-:Y:S02]  /*0200*/  UMOV UR4, URZ ;  /* 0x000000ff00047c82 */ /* 0x000fe40008000000 */
[----:B------:R-:W-:Y:S02]  /*0210*/  UISETP.NE.AND UP0, UPT, UR7, URZ, UPT ;  /* 0x000000ff0700728c */ /* 0x000fe4000bf05270 */
[----:B------:R-:W-:Y:S09]  /*0220*/  BRA.U !UP1, `(.L_x_4) ;  /* 0x0000000109fc7547 */ /* 0x000ff2000b800000 */
[----:B------:R-:W-:Y:S01]  /*0230*/  HFMA2 R12, -RZ, RZ, 0, 0 ;  /* 0x00000000ff0c7431 */ /* 0x000fe200000001ff */
[----:B------:R-:W-:Y:S01]  /*0240*/  ULOP3.LUT UR4, UR6, 0x7ffffff0, URZ, 0xc0, !UPT ;  /* 0x7ffffff006047892 */ /* 0x000fe2000f8ec0ff */
[----:B------:R-:W-:-:S03]  /*0250*/  UMOV UR5, URZ ;  /* 0x000000ff00057c82 */ /* 0x000fc60008000000 */
[----:B------:R-:W-:-:S12]  /*0260*/  UIADD3 UR8, UPT, UPT, -UR4, URZ, URZ ;  /* 0x000000ff04087290 */ /* 0x000fd8000fffe1ff */
.L_x_5:
[----:B------:R-:W0:Y:S01]  /*0270*/  LDC R9, c[0x0][0x3b0] ;  /* 0x0000ec00ff097b82 */ /* 0x000e220000000800 */
[----:B------:R-:W-:-:S07]  /*0280*/  IADD3 R11, PT, PT, R22, UR5, RZ ;  /* 0x00000005160b7c10 */ /* 0x000fce000fffe0ff */
[----:B------:R-:W1:Y:S08]  /*0290*/  LDC.64 R2, c[0x0][0x390] ;  /* 0x0000e400ff027b82 */ /* 0x000e700000000a00 */
[----:B------:R-:W2:Y:S01]  /*02a0*/  LDC.64 R4, c[0x0][0x388] ;  /* 0x0000e200ff047b82 */ /* 0x000ea20000000a00 */
[----:B0-----:R-:W-:Y:S02]  /*02b0*/  IMAD R9, R0, R9, UR5 ;  /* 0x0000000500097e24 */ /* 0x001fe4000f8e0209 */
[----:B-1----:R-:W-:-:S05]  /*02c0*/  IMAD.WIDE.U32 R2, R11, 0x4, R2 ;  /* 0x000000040b027825 */ /* 0x002fca00078e0002 */
[----:B------:R-:W3:Y:S01]  /*02d0*/  LDG.E R14, desc[UR10][R2.64] ;  /* 0x0000000a020e7981 */ /* 0x000ee2000c1e1900 */
[----:B--2---:R-:W-:-:S03]  /*02e0*/  IMAD.WIDE R4, R9, 0x4, R4 ;  /* 0x0000000409047825 */ /* 0x004fc600078e0204 */
[----:B------:R-:W2:Y:S04]  /*02f0*/  LDG.E R25, desc[UR10][R2.64+0x4] ;  /* 0x0000040a02197981 */ /* 0x000ea8000c1e1900 */
        /* <DEDUP_REMOVED lines=34> */
[----:B------:R-:W5:Y:S04]  /*0520*/  LDG.E R13, desc[UR10][R2.64+0x38] ;  /* 0x0000380a020d7981 */ /* 0x000f68000c1e1900 */
[----:B------:R-:W5:Y:S01]  /*0530*/  LDG.E R10, desc[UR10][R4.64+0x38] ;  /* 0x0000380a040a7981 */ /* 0x000f62000c1e1900 */
[----:B------:R-:W-:-:S04]  /*0540*/  FFMA R9, R9, R8, R28 ;  /* 0x0000000809097223 */ /* 0x000fc8000000001c */
[----:B------:R-:W-:Y:S01]  /*0550*/  FFMA R9, R6, R11, R9 ;  /* 0x0000000b06097223 */ /* 0x000fe20000000009 */
[----:B------:R-:W-:-:S04]  /*0560*/  UIADD3 UR8, UPT, UPT, UR8, 0x10, URZ ;  /* 0x0000001008087890 */ /* 0x000fc8000fffe0ff */
[----:B------:R-:W-:Y:S02]  /*0570*/  UISETP.NE.AND UP1, UPT, UR8, URZ, UPT ;  /* 0x000000ff0800728c */ /* 0x000fe4000bf25270 */
[----:B------:R-:W-:Y:S01]  /*0580*/  UIADD3 UR5, UPT, UPT, UR5, 0x10, URZ ;  /* 0x0000001005057890 */ /* 0x000fe2000fffe0ff */
[----:B---3--:R-:W-:-:S04]  /*0590*/  FFMA R9, R14, R17, R9 ;  /* 0x000000110e097223 */ /* 0x008fc80000000009 */
[----:B--2---:R-:W-:-:S04]  /*05a0*/  FFMA R9, R12, R15, R9 ;  /* 0x0000000f0c097223 */ /* 0x004fc80000000009 */
[----:B----4-:R-:W-:-:S04]  /*05b0*/  FFMA R9, R16, R19, R9 ;  /* 0x0000001310097223 */ /* 0x010fc80000000009 */
[----:B-----5:R-:W-:-:S04]  /*05c0*/  FFMA R18, R18, R21, R9 ;  /* 0x0000001512127223 */ /* 0x020fc80000000009 */
[----:B------:R-:W-:-:S04]  /*05d0*/  FFMA R23, R23, R20, R18 ;  /* 0x0000001417177223 */ /* 0x000fc80000000012 */
[----:B------:R-:W-:-:S04]  /*05e0*/  FFMA R23, R24, R25, R23 ;  /* 0x0000001918177223 */ /* 0x000fc80000000017 */
[----:B------:R-:W-:-:S04]  /*05f0*/  FFMA R13, R10, R13, R23 ;  /* 0x0000000d0a0d7223 */ /* 0x000fc80000000017 */
[----:B------:R-:W-:Y:S01]  /*0600*/  FFMA R12, R26, R27, R13 ;  /* 0x0000001b1a0c7223 */ /* 0x000fe2000000000d */
[----:B------:R-:W-:Y:S06]  /*0610*/  BRA.U UP1, `(.L_x_5) ;  /* 0xfffffffd01147547 */ /* 0x000fec000b83ffff */
.L_x_4:
[----:B------:R-:W-:Y:S05]  /*0620*/  BRA.U !UP0, `(.L_x_3) ;  /* 0x00000005085c7547 */ /* 0x000fea000b800000 */
[----:B------:R-:W-:Y:S02]  /*0630*/  UISETP.GE.U32.AND UP0, UPT, UR7, 0x8, UPT ;  /* 0x000000080700788c */ /* 0x000fe4000bf06070 */
[----:B------:R-:W-:-:S04]  /*0640*/  ULOP3.LUT UR8, UR6, 0x7, URZ, 0xc0, !UPT ;  /* 0x0000000706087892 */ /* 0x000fc8000f8ec0ff */
[----:B------:R-:W-:-:S03]  /*0650*/  UISETP.NE.AND UP1, UPT, UR8, URZ, UPT ;  /* 0x000000ff0800728c */ /* 0x000fc6000bf25270 */
[----:B------:R-:W-:Y:S08]  /*0660*/  BRA.U !UP0, `(.L_x_6) ;  /* 0x0000000108947547 */ /* 0x000ff0000b800000 */
[----:B------:R-:W0:Y:S01]  /*0670*/  LDC R11, c[0x0][0x3b0] ;  /* 0x0000ec00ff0b7b82 */ /* 0x000e220000000800 */
[C---:B------:R-:W-:Y:S02]  /*0680*/  IADD3 R13, PT, PT, R22.reuse, UR4, RZ ;  /* 0x00000004160d7c10 */ /* 0x040fe4000fffe0ff */
[----:B------:R-:W-:-:S04]  /*0690*/  IADD3 R6, P0, PT, R22, UR4, RZ ;  /* 0x0000000416067c10 */ /* 0x000fc8000ff1e0ff */
[----:B------:R-:W-:Y:S01]  /*06a0*/  IADD3.X R10, PT, PT, RZ, RZ, RZ, P0, !PT ;  /* 0x000000ffff0a7210 */ /* 0x000fe200007fe4ff */
[----:B------:R-:W1:Y:S08]  /*06b0*/  LDC.64 R8, c[0x0][0x390] ;  /* 0x0000e400ff087b82 */ /* 0x000e700000000a00 */
[----:B------:R-:W2:Y:S08]  /*06c0*/  LDC.64 R2, c[0x0][0x390] ;  /* 0x0000e400ff027b82 */ /* 0x000eb00000000a00 */
[----:B------:R-:W3:Y:S01]  /*06d0*/  LDC.64 R4, c[0x0][0x388] ;  /* 0x0000e200ff047b82 */ /* 0x000ee20000000a00 */
[----:B0-----:R-:W-:-:S02]  /*06e0*/  IMAD R11, R0, R11, UR4 ;  /* 0x00000004000b7e24 */ /* 0x001fc4000f8e020b */
[----:B-1----:R-:W-:-:S06]  /*06f0*/  IMAD.WIDE.U32 R8, R13, 0x4, R8 ;  /* 0x000000040d087825 */ /* 0x002fcc00078e0008 */
[----:B------:R-:W4:Y:S01]  /*0700*/  LDG.E R8, desc[UR10][R8.64] ;  /* 0x0000000a08087981 */ /* 0x000f22000c1e1900 */
[----:B--2---:R-:W-:-:S04]  /*0710*/  LEA R2, P0, R6, R2, 0x2 ;  /* 0x0000000206027211 */ /* 0x004fc800078010ff */
[----:B------:R-:W-:Y:S01]  /*0720*/  LEA.HI.X R3, R6, R3, R10, 0x2, P0 ;  /* 0x0000000306037211 */ /* 0x000fe200000f140a */
[----:B---3--:R-:W-:-:S04]  /*0730*/  IMAD.WIDE R4, R11, 0x4, R4 ;  /* 0x000000040b047825 */ /* 0x008fc800078e0204 */
[----:B------:R-:W2:Y:S04]  /*0740*/  LDG.E R10, desc[UR10][R2.64+0x4] ;  /* 0x0000040a020a7981 */ /* 0x000ea8000c1e1900 */
[----:B------:R-:W4:Y:S04]  /*0750*/  LDG.E R11, desc[UR10][R4.64] ;  /* 0x0000000a040b7981 */ /* 0x000f28000c1e1900 */
[----:B------:R-:W2:Y:S04]  /*0760*/  LDG.E R13, desc[UR10][R4.64+0x4] ;  /* 0x0000040a040d7981 */ /* 0x000ea8000c1e1900 */
[----:B------:R-:W3:Y:S04]  /*0770*/  LDG.E R15, desc[UR10][R4.64+0x8] ;  /* 0x0000080a040f7981 */ /* 0x000ee8000c1e1900 */
[----:B------:R-:W3:Y:S04]  /*0780*/  LDG.E R14, desc[UR10][R2.64+0x8] ;  /* 0x0000080a020e7981 */ /* 0x000ee8000c1e1900 */
        /* <DEDUP_REMOVED lines=10> */
[----:B------:R-:W-:Y:S01]  /*0830*/  UIADD3 UR4, UPT, UPT, UR4, 0x8, URZ ;  /* 0x0000000804047890 */ /* 0x000fe2000fffe0ff */
[----:B----4-:R-:W-:-:S04]  /*0840*/  FFMA R8, R11, R8, R12 ;  /* 0x000000080b087223 */ /* 0x010fc8000000000c */
[----:B--2---:R-:W-:-:S04]  /*0850*/  FFMA R8, R13, R10, R8 ;  /* 0x0000000a0d087223 */ /* 0x004fc80000000008 */
[----:B---3--:R-:W-:-:S04]  /*0860*/  FFMA R8, R15, R14, R8 ;  /* 0x0000000e0f087223 */ /* 0x008fc80000000008 */
[----:B-----5:R-:W-:-:S04]  /*0870*/  FFMA R8, R17, R16, R8 ;  /* 0x0000001011087223 */ /* 0x020fc80000000008 */
[----:B------:R-:W-:-:S04]  /*0880*/  FFMA R8, R19, R18, R8 ;  /* 0x0000001213087223 */ /* 0x000fc80000000008 */
[----:B------:R-:W-:-:S04]  /*0890*/  FFMA R21, R21, R20, R8 ;  /* 0x0000001415157223 */ /* 0x000fc80000000008 */
[----:B------:R-:W-:-:S04]  /*08a0*/  FFMA R6, R6, R9, R21 ;  /* 0x0000000906067223 */ /* 0x000fc80000000015 */
[----:B------:R-:W-:-:S07]  /*08b0*/  FFMA R12, R23, R24, R6 ;  /* 0x00000018170c7223 */ /* 0x000fce0000000006 */
.L_x_6:
        /* <DEDUP_REMOVED lines=24> */
[----:B------:R-:W5:Y:S01]  /*0a40*/  LDG.E R16, desc[UR10][R2.64+0xc] ;  /* 0x00000c0a02107981 */ /* 0x000f62000c1e1900 */
[----:B------:R-:W-:Y:S01]  /*0a50*/  UIADD3 UR4, UPT, UPT, UR4, 0x4, URZ ;  /* 0x0000000404047890 */ /* 0x000fe2000fffe0ff */
[----:B----4-:R-:W-:-:S04]  /*0a60*/  FFMA R11, R11, R8, R12 ;  /* 0x000000080b0b7223 */ /* 0x010fc8000000000c */
[----:B--2---:R-:W-:-:S04]  /*0a70*/  FFMA R6, R6, R10, R11 ;  /* 0x0000000a06067223 */ /* 0x004fc8000000000b */
[----:B---3--:R-:W-:-:S04]  /*0a80*/  FFMA R6, R13, R14, R6 ;  /* 0x0000000e0d067223 */ /* 0x008fc80000000006 */
[----:B-----5:R-:W-:-:S07]  /*0a90*/  FFMA R12, R15, R16, R6 ;  /* 0x000000100f0c7223 */ /* 0x020fce0000000006 */
.L_x_7:
[----:B------:R-:W-:Y:S05]  /*0aa0*/  BRA.U !UP1, `(.L_x_3) ;  /* 0x00000001093c7547 */ /* 0x000fea000b800000 */
[----:B------:R-:W0:Y:S01]  /*0ab0*/  LDC R13, c[0x0][0x3b0] ;  /* 0x0000ec00ff0d7b82 */ /* 0x000e220000000800 */
[----:B------:R-:W-:-:S07]  /*0ac0*/  UIADD3 UR5, UPT, UPT, -UR5, URZ, URZ ;  /* 0x000000ff05057290 */ /* 0x000fce000fffe1ff */
[----:B------:R-:W1:Y:S08]  /*0ad0*/  LDC.64 R8, c[0x0][0x388] ;  /* 0x0000e200ff087b82 */ /* 0x000e700000000a00 */
[----:B------:R-:W2:Y:S02]  /*0ae0*/  LDC.64 R10, c[0x0][0x390] ;  /* 0x0000e400ff0a7b82 */ /* 0x000ea40000000a00 */
.L_x_8:
[----:B------:R-:W-:Y:S01]  /*0af0*/  IADD3 R5, PT, PT, R22, UR4, RZ ;  /* 0x0000000416057c10 */ /* 0x000fe2000fffe0ff */
[----:B0-----:R-:W-:-:S04]  /*0b00*/  IMAD R3, R0, R13, UR4 ;  /* 0x0000000400037e24 */ /* 0x001fc8000f8e020d */
[----:B-1----:R-:W-:-:S04]  /*0b10*/  IMAD.WIDE R2, R3, 0x4, R8 ;  /* 0x0000000403027825 */ /* 0x002fc800078e0208 */
[----:B--2---:R-:W-:Y:S02]  /*0b20*/  IMAD.WIDE.U32 R4, R5, 0x4, R10 ;  /* 0x0000000405047825 */ /* 0x004fe400078e000a */
[----:B------:R-:W2:Y:S04]  /*0b30*/  LDG.E R3, desc[UR10][R2.64] ;  /* 0x0000000a02037981 */ /* 0x000ea8000c1e1900 */
[----:B------:R-:W2:Y:S01]  /*0b40*/  LDG.E R4, desc[UR10][R4.64] ;  /* 0x0000000a04047981 */ /* 0x000ea2000c1e1900 */
[----:B------:R-:W-:Y:S02]  /*0b50*/  UIADD3 UR5, UPT, UPT, UR5, 0x1, URZ ;  /* 0x0000000105057890 */ /* 0x000fe4000fffe0ff */
[----:B------:R-:W-:Y:S02]  /*0b60*/  UIADD3 UR4, UPT, UPT, UR4, 0x1, URZ ;  /* 0x0000000104047890 */ /* 0x000fe4000fffe0ff */
[----:B------:R-:W-:Y:S01]  /*0b70*/  UISETP.NE.AND UP0, UPT, UR5, URZ, UPT ;  /* 0x000000ff0500728c */ /* 0x000fe2000bf05270 */
[----:B--2---:R-:W-:-:S08]  /*0b80*/  FFMA R12, R3, R4, R12 ;  /* 0x00000004030c7223 */ /* 0x004fd0000000000c */
[----:B------:R-:W-:Y:S05]  /*0b90*/  BRA.U UP0, `(.L_x_8) ;  /* 0xfffffffd00d47547 */ /* 0x000fea000b83ffff */
.L_x_3:
[----:B------:R-:W0:Y:S08]  /*0ba0*/  LDC.64 R2, c[0x0][0x380] ;  /* 0x0000e000ff027b82 */ /* 0x000e300000000a00 */
[----:B------:R-:W1:Y:S08]  /*0bb0*/  LDC.U8 R6, c[0x0][0x3a8] ;  /* 0x0000ea00ff067b82 */ /* 0x000e700000000000 */
[----:B------:R-:W2:Y:S01]  /*0bc0*/  LDC R9, c[0x0][0x3b4] ;  /* 0x0000ed00ff097b82 */ /* 0x000ea20000000800 */
[----:B0-----:R-:W-:-:S07]  /*0bd0*/  IMAD.WIDE.U32 R2, R7, 0x4, R2 ;  /* 0x0000000407027825 */ /* 0x001fce00078e0002 */
[----:B------:R-:W0:Y:S01]  /*0be0*/  LDC.64 R4, c[0x0][0x398] ;  /* 0x0000e600ff047b82 */ /* 0x000e220000000a00 */
[----:B------:R-:W3:Y:S01]  /*0bf0*/  LDG.E R3, desc[UR10][R2.64] ;  /* 0x0000000a02037981 */ /* 0x000ee2000c1e1900 */
[----:B-1----:R-:W-:-:S04]  /*0c00*/  PRMT R6, R6, 0x8880, RZ ;  /* 0x0000888006067816 */ /* 0x002fc800000000ff */
[----:B------:R-:W-:Y:S01]  /*0c10*/  ISETP.NE.AND P0, PT, R6, 0x1, PT ;  /* 0x000000010600780c */ /* 0x000fe20003f05270 */
[----:B--2---:R-:W-:-:S04]  /*0c20*/  IMAD R9, R0, R9, R7 ;  /* 0x0000000900097224 */ /* 0x004fc800078e0207 */
[----:B0-----:R-:W-:-:S04]  /*0c30*/  IMAD.WIDE R4, R9, 0x4, R4 ;  /* 0x0000000409047825 */ /* 0x001fc800078e0204 */
[----:B---3--:R-:W-:Y:S01]  /*0c40*/  FADD R7, R3, R12 ;  /* 0x0000000c03077221 */ /* 0x008fe20000000000 */
[----:B------:R-:W-:-:S04]  /*0c50*/  FSETP.GEU.AND P1, PT, R12, -R3, PT ;  /* 0x800000030c00720b */ /* 0x000fc80003f2e000 */
[----:B------:R-:W-:-:S05]  /*0c60*/  @!P0 FSEL R7, R7, RZ, P1 ;  /* 0x000000ff07078208 */ /* 0x000fca0000800000 */
[----:B------:R-:W-:Y:S01]  /*0c70*/  STG.E desc[UR10][R4.64], R7 ;  /* 0x0000000704007986 */ /* 0x000fe2000c10190a */
[----:B------:R-:W-:Y:S05]  /*0c80*/  EXIT ;  /* 0x000000000000794d */ /* 0x000fea0003800000 */
.L_x_9:
        /* <DEDUP_REMOVED lines=15> */
.L_x_281:


//--------------------- .text._Z18executelrnNormCudaPfffiiiiS_iiii --------------------------
	.section	.text._Z18executelrnNormCudaPfffiiiiS_iiii,"ax",@progbits
	.align	128
        .global         _Z18executelrnNormCudaPfffiiiiS_iiii
        .type           _Z18executelrnNormCudaPfffiiiiS_iiii,@function
        .size           _Z18executelrnNormCudaPfffiiiiS_iiii,(.L_x_270 - _Z18executelrnNormCudaPfffiiiiS_iiii)
        .other          _Z18executelrnNormCudaPfffiiiiS_iiii,@"STO_CUDA_ENTRY STV_DEFAULT"
_Z18executelrnNormCudaPfffiiiiS_iiii:
.text._Z18executelrnNormCudaPfffiiiiS_iiii:
[----:B------:R-:W-:Y:S08]  /*0000*/  LDC R1, c[0x0][0x37c] ;  /* 0x0000df00ff017b82 */ /* 0x000ff00000000800 */
[----:B------:R-:W0:Y:S01]  /*0010*/  LDC.64 R2, c[0x0][0x3a8] ;  /* 0x0000ea00ff027b82 */ /* 0x000e220000000a00 */
[----:B------:R-:W1:Y:S01]  /*0020*/  S2R R9, SR_TID.X ;  /* 0x0000000000097919 */ /* 0x000e620000002100 */
[----:B------:R-:W2:Y:S06]  /*0030*/  LDCU.64 UR6, c[0x0][0x358] ;  /* 0x00006b00ff0677ac */ /* 0x000eac0008000a00 */
[----:B------:R-:W3:Y:S08]  /*0040*/  S2UR UR4, SR_CTAID.X ;  /* 0x00000000000479c3 */ /* 0x000ef00000002500 */
[----:B------:R-:W4:Y:S01]  /*0050*/  LDC R11, c[0x0][0x394] ;  /* 0x0000e500ff0b7b82 */ /* 0x000f220000000800 */
[----:B0-----:R-:W0:Y:S01]  /*0060*/  I2F.U32.RP R0, R3 ;  /* 0x0000000300007306 */ /* 0x001e220000209000 */
[----:B------:R-:W-:-:S07]  /*0070*/  ISETP.NE.U32.AND P2, PT, R3, RZ, PT ;  /* 0x000000ff0300720c */ /* 0x000fce0003f45070 */
[----:B0-----:R-:W0:Y:S02]  /*0080*/  MUFU.RCP R0, R0 ;  /* 0x0000000000007308 */ /* 0x001e240000001000 */
[----:B0-----:R-:W-:-:S06]  /*0090*/  VIADD R4, R0, 0xffffffe ;  /* 0x0ffffffe00047836 */ /* 0x001fcc0000000000 */
[----:B------:R0:W5:Y:S02]  /*00a0*/  F2I.FTZ.U32.TRUNC.NTZ R5, R4 ;  /* 0x0000000400057305 */ /* 0x000164000021f000 */
[----:B0-----:R-:W-:Y:S02]  /*00b0*/  IMAD.MOV.U32 R4, RZ, RZ, RZ ;  /* 0x000000ffff047224 */ /* 0x001fe400078e00ff */
[----:B-----5:R-:W-:-:S04]  /*00c0*/  IMAD.MOV R6, RZ, RZ, -R5 ;  /* 0x000000ffff067224 */ /* 0x020fc800078e0a05 */
[----:B------:R-:W-:-:S04]  /*00d0*/  IMAD R7, R6, R3, RZ ;  /* 0x0000000306077224 */ /* 0x000fc800078e02ff */
[----:B------:R-:W-:Y:S02]  /*00e0*/  IMAD.HI.U32 R5, R5, R7, R4 ;  /* 0x0000000705057227 */ /* 0x000fe400078e0004 */
[----:B------:R-:W0:Y:S04]  /*00f0*/  S2R R7, SR_TID.Y ;  /* 0x0000000000077919 */ /* 0x000e280000002200 */
[----:B---3--:R-:W-:-:S04]  /*0100*/  IMAD.HI.U32 R6, R5, UR4, RZ ;  /* 0x0000000405067c27 */ /* 0x008fc8000f8e00ff */
[----:B------:R-:W-:-:S04]  /*0110*/  IMAD.MOV R8, RZ, RZ, -R6 ;  /* 0x000000ffff087224 */ /* 0x000fc800078e0a06 */
[----:B------:R-:W-:-:S05]  /*0120*/  IMAD R0, R3, R8, UR4 ;  /* 0x0000000403007e24 */ /* 0x000fca000f8e0208 */
[----:B------:R-:W-:-:S13]  /*0130*/  ISETP.GE.U32.AND P0, PT, R0, R3, PT ;  /* 0x000000030000720c */ /* 0x000fda0003f06070 */
[----:B------:R-:W-:Y:S01]  /*0140*/  @P0 IMAD.IADD R0, R0, 0x1, -R3 ;  /* 0x0000000100000824 */ /* 0x000fe200078e0a03 */
[----:B------:R-:W-:Y:S01]  /*0150*/  @P0 IADD3 R6, PT, PT, R6, 0x1, RZ ;  /* 0x0000000106060810 */ /* 0x000fe20007ffe0ff */
[----:B0-----:R-:W-:-:S03]  /*0160*/  IMAD R4, R2, 0x20, R7 ;  /* 0x0000002002047824 */ /* 0x001fc600078e0207 */
[----:B------:R-:W-:-:S13]  /*0170*/  ISETP.GE.U32.AND P1, PT, R0, R3, PT ;  /* 0x000000030000720c */ /* 0x000fda0003f26070 */
[----:B------:R-:W-:Y:S01]  /*0180*/  @P1 VIADD R6, R6, 0x1 ;  /* 0x0000000106061836 */ /* 0x000fe20000000000 */
[----:B------:R-:W-:-:S05]  /*0190*/  @!P2 LOP3.LUT R6, RZ, R3, RZ, 0x33, !PT ;  /* 0x00000003ff06a212 */ /* 0x000fca00078e33ff */
[----:B------:R-:W-:-:S04]  /*01a0*/  IMAD.MOV R0, RZ, RZ, -R6 ;  /* 0x000000ffff007224 */ /* 0x000fc800078e0a06 */
[----:B------:R-:W-:Y:S01]  /*01b0*/  IMAD R5, R3, R0, UR4 ;  /* 0x0000000403057e24 */ /* 0x000fe2000f8e0200 */
[----:B------:R-:W0:Y:S01]  /*01c0*/  LDCU UR4, c[0x0][0x3b0] ;  /* 0x00007600ff0477ac */ /* 0x000e220008000800 */
[----:B-1----:R-:W-:Y:S02]  /*01d0*/  IMAD R3, R2, 0x20, R9 ;  /* 0x0000002002037824 */ /* 0x002fe400078e0209 */
[C---:B------:R-:W-:Y:S01]  /*01e0*/  VIADD R0, R5.reuse, 0xfffffffd ;  /* 0xfffffffd05007836 */ /* 0x040fe20000000000 */
[----:B------:R-:W-:Y:S01]  /*01f0*/  IADD3 R7, PT, PT, R5, R4, RZ ;  /* 0x0000000405077210 */ /* 0x000fe20007ffe0ff */
[----:B------:R-:W-:-:S03]  /*0200*/  IMAD.MOV.U32 R2, RZ, RZ, RZ ;  /* 0x000000ffff027224 */ /* 0x000fc600078e00ff */
[----:B----4-:R-:W-:-:S04]  /*0210*/  ISETP.GE.AND P0, PT, R0, R11, PT ;  /* 0x0000000b0000720c */ /* 0x010fc80003f06270 */
[----:B------:R-:W-:Y:S01]  /*0220*/  ISETP.LT.U32.OR P0, PT, R5, 0x3, P0 ;  /* 0x000000030500780c */ /* 0x000fe20000701470 */
[----:B0-----:R-:W-:-:S12]  /*0230*/  IMAD R0, R6, UR4, R7 ;  /* 0x0000000406007c24 */ /* 0x001fd8000f8e0207 */
[----:B--2---:R-:W-:Y:S05]  /*0240*/  @P0 BRA `(.L_x_10) ;  /* 0x00000000007c0947 */ /* 0x004fea0003800000 */
[----:B------:R-:W0:Y:S01]  /*0250*/  LDC.64 R10, c[0x0][0x380] ;  /* 0x0000e000ff0a7b82 */ /* 0x000e220000000a00 */
[----:B------:R-:W1:Y:S02]  /*0260*/  LDCU UR4, c[0x0][0x39c] ;  /* 0x00007380ff0477ac */ /* 0x000e640008000800 */
[----:B-1----:R-:W-:-:S04]  /*0270*/  IMAD R7, R3, UR4, R0 ;  /* 0x0000000403077c24 */ /* 0x002fc8000f8e0200 */
[----:B0-----:R-:W-:-:S05]  /*0280*/  IMAD.WIDE R10, R7, 0x4, R10 ;  /* 0x00000004070a7825 */ /* 0x001fca00078e020a */
[----:B------:R-:W2:Y:S01]  /*0290*/  LDG.E R2, desc[UR6][R10.64] ;  /* 0x000000060a027981 */ /* 0x000ea2000c1e1900 */
[----:B------:R-:W-:Y:S01]  /*02a0*/  BSSY.RECONVERGENT B0, `(.L_x_11) ;  /* 0x0000006000007945 */ /* 0x000fe20003800200 */
[----:B------:R-:W-:Y:S01]  /*02b0*/  MOV R24, 0x300 ;  /* 0x0000030000187802 */ /* 0x000fe20000000f00 */
[----:B--2---:R-:W0:Y:S02]  /*02c0*/  F2F.F64.F32 R26, R2 ;  /* 0x00000002001a7310 */ /* 0x004e240000201800 */
[----:B0-----:R-:W-:-:S10]  /*02d0*/  DADD R8, -RZ, |R26| ;  /* 0x00000000ff087229 */ /* 0x001fd4000000051a */
[----:B------:R-:W-:-:S07]  /*02e0*/  IMAD.MOV.U32 R7, RZ, RZ, R9 ;  /* 0x000000ffff077224 */ /* 0x000fce00078e0009 */
[----:B------:R-:W-:Y:S05]  /*02f0*/  CALL.REL.NOINC `($_Z18executelrnNormCudaPfffiiiiS_iiii$__internal_accurate_pow) ;  /* 0x0000001400f07944 */ /* 0x000fea0003c00000 */
[----:B------:R-:W-:Y:S05]  /*0300*/  BSYNC.RECONVERGENT B0 ;  /* 0x0000000000007941 */ /* 0x000fea0003800200 */
.L_x_11:
[----:B------:R-:W-:Y:S01]  /*0310*/  DADD R8, R26, 2 ;  /* 0x400000001a087429 */ /* 0x000fe20000000000 */
[----:B------:R-:W-:Y:S01]  /*0320*/  FSETP.NEU.AND P0, PT, R2, RZ, PT ;  /* 0x000000ff0200720b */ /* 0x000fe20003f0d000 */
[----:B------:R-:W-:Y:S08]  /*0330*/  BSSY.RECONVERGENT B0, `(.L_x_12) ;  /* 0x000000c000007945 */ /* 0x000ff00003800200 */
[----:B------:R-:W-:-:S02]  /*0340*/  LOP3.LUT R8, R9, 0x7ff00000, RZ, 0xc0, !PT ;  /* 0x7ff0000009087812 */ /* 0x000fc400078ec0ff */
[----:B------:R-:W-:Y:S02]  /*0350*/  FSEL R9, R12, RZ, P0 ;  /* 0x000000ff0c097208 */ /* 0x000fe40000000000 */
[----:B------:R-:W-:Y:S02]  /*0360*/  ISETP.NE.AND P1, PT, R8, 0x7ff00000, PT ;  /* 0x7ff000000800780c */ /* 0x000fe40003f25270 */
[----:B------:R-:W-:-:S11]  /*0370*/  FSEL R8, R7, RZ, P0 ;  /* 0x000000ff07087208 */ /* 0x000fd60000000000 */
[----:B------:R-:W-:Y:S05]  /*0380*/  @P1 BRA `(.L_x_13) ;  /* 0x0000000000181947 */ /* 0x000fea0003800000 */
[----:B------:R-:W-:-:S13]  /*0390*/  FSETP.NAN.AND P0, PT, R2, R2, PT ;  /* 0x000000020200720b */ /* 0x000fda0003f08000 */
[----:B------:R-:W-:Y:S01]  /*03a0*/  @P0 DADD R8, R26, 2 ;  /* 0x400000001a080429 */ /* 0x000fe20000000000 */
[----:B------:R-:W-:Y:S10]  /*03b0*/  @P0 BRA `(.L_x_13) ;  /* 0x00000000000c0947 */ /* 0x000ff40003800000 */
[----:B------:R-:W-:-:S14]  /*03c0*/  DSETP.NEU.AND P0, PT, |R26|, +INF , PT ;  /* 0x7ff000001a00742a */ /* 0x000fdc0003f0d200 */
[----:B------:R-:W-:Y:S01]  /*03d0*/  @!P0 IMAD.MOV.U32 R8, RZ, RZ, 0x0 ;  /* 0x00000000ff088424 */ /* 0x000fe200078e00ff */
[----:B------:R-:W-:-:S07]  /*03e0*/  @!P0 MOV R9, 0x7ff00000 ;  /* 0x7ff0000000098802 */ /* 0x000fce0000000f00 */
.L_x_13:
[----:B------:R-:W-:Y:S05]  /*03f0*/  BSYNC.RECONVERGENT B0 ;  /* 0x0000000000007941 */ /* 0x000fea0003800200 */
.L_x_12:
[----:B------:R-:W-:Y:S01]  /*0400*/  DADD R8, RZ, R8 ;  /* 0x00000000ff087229 */ /* 0x000fe20000000008 */
[----:B------:R-:W-:-:S09]  /*0410*/  FSETP.NEU.AND P0, PT, R2, 1, PT ;  /* 0x3f8000000200780b */ /* 0x000fd20003f0d000 */
[----:B------:R-:W0:Y:S02]  /*0420*/  F2F.F32.F64 R8, R8 ;  /* 0x0000000800087310 */ /* 0x000e240000301000 */
[----:B0-----:R-:W-:-:S07]  /*0430*/  FSEL R2, R8, 1, P0 ;  /* 0x3f80000008027808 */ /* 0x001fce0000000000 */
.L_x_10:
[----:B------:R-:W0:Y:S01]  /*0440*/  LDC R8, c[0x0][0x394] ;  /* 0x0000e500ff087b82 */ /* 0x000e220000000800 */
[----:B------:R-:W-:-:S05]  /*0450*/  VIADD R7, R5, 0xfffffffe ;  /* 0xfffffffe05077836 */ /* 0x000fca0000000000 */
[----:B0-----:R-:W-:-:S04]  /*0460*/  ISETP.GE.AND P0, PT, R7, R8, PT ;  /* 0x000000080700720c */ /* 0x001fc80003f06270 */
[----:B------:R-:W-:-:S13]  /*0470*/  ISETP.LT.U32.OR P0, PT, R5, 0x2, P0 ;  /* 0x000000020500780c */ /* 0x000fda0000701470 */
[----:B------:R-:W-:Y:S05]  /*0480*/  @P0 BRA `(.L_x_14) ;  /* 0x0000000000900947 */ /* 0x000fea0003800000 */
[----:B------:R-:W0:Y:S01]  /*0490*/  LDCU.64 UR4, c[0x0][0x398] ;  /* 0x00007300ff0477ac */ /* 0x000e220008000a00 */
[----:B------:R-:W1:Y:S01]  /*04a0*/  LDC.64 R10, c[0x0][0x380] ;  /* 0x0000e000ff0a7b82 */ /* 0x000e620000000a00 */
[----:B0-----:R-:W-:-:S04]  /*04b0*/  VIADD R7, R3, UR4 ;  /* 0x0000000403077c36 */ /* 0x001fc80008000000 */
[----:B------:R-:W-:-:S04]  /*04c0*/  IMAD R7, R7, UR5, R0 ;  /* 0x0000000507077c24 */ /* 0x000fc8000f8e0200 */
[----:B-1----:R-:W-:-:S05]  /*04d0*/  IMAD.WIDE R10, R7, 0x4, R10 ;  /* 0x00000004070a7825 */ /* 0x002fca00078e020a */
        /* <DEDUP_REMOVED lines=8> */
.L_x_15:
        /* <DEDUP_REMOVED lines=9> */
[----:B------:R-:W-:Y:S05]  /*05f0*/  @P0 BRA `(.L_x_18) ;  /* 0x0000000000140947 */ /* 0x000fea0003800000 */
[----:B------:R-:W-:-:S14]  /*0600*/  DSETP.NEU.AND P0, PT, |R26|, +INF , PT ;  /* 0x7ff000001a00742a */ /* 0x000fdc0003f0d200 */
[----:B------:R-:W-:Y:S05]  /*0610*/  @P0 BRA `(.L_x_17) ;  /* 0x0000000000100947 */ /* 0x000fea0003800000 */
[----:B------:R-:W-:Y:S01]  /*0620*/  IMAD.MOV.U32 R8, RZ, RZ, 0x0 ;  /* 0x00000000ff087424 */ /* 0x000fe200078e00ff */
[----:B------:R-:W-:Y:S01]  /*0630*/  MOV R9, 0x7ff00000 ;  /* 0x7ff0000000097802 */ /* 0x000fe20000000f00 */
[----:B------:R-:W-:Y:S06]  /*0640*/  BRA `(.L_x_17) ;  /* 0x0000000000047947 */ /* 0x000fec0003800000 */
.L_x_18:
[----:B------:R-:W-:-:S11]  /*0650*/  DADD R8, R26, 2 ;  /* 0x400000001a087429 */ /* 0x000fd60000000000 */
.L_x_17:
[----:B------:R-:W-:Y:S05]  /*0660*/  BSYNC.RECONVERGENT B0 ;  /* 0x0000000000007941 */ /* 0x000fea0003800200 */
.L_x_16:
[----:B------:R-:W0:Y:S01]  /*0670*/  F2F.F64.F32 R10, R2 ;  /* 0x00000002000a7310 */ /* 0x000e220000201800 */
[----:B------:R-:W-:-:S04]  /*0680*/  FSETP.NEU.AND P0, PT, R25, 1, PT ;  /* 0x3f8000001900780b */ /* 0x000fc80003f0d000 */
[----:B------:R-:W-:Y:S02]  /*0690*/  FSEL R8, R8, RZ, P0 ;  /* 0x000000ff08087208 */ /* 0x000fe40000000000 */
[----:B------:R-:W-:-:S06]  /*06a0*/  FSEL R9, R9, 1.875, P0 ;  /* 0x3ff0000009097808 */ /* 0x000fcc0000000000 */
[----:B0-----:R-:W-:-:S06]  /*06b0*/  DADD R10, R10, R8 ;  /* 0x000000000a0a7229 */ /* 0x001fcc0000000008 */
[----:B------:R0:W1:Y:S05]  /*06c0*/  F2F.F32.F64 R2, R10 ;  /* 0x0000000a00027310 */ /* 0x00006a0000301000 */
.L_x_14:
[----:B------:R-:W2:Y:S02]  /*06d0*/  LDCU UR4, c[0x0][0x394] ;  /* 0x00007280ff0477ac */ /* 0x000ea40008000800 */
[----:B--2---:R-:W-:-:S04]  /*06e0*/  ISETP.GT.AND P0, PT, R5, UR4, PT ;  /* 0x0000000405007c0c */ /* 0x004fc8000bf04270 */
[----:B------:R-:W-:-:S13]  /*06f0*/  ISETP.EQ.OR P0, PT, R5, RZ, P0 ;  /* 0x000000ff0500720c */ /* 0x000fda0000702670 */
[----:B------:R-:W-:Y:S05]  /*0700*/  @P0 BRA `(.L_x_19) ;  /* 0x0000000000900947 */ /* 0x000fea0003800000 */
[----:B------:R-:W2:Y:S08]  /*0710*/  LDC.64 R8, c[0x0][0x398] ;  /* 0x0000e600ff087b82 */ /* 0x000eb00000000a00 */
[----:B0-----:R-:W0:Y:S01]  /*0720*/  LDC.64 R10, c[0x0][0x380] ;  /* 0x0000e000ff0a7b82 */ /* 0x001e220000000a00 */
[----:B--2---:R-:W-:-:S04]  /*0730*/  IMAD R7, R8, 0x2, R3 ;  /* 0x0000000208077824 */ /* 0x004fc800078e0203 */
[----:B------:R-:W-:-:S04]  /*0740*/  IMAD R7, R7, R9, R0 ;  /* 0x0000000907077224 */ /* 0x000fc800078e0200 */
[----:B0-----:R-:W-:-:S05]  /*0750*/  IMAD.WIDE R10, R7, 0x4, R10 ;  /* 0x00000004070a7825 */ /* 0x001fca00078e020a */
[----:B------:R-:W2:Y:S01]  /*0760*/  LDG.E R25, desc[UR6][R10.64] ;  /* 0x000000060a197981 */ /* 0x000ea2000c1e1900 */
[----:B------:R-:W-:Y:S01]  /*0770*/  BSSY.RECONVERGENT B0, `(.L_x_20) ;  /* 0x0000006000007945 */ /* 0x000fe20003800200 */
[----:B------:R-:W-:Y:S01]  /*0780*/  MOV R24, 0x7d0 ;  /* 0x000007d000187802 */ /* 0x000fe20000000f00 */
[----:B--2---:R-:W0:Y:S02]  /*0790*/  F2F.F64.F32 R26, R25 ;  /* 0x00000019001a7310 */ /* 0x004e240000201800 */
[----:B0-----:R-:W-:-:S10]  /*07a0*/  DADD R8, -RZ, |R26| ;  /* 0x00000000ff087229 */ /* 0x001fd4000000051a */
[----:B------:R-:W-:-:S07]  /*07b0*/  IMAD.MOV.U32 R7, RZ, RZ, R9 ;  /* 0x000000ffff077224 */ /* 0x000fce00078e0009 */
[----:B-1----:R-:W-:Y:S05]  /*07c0*/  CALL.REL.NOINC `($_Z18executelrnNormCudaPfffiiiiS_iiii$__internal_accurate_pow) ;  /* 0x0000001000bc7944 */ /* 0x002fea0003c00000 */
[----:B------:R-:W-:Y:S05]  /*07d0*/  BSYNC.RECONVERGENT B0 ;  /* 0x0000000000007941 */ /* 0x000fea0003800200 */
.L_x_20:
        /* <DEDUP_REMOVED lines=12> */
[----:B------:R-:W-:Y:S02]  /*08a0*/  IMAD.MOV.U32 R8, RZ, RZ, 0x0 ;  /* 0x00000000ff087424 */ /* 0x000fe400078e00ff */
[----:B------:R-:W-:Y:S01]  /*08b0*/  IMAD.MOV.U32 R9, RZ, RZ, 0x7ff00000 ;  /* 0x7ff00000ff097424 */ /* 0x000fe200078e00ff */
[----:B------:R-:W-:Y:S06]  /*08c0*/  BRA `(.L_x_22) ;  /* 0x0000000000047947 */ /* 0x000fec0003800000 */
.L_x_23:
[----:B------:R-:W-:-:S11]  /*08d0*/  DADD R8, R26, 2 ;  /* 0x400000001a087429 */ /* 0x000fd60000000000 */
.L_x_22:
[----:B------:R-:W-:Y:S05]  /*08e0*/  BSYNC.RECONVERGENT B0 ;  /* 0x0000000000007941 */ /* 0x000fea0003800200 */
.L_x_21:
[----:B------:R-:W0:Y:S01]  /*08f0*/  F2F.F64.F32 R10, R2 ;  /* 0x00000002000a7310 */ /* 0x000e220000201800 */
[----:B------:R-:W-:-:S04]  /*0900*/  FSETP.NEU.AND P0, PT, R25, 1, PT ;  /* 0x3f8000001900780b */ /* 0x000fc80003f0d000 */
[----:B------:R-:W-:Y:S02]  /*0910*/  FSEL R8, R8, RZ, P0 ;  /* 0x000000ff08087208 */ /* 0x000fe40000000000 */
[----:B------:R-:W-:-:S06]  /*0920*/  FSEL R9, R9, 1.875, P0 ;  /* 0x3ff0000009097808 */ /* 0x000fcc0000000000 */
[----:B0-----:R-:W-:-:S06]  /*0930*/  DADD R8, R10, R8 ;  /* 0x000000000a087229 */ /* 0x001fcc0000000008 */
[----:B------:R2:W3:Y:S05]  /*0940*/  F2F.F32.F64 R2, R8 ;  /* 0x0000000800027310 */ /* 0x0004ea0000301000 */
.L_x_19:
[----:B------:R-:W4:Y:S02]  /*0950*/  LDCU UR4, c[0x0][0x394] ;  /* 0x00007280ff0477ac */ /* 0x000f240008000800 */
[----:B----4-:R-:W-:-:S13]  /*0960*/  ISETP.GE.AND P0, PT, R5, UR4, PT ;  /* 0x0000000405007c0c */ /* 0x010fda000bf06270 */
[----:B------:R-:W-:Y:S05]  /*0970*/  @P0 BRA `(.L_x_24) ;  /* 0x0000000000900947 */ /* 0x000fea0003800000 */
[----:B--2---:R-:W2:Y:S08]  /*0980*/  LDC.64 R8, c[0x0][0x398] ;  /* 0x0000e600ff087b82 */ /* 0x004eb00000000a00 */
        /* <DEDUP_REMOVED lines=9> */
[----:B------:R-:W-:-:S07]  /*0a20*/  MOV R7, R9 ;  /* 0x0000000900077202 */ /* 0x000fce0000000f00 */
[----:B-1-3--:R-:W-:Y:S05]  /*0a30*/  CALL.REL.NOINC `($_Z18executelrnNormCudaPfffiiiiS_iiii$__internal_accurate_pow) ;  /* 0x0000001000207944 */ /* 0x00afea0003c00000 */
[----:B------:R-:W-:Y:S05]  /*0a40*/  BSYNC.RECONVERGENT B0 ;  /* 0x0000000000007941 */ /* 0x000fea0003800200 */
.L_x_25:
        /* <DEDUP_REMOVED lines=15> */
.L_x_28:
[----:B------:R-:W-:-:S11]  /*0b40*/  DADD R8, R26, 2 ;  /* 0x400000001a087429 */ /* 0x000fd60000000000 */
.L_x_27:
[----:B------:R-:W-:Y:S05]  /*0b50*/  BSYNC.RECONVERGENT B0 ;  /* 0x0000000000007941 */ /* 0x000fea0003800200 */
.L_x_26:
[----:B------:R-:W0:Y:S01]  /*0b60*/  F2F.F64.F32 R10, R2 ;  /* 0x00000002000a7310 */ /* 0x000e220000201800 */
[----:B------:R-:W-:-:S04]  /*0b70*/  FSETP.NEU.AND P0, PT, R0, 1, PT ;  /* 0x3f8000000000780b */ /* 0x000fc80003f0d000 */
[----:B------:R-:W-:Y:S02]  /*0b80*/  FSEL R8, R8, RZ, P0 ;  /* 0x000000ff08087208 */ /* 0x000fe40000000000 */
[----:B------:R-:W-:-:S06]  /*0b90*/  FSEL R9, R9, 1.875, P0 ;  /* 0x3ff0000009097808 */ /* 0x000fcc0000000000 */
[----:B0-----:R-:W-:-:S06]  /*0ba0*/  DADD R8, R10, R8 ;  /* 0x000000000a087229 */ /* 0x001fcc0000000008 */
[----:B------:R4:W0:Y:S05]  /*0bb0*/  F2F.F32.F64 R2, R8 ;  /* 0x0000000800027310 */ /* 0x00082a0000301000 */
.L_x_24:
[----:B------:R-:W1:Y:S01]  /*0bc0*/  LDCU.64 UR4, c[0x0][0x398] ;  /* 0x00007300ff0477ac */ /* 0x000e620008000a00 */
[----:B--2-4-:R-:W2:Y:S01]  /*0bd0*/  LDC.64 R8, c[0x0][0x380] ;  /* 0x0000e000ff087b82 */ /* 0x014ea20000000a00 */
[----:B------:R-:W4:Y:S01]  /*0be0*/  LDCU UR8, c[0x0][0x3b0] ;  /* 0x00007600ff0877ac */ /* 0x000f220008000800 */
[----:B-1----:R-:W-:Y:S02]  /*0bf0*/  UIMAD UR4, UR5, UR4, URZ ;  /* 0x00000004050472a4 */ /* 0x002fe4000f8e02ff */
[----:B------:R-:W-:-:S04]  /*0c00*/  IMAD R4, R3, UR5, R4 ;  /* 0x0000000503047c24 */ /* 0x000fc8000f8e0204 */
[----:B------:R-:W-:-:S04]  /*0c10*/  IMAD R5, R5, UR4, R4 ;  /* 0x0000000405057c24 */ /* 0x000fc8000f8e0204 */
[----:B----4-:R-:W-:Y:S01]  /*0c20*/  IMAD R3, R6, UR8, R5 ;  /* 0x0000000806037c24 */ /* 0x010fe2000f8e0205 */
[----:B------:R-:W1:Y:S03]  /*0c30*/  LDCU UR4, c[0x0][0x390] ;  /* 0x00007200ff0477ac */ /* 0x000e660008000800 */
[----:B--2---:R-:W-:-:S05]  /*0c40*/  IMAD.WIDE R8, R3, 0x4, R8 ;  /* 0x0000000403087825 */ /* 0x004fca00078e0208 */
[----:B------:R2:W5:Y:S01]  /*0c50*/  LDG.E R0, desc[UR6][R8.64] ;  /* 0x0000000608007981 */ /* 0x000562000c1e1900 */
[----:B-1----:R-:W-:Y:S01]  /*0c60*/  I2FP.F32.S32 R4, UR4 ;  /* 0x0000000400047c45 */ /* 0x002fe20008201400 */
[----:B------:R-:W0:Y:S03]  /*0c70*/  LDCU UR4, c[0x0][0x388] ;  /* 0x00007100ff0477ac */ /* 0x000e260008000800 */
[----:B------:R-:W1:Y:S01]  /*0c80*/  MUFU.RCP R3, R4 ;  /* 0x0000000400037308 */ /* 0x000e620000001000 */
[----:B0-----:R-:W-:Y:S02]  /*0c90*/  IMAD.U32 R11, RZ, RZ, UR4 ;  /* 0x00000004ff0b7e24 */ /* 0x001fe4000f8e00ff */
[----:B-1----:R-:W-:-:S05]  /*0ca0*/  FFMA R10, -R4, R3, 1 ;  /* 0x3f800000040a7423 */ /* 0x002fca0000000103 */
[----:B------:R-:W0:Y:S01]  /*0cb0*/  FCHK P0, R11, R4 ;  /* 0x000000040b007302 */ /* 0x000e220000000000 */
[----:B------:R-:W-:-:S04]  /*0cc0*/  FFMA R3, R3, R10, R3 ;  /* 0x0000000a03037223 */ /* 0x000fc80000000003 */
[----:B------:R-:W-:-:S04]  /*0cd0*/  FFMA R7, R3, UR4, RZ ;  /* 0x0000000403077c23 */ /* 0x000fc800080000ff */
[----:B------:R-:W-:-:S04]  /*0ce0*/  FFMA R10, -R4, R7, UR4 ;  /* 0x00000004040a7e23 */ /* 0x000fc80008000107 */
[----:B------:R-:W-:Y:S01]  /*0cf0*/  FFMA R3, R3, R10, R7 ;  /* 0x0000000a03037223 */ /* 0x000fe20000000007 */
[----:B0-2---:R-:W-:Y:S06]  /*0d00*/  @!P0 BRA `(.L_x_29) ;  /* 0x0000000000108947 */ /* 0x005fec0003800000 */
[----:B------:R-:W0:Y:S01]  /*0d10*/  LDCU UR4, c[0x0][0x388] ;  /* 0x00007100ff0477ac */ /* 0x000e220008000800 */
[----:B------:R-:W-:Y:S01]  /*0d20*/  MOV R8, 0xd50 ;  /* 0x00000d5000087802 */ /* 0x000fe20000000f00 */
[----:B0-----:R-:W-:-:S07]  /*0d30*/  IMAD.U32 R3, RZ, RZ, UR4 ;  /* 0x00000004ff037e24 */ /* 0x001fce000f8e00ff */
[----:B---3-5:R-:W-:Y:S05]  /*0d40*/  CALL.REL.NOINC `($__internal_0_$__cuda_sm3x_div_rn_noftz_f32_slowpath) ;  /* 0x0000000400c47944 */ /* 0x028fea0003c00000 */
.L_x_29:
[----:B---3--:R-:W-:Y:S01]  /*0d50*/  FFMA R2, R3, R2, 1 ;  /* 0x3f80000003027423 */ /* 0x008fe20000000002 */
[----:B------:R-:W-:Y:S01]  /*0d60*/  IMAD.MOV.U32 R11, RZ, RZ, 0x3a2c32e4 ;  /* 0x3a2c32e4ff0b7424 */ /* 0x000fe200078e00ff */
[----:B------:R-:W-:Y:S02]  /*0d70*/  BSSY.RECONVERGENT B0, `(.L_x_30) ;  /* 0x000005a000007945 */ /* 0x000fe40003800200 */
[C---:B------:R-:W-:Y:S01]  /*0d80*/  FMUL R3, |R2|.reuse, 16777216 ;  /* 0x4b80000002037820 */ /* 0x040fe20000400200 */
[----:B------:R-:W-:-:S04]  /*0d90*/  FSETP.GEU.AND P0, PT, |R2|, 1.175494350822287508e-38, PT ;  /* 0x008000000200780b */ /* 0x000fc80003f0e200 */
[----:B------:R-:W-:-:S04]  /*0da0*/  FSEL R3, R3, |R2|, !P0 ;  /* 0x4000000203037208 */ /* 0x000fc80004000000 */
[----:B------:R-:W-:-:S04]  /*0db0*/  IADD3 R4, PT, PT, R3, -0x3f3504f3, RZ ;  /* 0xc0cafb0d03047810 */ /* 0x000fc80007ffe0ff */
[----:B------:R-:W-:-:S05]  /*0dc0*/  LOP3.LUT R4, R4, 0xff800000, RZ, 0xc0, !PT ;  /* 0xff80000004047812 */ /* 0x000fca00078ec0ff */
[----:B------:R-:W-:Y:S01]  /*0dd0*/  IMAD.IADD R3, R3, 0x1, -R4 ;  /* 0x0000000103037824 */ /* 0x000fe200078e0a04 */
[----:B------:R-:W-:-:S03]  /*0de0*/  I2FP.F32.S32 R4, R4 ;  /* 0x0000000400047245 */ /* 0x000fc60000201400 */
[C---:B------:R-:W-:Y:S01]  /*0df0*/  FADD R8, R3.reuse, 1 ;  /* 0x3f80000003087421 */ /* 0x040fe20000000000 */
[----:B------:R-:W-:Y:S01]  /*0e00*/  FADD R7, R3, -1 ;  /* 0xbf80000003077421 */ /* 0x000fe20000000000 */
[----:B------:R-:W-:-:S03]  /*0e10*/  FSEL R3, RZ, -24, P0 ;  /* 0xc1c00000ff037808 */ /* 0x000fc60000000000 */
[----:B------:R-:W-:Y:S01]  /*0e20*/  FADD R9, R7, R7 ;  /* 0x0000000707097221 */ /* 0x000fe20000000000 */
[----:B------:R-:W0:Y:S01]  /*0e30*/  MUFU.RCP R8, R8 ;  /* 0x0000000800087308 */ /* 0x000e220000001000 */
[----:B------:R-:W-:Y:S02]  /*0e40*/  FFMA R3, R4, 1.1920928955078125e-07, R3 ;  /* 0x3400000004037823 */ /* 0x000fe40000000003 */
[----:B0-----:R-:W-:-:S04]  /*0e50*/  FMUL R10, R8, R9 ;  /* 0x00000009080a7220 */ /* 0x001fc80000400000 */
[----:B------:R-:W-:Y:S01]  /*0e60*/  FADD R9, R7, -R10 ;  /* 0x8000000a07097221 */ /* 0x000fe20000000000 */
[CC--:B------:R-:W-:Y:S01]  /*0e70*/  FMUL R4, R10.reuse, R10.reuse ;  /* 0x0000000a0a047220 */ /* 0x0c0fe20000400000 */
[----:B------:R-:W-:Y:S02]  /*0e80*/  FFMA R14, R10, 1.4426950216293334961, R3 ;  /* 0x3fb8aa3b0a0e7823 */ /* 0x000fe40000000003 */
[----:B------:R-:W-:Y:S01]  /*0e90*/  FADD R12, R9, R9 ;  /* 0x00000009090c7221 */ /* 0x000fe20000000000 */
[C---:B------:R-:W-:Y:S01]  /*0ea0*/  FFMA R9, R4.reuse, R11, 0.0032181653659790754318 ;  /* 0x3b52e7db04097423 */ /* 0x040fe2000000000b */
[----:B------:R-:W-:Y:S02]  /*0eb0*/  FADD R11, R3, -R14 ;  /* 0x8000000e030b7221 */ /* 0x000fe40000000000 */
[----:B------:R-:W-:Y:S01]  /*0ec0*/  FFMA R7, R7, -R10, R12 ;  /* 0x8000000a07077223 */ /* 0x000fe2000000000c */
[----:B------:R-:W-:Y:S01]  /*0ed0*/  FFMA R9, R4, R9, 0.018033718690276145935 ;  /* 0x3c93bb7304097423 */ /* 0x000fe20000000009 */
[----:B------:R-:W0:Y:S02]  /*0ee0*/  LDC R3, c[0x0][0x38c] ;  /* 0x0000e300ff037b82 */ /* 0x000e240000000800 */
[----:B------:R-:W-:Y:S01]  /*0ef0*/  FMUL R7, R8, R7 ;  /* 0x0000000708077220 */ /* 0x000fe20000400000 */
[----:B------:R-:W-:Y:S01]  /*0f00*/  FFMA R8, R10, 1.4426950216293334961, R11 ;  /* 0x3fb8aa3b0a087823 */ /* 0x000fe2000000000b */
[----:B------:R-:W-:-:S03]  /*0f10*/  FFMA R9, R4, R9, 0.12022458761930465698 ;  /* 0x3df6384f04097423 */ /* 0x000fc60000000009 */
[----:B------:R-:W-:Y:S01]  /*0f20*/  FFMA R11, R7, 1.4426950216293334961, R8 ;  /* 0x3fb8aa3b070b7823 */ /* 0x000fe20000000008 */
[----:B------:R-:W-:-:S03]  /*0f30*/  FMUL R9, R4, R9 ;  /* 0x0000000904097220 */ /* 0x000fc60000400000 */
[----:B------:R-:W-:Y:S01]  /*0f40*/  FFMA R4, R10, 1.9251366722983220825e-08, R11 ;  /* 0x32a55e340a047823 */ /* 0x000fe2000000000b */
[----:B------:R-:W-:Y:S01]  /*0f50*/  FMUL R8, R9, 3 ;  /* 0x4040000009087820 */ /* 0x000fe20000400000 */
[----:B------:R-:W-:-:S03]  /*0f60*/  IMAD.MOV.U32 R11, RZ, RZ, 0x391fcb8e ;  /* 0x391fcb8eff0b7424 */ /* 0x000fc600078e00ff */
[----:B------:R-:W-:-:S04]  /*0f70*/  FFMA R4, R7, R8, R4 ;  /* 0x0000000807047223 */ /* 0x000fc80000000004 */
[----:B------:R-:W-:-:S04]  /*0f80*/  FFMA R9, R10, R9, R4 ;  /* 0x000000090a097223 */ /* 0x000fc80000000004 */
[----:B------:R-:W-:-:S04]  /*0f90*/  FADD R4, R14, R9 ;  /* 0x000000090e047221 */ /* 0x000fc80000000000 */
[----:B0-----:R-:W-:Y:S01]  /*0fa0*/  FMUL R7, R4, R3 ;  /* 0x0000000304077220 */ /* 0x001fe20000400000 */
[----:B------:R-:W-:-:S03]  /*0fb0*/  FADD R14, -R14, R4 ;  /* 0x000000040e0e7221 */ /* 0x000fc60000000100 */
[----:B------:R-:W0:Y:S01]  /*0fc0*/  FRND R8, R7 ;  /* 0x0000000700087307 */ /* 0x000e220000201000 */
[----:B------:R-:W-:Y:S01]  /*0fd0*/  FADD R14, R9, -R14 ;  /* 0x8000000e090e7221 */ /* 0x000fe20000000000 */
[-C--:B------:R-:W-:Y:S01]  /*0fe0*/  FFMA R9, R4, R3.reuse, -R7 ;  /* 0x0000000304097223 */ /* 0x080fe20000000807 */
[C---:B------:R-:W-:Y:S02]  /*0ff0*/  FSETP.GT.AND P1, PT, |R7|.reuse, 152, PT ;  /* 0x431800000700780b */ /* 0x040fe40003f24200 */
[C---:B------:R-:W-:Y:S01]  /*1000*/  FSETP.GEU.AND P2, PT, R7.reuse, RZ, PT ;  /* 0x000000ff0700720b */ /* 0x040fe20003f4e000 */
[----:B------:R-:W-:Y:S02]  /*1010*/  FFMA R9, R14, R3, R9 ;  /* 0x000000030e097223 */ /* 0x000fe40000000009 */
[----:B------:R-:W1:Y:S01]  /*1020*/  F2I.NTZ R10, R7 ;  /* 0x00000007000a7305 */ /* 0x000e620000203100 */
[----:B0-----:R-:W-:Y:S01]  /*1030*/  FADD R4, R7, -R8 ;  /* 0x8000000807047221 */ /* 0x001fe20000000000 */
[----:B------:R-:W-:-:S03]  /*1040*/  FSETP.GT.AND P0, PT, R8, RZ, PT ;  /* 0x000000ff0800720b */ /* 0x000fc60003f04000 */
[----:B------:R-:W-:-:S04]  /*1050*/  FADD R4, R9, R4 ;  /* 0x0000000409047221 */ /* 0x000fc80000000000 */
[----:B------:R-:W-:Y:S01]  /*1060*/  FFMA R9, R4, R11, 0.0013391353422775864601 ;  /* 0x3aaf85ed04097423 */ /* 0x000fe2000000000b */
[----:B------:R-:W-:Y:S02]  /*1070*/  SEL R11, RZ, 0x83000000, P0 ;  /* 0x83000000ff0b7807 */ /* 0x000fe40000000000 */
[----:B------:R-:W-:Y:S01]  /*1080*/  FSETP.NEU.AND P0, PT, R2, 1, PT ;  /* 0x3f8000000200780b */ /* 0x000fe20003f0d000 */
[C---:B------:R-:W-:Y:S02]  /*1090*/  FFMA R9, R4.reuse, R9, 0.0096188392490148544312 ;  /* 0x3c1d985604097423 */ /* 0x040fe40000000009 */
[----:B------:R-:W-:Y:S01]  /*10a0*/  VIADD R8, R11, 0x7f000000 ;  /* 0x7f0000000b087836 */ /* 0x000fe20000000000 */
[----:B------:R-:W-:Y:S01]  /*10b0*/  FSETP.EQ.OR P0, PT, R3, RZ, !P0 ;  /* 0x000000ff0300720b */ /* 0x000fe20004702400 */
[----:B------:R-:W-:Y:S01]  /*10c0*/  FFMA R9, R4, R9, 0.055503588169813156128 ;  /* 0x3d6357bb04097423 */ /* 0x000fe20000000009 */
[----:B-1----:R-:W-:-:S03]  /*10d0*/  LEA R11, R10, -R11, 0x17 ;  /* 0x8000000b0a0b7211 */ /* 0x002fc600078eb8ff */
[----:B------:R-:W-:-:S04]  /*10e0*/  FFMA R9, R4, R9, 0.24022644758224487305 ;  /* 0x3e75fdec04097423 */ /* 0x000fc80000000009 */
[----:B------:R-:W-:-:S04]  /*10f0*/  FFMA R9, R4, R9, 0.69314718246459960938 ;  /* 0x3f31721804097423 */ /* 0x000fc80000000009 */
[----:B------:R-:W-:Y:S01]  /*1100*/  FFMA R9, R4, R9, 1 ;  /* 0x3f80000004097423 */ /* 0x000fe20000000009 */
[----:B------:R-:W-:-:S03]  /*1110*/  IMAD.MOV.U32 R4, RZ, RZ, 0x3f800000 ;  /* 0x3f800000ff047424 */ /* 0x000fc600078e00ff */
[----:B------:R-:W-:-:S04]  /*1120*/  FMUL R8, R9, R8 ;  /* 0x0000000809087220 */ /* 0x000fc80000400000 */
[----:B------:R-:W-:Y:S01]  /*1130*/  FMUL R11, R8, R11 ;  /* 0x0000000b080b7220 */ /* 0x000fe20000400000 */
[----:B------:R-:W-:Y:S01]  /*1140*/  @P1 FSEL R11, RZ, +INF , !P2 ;  /* 0x7f800000ff0b1808 */ /* 0x000fe20005000000 */
[----:B------:R-:W-:Y:S06]  /*1150*/  @P0 BRA `(.L_x_31) ;  /* 0x00000000006c0947 */ /* 0x000fec0003800000 */
[----:B------:R-:W-:-:S04]  /*1160*/  FSETP.NAN.AND P0, PT, |R3|, |R3|, PT ;  /* 0x400000030300720b */ /* 0x000fc80003f08200 */
[----:B------:R-:W-:-:S13]  /*1170*/  FSETP.NUM.AND P0, PT, |R2|, |R2|, !P0 ;  /* 0x400000020200720b */ /* 0x000fda0004707200 */
[----:B------:R-:W-:Y:S01]  /*1180*/  @!P0 FADD R4, R2, R3 ;  /* 0x0000000302048221 */ /* 0x000fe20000000000 */
[----:B------:R-:W-:Y:S06]  /*1190*/  @!P0 BRA `(.L_x_31) ;  /* 0x00000000005c8947 */ /* 0x000fec0003800000 */
[----:B------:R-:W-:Y:S01]  /*11a0*/  FMUL R8, R3, 0.5 ;  /* 0x3f00000003087820 */ /* 0x000fe20000400000 */
[----:B------:R-:W-:-:S04]  /*11b0*/  FSETP.NEU.AND P0, PT, |R2|, +INF , PT ;  /* 0x7f8000000200780b */ /* 0x000fc80003f0d200 */
[----:B------:R-:W-:Y:S01]  /*11c0*/  FSETP.NEU.AND P0, PT, R2, RZ, P0 ;  /* 0x000000ff0200720b */ /* 0x000fe2000070d000 */
[----:B------:R-:W0:Y:S03]  /*11d0*/  FRND.TRUNC R8, R8 ;  /* 0x0000000800087307 */ /* 0x000e26000020d000 */
[----:B------:R-:W-:-:S09]  /*11e0*/  FSETP.GEU.OR P1, PT, R3, RZ, P0 ;  /* 0x000000ff0300720b */ /* 0x000fd2000072e400 */
[----:B------:R-:W-:Y:S01]  /*11f0*/  @!P0 FADD R7, R2, R2 ;  /* 0x0000000202078221 */ /* 0x000fe20000000000 */
[----:B0-----:R-:W-:-:S04]  /*1200*/  FADD R10, R8, R8 ;  /* 0x00000008080a7221 */ /* 0x001fc80000000000 */
[----:B------:R-:W-:Y:S01]  /*1210*/  @!P1 LOP3.LUT R7, R7, 0x7f800000, RZ, 0x3c, !PT ;  /* 0x7f80000007079812 */ /* 0x000fe200078e3cff */
[----:B------:R-:W-:-:S05]  /*1220*/  FADD R10, -R10, R3 ;  /* 0x000000030a0a7221 */ /* 0x000fca0000000100 */
[----:B------:R-:W-:-:S13]  /*1230*/  FSETP.NEU.AND P2, PT, |R10|, 1, !P0 ;  /* 0x3f8000000a00780b */ /* 0x000fda000474d200 */
[----:B------:R-:W-:-:S05]  /*1240*/  @P2 LOP3.LUT R7, R7, 0x7fffffff, RZ, 0xc0, !PT ;  /* 0x7fffffff07072812 */ /* 0x000fca00078ec0ff */
[----:B------:R-:W-:Y:S01]  /*1250*/  @!P0 IMAD.MOV.U32 R4, RZ, RZ, R7 ;  /* 0x000000ffff048224 */ /* 0x000fe200078e0007 */
[----:B------:R-:W-:Y:S06]  /*1260*/  @!P0 BRA `(.L_x_31) ;  /* 0x0000000000288947 */ /* 0x000fec0003800000 */
[----:B------:R-:W-:Y:S02]  /*1270*/  FSETP.NEU.AND P0, PT, |R3|, +INF , PT ;  /* 0x7f8000000300780b */ /* 0x000fe40003f0d200 */
[----:B------:R-:W-:-:S13]  /*1280*/  FSETP.EQ.AND P1, PT, R2, -1, PT ;  /* 0xbf8000000200780b */ /* 0x000fda0003f22000 */
[----:B------:R-:W-:Y:S05]  /*1290*/  @!P0 BRA P1, `(.L_x_31) ;  /* 0x00000000001c8947 */ /* 0x000fea0000800000 */
[----:B------:R-:W-:Y:S01]  /*12a0*/  FSETP.GEU.AND P1, PT, R2, RZ, PT ;  /* 0x000000ff0200720b */ /* 0x000fe20003f2e000 */
[----:B------:R-:W-:-:S12]  /*12b0*/  IMAD.MOV.U32 R4, RZ, RZ, R11 ;  /* 0x000000ffff047224 */ /* 0x000fd800078e000b */
[----:B------:R-:W0:Y:S01]  /*12c0*/  @!P1 FRND.FLOOR R2, R3 ;  /* 0x0000000300029307 */ /* 0x000e220000205000 */
[----:B------:R-:W-:Y:S02]  /*12d0*/  @!P1 FSETP.NEU.AND P2, PT, |R10|, 1, PT ;  /* 0x3f8000000a00980b */ /* 0x000fe40003f4d200 */
[----:B0-----:R-:W-:Y:S02]  /*12e0*/  @!P1 FSETP.NEU.AND P0, PT, R2, R3, PT ;  /* 0x000000030200920b */ /* 0x001fe40003f0d000 */
[----:B------:R-:W-:-:S04]  /*12f0*/  @!P1 FSEL R2, R11, -R11, P2 ;  /* 0x8000000b0b029208 */ /* 0x000fc80001000000 */
[----:B------:R-:W-:-:S07]  /*1300*/  @!P1 FSEL R4, R2, +QNAN , !P0 ;  /* 0x7fffffff02049808 */ /* 0x000fce0004000000 */
.L_x_31:
[----:B------:R-:W-:Y:S05]  /*1310*/  BSYNC.RECONVERGENT B0 ;  /* 0x0000000000007941 */ /* 0x000fea0003800200 */
.L_x_30:
[----:B------:R-:W0:Y:S01]  /*1320*/  MUFU.RCP R3, R4 ;  /* 0x0000000400037308 */ /* 0x000e220000001000 */
[----:B------:R-:W-:Y:S07]  /*1330*/  BSSY.RECONVERGENT B0, `(.L_x_32) ;  /* 0x000000c000007945 */ /* 0x000fee0003800200 */
[----:B-----5:R-:W1:Y:S01]  /*1340*/  FCHK P0, R0, R4 ;  /* 0x0000000400007302 */ /* 0x020e620000000000 */
[----:B0-----:R-:W-:-:S04]  /*1350*/  FFMA R2, R3, -R4, 1 ;  /* 0x3f80000003027423 */ /* 0x001fc80000000804 */
[----:B------:R-:W-:-:S04]  /*1360*/  FFMA R3, R3, R2, R3 ;  /* 0x0000000203037223 */ /* 0x000fc80000000003 */
[----:B------:R-:W-:-:S04]  /*1370*/  FFMA R7, R0, R3, RZ ;  /* 0x0000000300077223 */ /* 0x000fc800000000ff */
[----:B------:R-:W-:-:S04]  /*1380*/  FFMA R2, R7, -R4, R0 ;  /* 0x8000000407027223 */ /* 0x000fc80000000000 */
[----:B------:R-:W-:Y:S01]  /*1390*/  FFMA R7, R3, R2, R7 ;  /* 0x0000000203077223 */ /* 0x000fe20000000007 */
[----:B-1----:R-:W-:Y:S06]  /*13a0*/  @!P0 BRA `(.L_x_33) ;  /* 0x0000000000108947 */ /* 0x002fec0003800000 */
[----:B------:R-:W-:Y:S01]  /*13b0*/  IMAD.MOV.U32 R3, RZ, RZ, R0 ;  /* 0x000000ffff037224 */ /* 0x000fe200078e0000 */
[----:B------:R-:W-:-:S07]  /*13c0*/  MOV R8, 0x13e0 ;  /* 0x000013e000087802 */ /* 0x000fce0000000f00 */
[----:B------:R-:W-:Y:S05]  /*13d0*/  CALL.REL.NOINC `($__internal_0_$__cuda_sm3x_div_rn_noftz_f32_slowpath) ;  /* 0x0000000000207944 */ /* 0x000fea0003c00000 */
[----:B------:R-:W-:-:S07]  /*13e0*/  MOV R7, R3 ;  /* 0x0000000300077202 */ /* 0x000fce0000000f00 */
.L_x_33:
[----:B------:R-:W-:Y:S05]  /*13f0*/  BSYNC.RECONVERGENT B0 ;  /* 0x0000000000007941 */ /* 0x000fea0003800200 */
.L_x_32:
[----:B------:R-:W0:Y:S01]  /*1400*/  LDC.64 R2, c[0x0][0x3a0] ;  /* 0x0000e800ff027b82 */ /* 0x000e220000000a00 */
[----:B------:R-:W1:Y:S02]  /*1410*/  LDCU UR4, c[0x0][0x3b4] ;  /* 0x00007680ff0477ac */ /* 0x000e640008000800 */
[----:B-1----:R-:W-:-:S04]  /*1420*/  IMAD R5, R6, UR4, R5 ;  /* 0x0000000406057c24 */ /* 0x002fc8000f8e0205 */
[----:B0-----:R-:W-:-:S05]  /*1430*/  IMAD.WIDE R2, R5, 0x4, R2 ;  /* 0x0000000405027825 */ /* 0x001fca00078e0202 */
[----:B------:R-:W-:Y:S01]  /*1440*/  STG.E desc[UR6][R2.64], R7 ;  /* 0x0000000702007986 */ /* 0x000fe2000c101906 */
[----:B------:R-:W-:Y:S05]  /*1450*/  EXIT ;  /* 0x000000000000794d */ /* 0x000fea0003800000 */
        .weak           $__internal_0_$__cuda_sm3x_div_rn_noftz_f32_slowpath
        .type           $__internal_0_$__cuda_sm3x_div_rn_noftz_f32_slowpath,@function
        .size           $__internal_0_$__cuda_sm3x_div_rn_noftz_f32_slowpath,($_Z18executelrnNormCudaPfffiiiiS_iiii$__internal_accurate_pow - $__internal_0_$__cuda_sm3x_div_rn_noftz_f32_slowpath)
$__internal_0_$__cuda_sm3x_div_rn_noftz_f32_slowpath:
[----:B------:R-:W-:Y:S01]  /*1460*/  SHF.R.U32.HI R9, RZ, 0x17, R4 ;  /* 0x00000017ff097819 */ /* 0x000fe20000011604 */
[----:B------:R-:W-:Y:S01]  /*1470*/  BSSY.RECONVERGENT B1, `(.L_x_34) ;  /* 0x0000062000017945 */ /* 0x000fe20003800200 */
[----:B------:R-:W-:Y:S02]  /*1480*/  SHF.R.U32.HI R7, RZ, 0x17, R3 ;  /* 0x00000017ff077819 */ /* 0x000fe40000011603 */
[----:B------:R-:W-:Y:S02]  /*1490*/  LOP3.LUT R13, R9, 0xff, RZ, 0xc0, !PT ;  /* 0x000000ff090d7812 */ /* 0x000fe400078ec0ff */
[----:B------:R-:W-:-:S03]  /*14a0*/  LOP3.LUT R11, R7, 0xff, RZ, 0xc0, !PT ;  /* 0x000000ff070b7812 */ /* 0x000fc600078ec0ff */
[----:B------:R-:W-:Y:S02]  /*14b0*/  VIADD R10, R13, 0xffffffff ;  /* 0xffffffff0d0a7836 */ /* 0x000fe40000000000 */
[----:B------:R-:W-:-:S03]  /*14c0*/  VIADD R9, R11, 0xffffffff ;  /* 0xffffffff0b097836 */ /* 0x000fc60000000000 */
[----:B------:R-:W-:-:S04]  /*14d0*/  ISETP.GT.U32.AND P0, PT, R10, 0xfd, PT ;  /* 0x000000fd0a00780c */ /* 0x000fc80003f04070 */
[----:B------:R-:W-:-:S13]  /*14e0*/  ISETP.GT.U32.OR P0, PT, R9, 0xfd, P0 ;  /* 0x000000fd0900780c */ /* 0x000fda0000704470 */
[----:B------:R-:W-:Y:S01]  /*14f0*/  @!P0 IMAD.MOV.U32 R7, RZ, RZ, RZ ;  /* 0x000000ffff078224 */ /* 0x000fe200078e00ff */
[----:B------:R-:W-:Y:S06]  /*1500*/  @!P0 BRA `(.L_x_35) ;  /* 0x00000000005c8947 */ /* 0x000fec0003800000 */
[----:B------:R-:W-:Y:S02]  /*1510*/  FSETP.GTU.FTZ.AND P0, PT, |R3|, +INF , PT ;  /* 0x7f8000000300780b */ /* 0x000fe40003f1c200 */
[----:B------:R-:W-:-:S04]  /*1520*/  FSETP.GTU.FTZ.AND P1, PT, |R4|, +INF , PT ;  /* 0x7f8000000400780b */ /* 0x000fc80003f3c200 */
[----:B------:R-:W-:-:S13]  /*1530*/  PLOP3.LUT P0, PT, P0, P1, PT, 0xf8, 0x8f ;  /* 0x00000000008f781c */ /* 0x000fda0000703f70 */
[----:B------:R-:W-:Y:S05]  /*1540*/  @P0 BRA `(.L_x_36) ;  /* 0x00000004004c0947 */ /* 0x000fea0003800000 */
[----:B------:R-:W-:-:S13]  /*1550*/  LOP3.LUT P0, RZ, R4, 0x7fffffff, R3, 0xc8, !PT ;  /* 0x7fffffff04ff7812 */ /* 0x000fda000780c803 */
[----:B------:R-:W-:Y:S05]  /*1560*/  @!P0 BRA `(.L_x_37) ;  /* 0x00000004003c8947 */ /* 0x000fea0003800000 */
[C---:B------:R-:W-:Y:S02]  /*1570*/  FSETP.NEU.FTZ.AND P2, PT, |R3|.reuse, +INF , PT ;  /* 0x7f8000000300780b */ /* 0x040fe40003f5d200 */
[----:B------:R-:W-:Y:S02]  /*1580*/  FSETP.NEU.FTZ.AND P1, PT, |R4|, +INF , PT ;  /* 0x7f8000000400780b */ /* 0x000fe40003f3d200 */
[----:B------:R-:W-:-:S11]  /*1590*/  FSETP.NEU.FTZ.AND P0, PT, |R3|, +INF , PT ;  /* 0x7f8000000300780b */ /* 0x000fd60003f1d200 */
[----:B------:R-:W-:Y:S05]  /*15a0*/  @!P1 BRA !P2, `(.L_x_37) ;  /* 0x00000004002c9947 */ /* 0x000fea0005000000 */
[----:B------:R-:W-:-:S04]  /*15b0*/  LOP3.LUT P2, RZ, R3, 0x7fffffff, RZ, 0xc0, !PT ;  /* 0x7fffffff03ff7812 */ /* 0x000fc8000784c0ff */
[----:B------:R-:W-:-:S13]  /*15c0*/  PLOP3.LUT P1, PT, P1, P2, PT, 0x2f, 0xf2 ;  /* 0x0000000000f2781c */ /* 0x000fda0000f24577 */
[----:B------:R-:W-:Y:S05]  /*15d0*/  @P1 BRA `(.L_x_38) ;  /* 0x0000000400181947 */ /* 0x000fea0003800000 */
[----:B------:R-:W-:-:S04]  /*15e0*/  LOP3.LUT P1, RZ, R4, 0x7fffffff, RZ, 0xc0, !PT ;  /* 0x7fffffff04ff7812 */ /* 0x000fc8000782c0ff */
[----:B------:R-:W-:-:S13]  /*15f0*/  PLOP3.LUT P0, PT, P0, P1, PT, 0x2f, 0xf2 ;  /* 0x0000000000f2781c */ /* 0x000fda0000702577 */
[----:B------:R-:W-:Y:S05]  /*1600*/  @P0 BRA `(.L_x_39) ;  /* 0x0000000400000947 */ /* 0x000fea0003800000 */
[----:B------:R-:W-:Y:S02]  /*1610*/  ISETP.GE.AND P0, PT, R9, RZ, PT ;  /* 0x000000ff0900720c */ /* 0x000fe40003f06270 */
[----:B------:R-:W-:-:S11]  /*1620*/  ISETP.GE.AND P1, PT, R10, RZ, PT ;  /* 0x000000ff0a00720c */ /* 0x000fd60003f26270 */
[----:B------:R-:W-:Y:S01]  /*1630*/  @P0 IMAD.MOV.U32 R7, RZ, RZ, RZ ;  /* 0x000000ffff070224 */ /* 0x000fe200078e00ff */
[----:B------:R-:W-:Y:S01]  /*1640*/  @!P0 MOV R7, 0xffffffc0 ;  /* 0xffffffc000078802 */ /* 0x000fe20000000f00 */
[----:B------:R-:W-:Y:S01]  /*1650*/  @!P0 FFMA R3, R3, 1.84467440737095516160e+19, RZ ;  /* 0x5f80000003038823 */ /* 0x000fe200000000ff */
[----:B------:R-:W-:-:S03]  /*1660*/  @!P1 FFMA R4, R4, 1.84467440737095516160e+19, RZ ;  /* 0x5f80000004049823 */ /* 0x000fc600000000ff */
[----:B------:R-:W-:-:S07]  /*1670*/  @!P1 VIADD R7, R7, 0x40 ;  /* 0x0000004007079836 */ /* 0x000fce0000000000 */
.L_x_35:
[----:B------:R-:W-:Y:S01]  /*1680*/  LEA R9, R13, 0xc0800000, 0x17 ;  /* 0xc08000000d097811 */ /* 0x000fe200078eb8ff */
[----:B------:R-:W-:Y:S04]  /*1690*/  BSSY.RECONVERGENT B2, `(.L_x_40) ;  /* 0x0000036000027945 */ /* 0x000fe80003800200 */
[----:B------:R-:W-:Y:S02]  /*16a0*/  IMAD.IADD R9, R4, 0x1, -R9 ;  /* 0x0000000104097824 */ /* 0x000fe400078e0a09 */
[----:B------:R-:W-:Y:S02]  /*16b0*/  VIADD R4, R11, 0xffffff81 ;  /* 0xffffff810b047836 */ /* 0x000fe40000000000 */
[----:B------:R-:W0:Y:S01]  /*16c0*/  MUFU.RCP R10, R9 ;  /* 0x00000009000a7308 */ /* 0x000e220000001000 */
[----:B------:R-:W-:Y:S01]  /*16d0*/  FADD.FTZ R12, -R9, -RZ ;  /* 0x800000ff090c7221 */ /* 0x000fe20000010100 */
[----:B------:R-:W-:-:S03]  /*16e0*/  IMAD R3, R4, -0x800000, R3 ;  /* 0xff80000004037824 */ /* 0x000fc600078e0203 */
[----:B0-----:R-:W-:-:S04]  /*16f0*/  FFMA R11, R10, R12, 1 ;  /* 0x3f8000000a0b7423 */ /* 0x001fc8000000000c */
[----:B------:R-:W-:-:S04]  /*1700*/  FFMA R15, R10, R11, R10 ;  /* 0x0000000b0a0f7223 */ /* 0x000fc8000000000a */
[----:B------:R-:W-:-:S04]  /*1710*/  FFMA R10, R3, R15, RZ ;  /* 0x0000000f030a7223 */ /* 0x000fc800000000ff */
[----:B------:R-:W-:-:S04]  /*1720*/  FFMA R11, R12, R10, R3 ;  /* 0x0000000a0c0b7223 */ /* 0x000fc80000000003 */
[----:B------:R-:W-:Y:S01]  /*1730*/  FFMA R14, R15, R11, R10 ;  /* 0x0000000b0f0e7223 */ /* 0x000fe2000000000a */
[----:B------:R-:W-:-:S03]  /*1740*/  IADD3 R10, PT, PT, R4, 0x7f, -R13 ;  /* 0x0000007f040a7810 */ /* 0x000fc60007ffe80d */
[----:B------:R-:W-:Y:S02]  /*1750*/  FFMA R11, R12, R14, R3 ;  /* 0x0000000e0c0b7223 */ /* 0x000fe40000000003 */
[----:B------:R-:W-:Y:S02]  /*1760*/  IMAD.IADD R10, R10, 0x1, R7 ;  /* 0x000000010a0a7824 */ /* 0x000fe400078e0207 */
[----:B------:R-:W-:-:S05]  /*1770*/  FFMA R3, R15, R11, R14 ;  /* 0x0000000b0f037223 */ /* 0x000fca000000000e */
[----:B------:R-:W-:-:S04]  /*1780*/  SHF.R.U32.HI R4, RZ, 0x17, R3 ;  /* 0x00000017ff047819 */ /* 0x000fc80000011603 */
[----:B------:R-:W-:-:S04]  /*1790*/  LOP3.LUT R4, R4, 0xff, RZ, 0xc0, !PT ;  /* 0x000000ff04047812 */ /* 0x000fc800078ec0ff */
[----:B------:R-:W-:-:S05]  /*17a0*/  IADD3 R12, PT, PT, R4, R10, RZ ;  /* 0x0000000a040c7210 */ /* 0x000fca0007ffe0ff */
[----:B------:R-:W-:-:S05]  /*17b0*/  VIADD R4, R12, 0xffffffff ;  /* 0xffffffff0c047836 */ /* 0x000fca0000000000 */
[----:B------:R-:W-:-:S13]  /*17c0*/  ISETP.GE.U32.AND P0, PT, R4, 0xfe, PT ;  /* 0x000000fe0400780c */ /* 0x000fda0003f06070 */
[----:B------:R-:W-:Y:S05]  /*17d0*/  @!P0 BRA `(.L_x_41) ;  /* 0x0000000000808947 */ /* 0x000fea0003800000 */
[----:B------:R-:W-:-:S13]  /*17e0*/  ISETP.GT.AND P0, PT, R12, 0xfe, PT ;  /* 0x000000fe0c00780c */ /* 0x000fda0003f04270 */
[----:B------:R-:W-:Y:S05]  /*17f0*/  @P0 BRA `(.L_x_42) ;  /* 0x00000000006c0947 */ /* 0x000fea0003800000 */
[----:B------:R-:W-:-:S13]  /*1800*/  ISETP.GE.AND P0, PT, R12, 0x1, PT ;  /* 0x000000010c00780c */ /* 0x000fda0003f06270 */
[----:B------:R-:W-:Y:S05]  /*1810*/  @P0 BRA `(.L_x_43) ;  /* 0x0000000000740947 */ /* 0x000fea0003800000 */
[----:B------:R-:W-:Y:S02]  /*1820*/  ISETP.GE.AND P0, PT, R12, -0x18, PT ;  /* 0xffffffe80c00780c */ /* 0x000fe40003f06270 */
[----:B------:R-:W-:-:S11]  /*1830*/  LOP3.LUT R3, R3, 0x80000000, RZ, 0xc0, !PT ;  /* 0x8000000003037812 */ /* 0x000fd600078ec0ff */
[----:B------:R-:W-:Y:S05]  /*1840*/  @!P0 BRA `(.L_x_43) ;  /* 0x0000000000688947 */ /* 0x000fea0003800000 */
[CCC-:B------:R-:W-:Y:S01]  /*1850*/  FFMA.RZ R4, R15.reuse, R11.reuse, R14.reuse ;  /* 0x0000000b0f047223 */ /* 0x1c0fe2000000c00e */
[C---:B------:R-:W-:Y:S02]  /*1860*/  VIADD R10, R12.reuse, 0x20 ;  /* 0x000000200c0a7836 */ /* 0x040fe40000000000 */
[CCC-:B------:R-:W-:Y:S01]  /*1870*/  FFMA.RM R7, R15.reuse, R11.reuse, R14.reuse ;  /* 0x0000000b0f077223 */ /* 0x1c0fe2000000400e */
[----:B------:R-:W-:Y:S02]  /*1880*/  ISETP.NE.AND P2, PT, R12, RZ, PT ;  /* 0x000000ff0c00720c */ /* 0x000fe40003f45270 */
[----:B------:R-:W-:Y:S01]  /*1890*/  LOP3.LUT R9, R4, 0x7fffff, RZ, 0xc0, !PT ;  /* 0x007fffff04097812 */ /* 0x000fe200078ec0ff */
[----:B------:R-:W-:Y:S01]  /*18a0*/  FFMA.RP R4, R15, R11, R14 ;  /* 0x0000000b0f047223 */ /* 0x000fe2000000800e */
[----:B------:R-:W-:Y:S01]  /*18b0*/  IMAD.MOV R11, RZ, RZ, -R12 ;  /* 0x000000ffff0b7224 */ /* 0x000fe200078e0a0c */
[----:B------:R-:W-:Y:S02]  /*18c0*/  ISETP.NE.AND P1, PT, R12, RZ, PT ;  /* 0x000000ff0c00720c */ /* 0x000fe40003f25270 */
[----:B------:R-:W-:-:S02]  /*18d0*/  LOP3.LUT R9, R9, 0x800000, RZ, 0xfc, !PT ;  /* 0x0080000009097812 */ /* 0x000fc400078efcff */
[----:B------:R-:W-:Y:S02]  /*18e0*/  FSETP.NEU.FTZ.AND P0, PT, R4, R7, PT ;  /* 0x000000070400720b */ /* 0x000fe40003f1d000 */
[----:B------:R-:W-:Y:S02]  /*18f0*/  SHF.L.U32 R10, R9, R10, RZ ;  /* 0x0000000a090a7219 */ /* 0x000fe400000006ff */
[----:B------:R-:W-:Y:S02]  /*1900*/  SEL R4, R11, RZ, P2 ;  /* 0x000000ff0b047207 */ /* 0x000fe40001000000 */
[----:B------:R-:W-:Y:S02]  /*1910*/  ISETP.NE.AND P1, PT, R10, RZ, P1 ;  /* 0x000000ff0a00720c */ /* 0x000fe40000f25270 */
[----:B------:R-:W-:Y:S02]  /*1920*/  SHF.R.U32.HI R4, RZ, R4, R9 ;  /* 0x00000004ff047219 */ /* 0x000fe40000011609 */
[----:B------:R-:W-:-:S02]  /*1930*/  PLOP3.LUT P0, PT, P0, P1, PT, 0xf8, 0x8f ;  /* 0x00000000008f781c */ /* 0x000fc40000703f70 */
[----:B------:R-:W-:Y:S02]  /*1940*/  SHF.R.U32.HI R10, RZ, 0x1, R4 ;  /* 0x00000001ff0a7819 */ /* 0x000fe40000011604 */
[----:B------:R-:W-:-:S04]  /*1950*/  SEL R7, RZ, 0x1, !P0 ;  /* 0x00000001ff077807 */ /* 0x000fc80004000000 */
[----:B------:R-:W-:-:S04]  /*1960*/  LOP3.LUT R7, R7, 0x1, R10, 0xf8, !PT ;  /* 0x0000000107077812 */ /* 0x000fc800078ef80a */
[----:B------:R-:W-:-:S05]  /*1970*/  LOP3.LUT R7, R7, R4, RZ, 0xc0, !PT ;  /* 0x0000000407077212 */ /* 0x000fca00078ec0ff */
[----:B------:R-:W-:-:S05]  /*1980*/  IMAD.IADD R10, R10, 0x1, R7 ;  /* 0x000000010a0a7824 */ /* 0x000fca00078e0207 */
[----:B------:R-:W-:Y:S01]  /*1990*/  LOP3.LUT R3, R10, R3, RZ, 0xfc, !PT ;  /* 0x000000030a037212 */ /* 0x000fe200078efcff */
[----:B------:R-:W-:Y:S06]  /*19a0*/  BRA `(.L_x_43) ;  /* 0x0000000000107947 */ /* 0x000fec0003800000 */
.L_x_42:
[----:B------:R-:W-:-:S04]  /*19b0*/  LOP3.LUT R3, R3, 0x80000000, RZ, 0xc0, !PT ;  /* 0x8000000003037812 */ /* 0x000fc800078ec0ff */
[----:B------:R-:W-:Y:S01]  /*19c0*/  LOP3.LUT R3, R3, 0x7f800000, RZ, 0xfc, !PT ;  /* 0x7f80000003037812 */ /* 0x000fe200078efcff */
[----:B------:R-:W-:Y:S06]  /*19d0*/  BRA `(.L_x_43) ;  /* 0x0000000000047947 */ /* 0x000fec0003800000 */
.L_x_41:
[----:B------:R-:W-:-:S07]  /*19e0*/  LEA R3, R10, R3, 0x17 ;  /* 0x000000030a037211 */ /* 0x000fce00078eb8ff */
.L_x_43:
[----:B------:R-:W-:Y:S05]  /*19f0*/  BSYNC.RECONVERGENT B2 ;  /* 0x0000000000027941 */ /* 0x000fea0003800200 */
.L_x_40:
[----:B------:R-:W-:Y:S05]  /*1a00*/  BRA `(.L_x_44) ;  /* 0x0000000000207947 */ /* 0x000fea0003800000 */
.L_x_39:
[----:B------:R-:W-:-:S04]  /*1a10*/  LOP3.LUT R3, R4, 0x80000000, R3, 0x48, !PT ;  /* 0x8000000004037812 */ /* 0x000fc800078e4803 */
[----:B------:R-:W-:Y:S01]  /*1a20*/  LOP3.LUT R3, R3, 0x7f800000, RZ, 0xfc, !PT ;  /* 0x7f80000003037812 */ /* 0x000fe200078efcff */
[----:B------:R-:W-:Y:S06]  /*1a30*/  BRA `(.L_x_44) ;  /* 0x0000000000147947 */ /* 0x000fec0003800000 */
.L_x_38:
[----:B------:R-:W-:Y:S01]  /*1a40*/  LOP3.LUT R3, R4, 0x80000000, R3, 0x48, !PT ;  /* 0x8000000004037812 */ /* 0x000fe200078e4803 */
[----:B------:R-:W-:Y:S06]  /*1a50*/  BRA `(.L_x_44) ;  /* 0x00000000000c7947 */ /* 0x000fec0003800000 */
.L_x_37:
[----:B------:R-:W0:Y:S01]  /*1a60*/  MUFU.RSQ R3, -QNAN ;  /* 0xffc0000000037908 */ /* 0x000e220000001400 */
[----:B------:R-:W-:Y:S05]  /*1a70*/  BRA `(.L_x_44) ;  /* 0x0000000000047947 */ /* 0x000fea0003800000 */
.L_x_36:
[----:B------:R-:W-:-:S07]  /*1a80*/  FADD.FTZ R3, R3, R4 ;  /* 0x0000000403037221 */ /* 0x000fce0000010000 */
.L_x_44:
[----:B------:R-:W-:Y:S05]  /*1a90*/  BSYNC.RECONVERGENT B1 ;  /* 0x0000000000017941 */ /* 0x000fea0003800200 */
.L_x_34:
[----:B------:R-:W-:-:S04]  /*1aa0*/  IMAD.MOV.U32 R9, RZ, RZ, 0x0 ;  /* 0x00000000ff097424 */ /* 0x000fc800078e00ff */
[----:B0-----:R-:W-:Y:S05]  /*1ab0*/  RET.REL.NODEC R8 `(_Z18executelrnNormCudaPfffiiiiS_iiii) ;  /* 0xffffffe408507950 */ /* 0x001fea0003c3ffff */
        .type           $_Z18executelrnNormCudaPfffiiiiS_iiii$__internal_accurate_pow,@function
        .size           $_Z18executelrnNormCudaPfffiiiiS_iiii$__internal_accurate_pow,(.L_x_270 - $_Z18executelrnNormCudaPfffiiiiS_iiii$__internal_accurate_pow)
$_Z18executelrnNormCudaPfffiiiiS_iiii$__internal_accurate_pow:
[----:B------:R-:W-:Y:S01]  /*1ac0*/  ISETP.GT.U32.AND P0, PT, R7, 0xfffff, PT ;  /* 0x000fffff0700780c */ /* 0x000fe20003f04070 */
[--C-:B------:R-:W-:Y:S01]  /*1ad0*/  IMAD.MOV.U32 R9, RZ, RZ, R7.reuse ;  /* 0x000000ffff097224 */ /* 0x100fe200078e0007 */
[----:B------:R-:W-:Y:S01]  /*1ae0*/  MOV R13, 0x3ed0f5d2 ;  /* 0x3ed0f5d2000d7802 */ /* 0x000fe20000000f00 */
[----:B------:R-:W-:Y:S01]  /*1af0*/  IMAD.MOV.U32 R12, RZ, RZ, 0x41ad3b5a ;  /* 0x41ad3b5aff0c7424 */ /* 0x000fe200078e00ff */
[----:B------:R-:W-:Y:S01]  /*1b00*/  UMOV UR4, 0x7d2cafe2 ;  /* 0x7d2cafe200047882 */ /* 0x000fe20000000000 */
[----:B------:R-:W-:Y:S01]  /*1b10*/  UMOV UR5, 0x3eb0f5ff ;  /* 0x3eb0f5ff00057882 */ /* 0x000fe20000000000 */
[----:B------:R-:W-:Y:S01]  /*1b20*/  SHF.R.U32.HI R7, RZ, 0x14, R7 ;  /* 0x00000014ff077819 */ /* 0x000fe20000011607 */
[----:B------:R-:W-:Y:S01]  /*1b30*/  UMOV UR8, 0x3b39803f ;  /* 0x3b39803f00087882 */ /* 0x000fe20000000000 */
[----:B------:R-:W-:-:S05]  /*1b40*/  UMOV UR9, 0x3c7abc9e ;  /* 0x3c7abc9e00097882 */ /* 0x000fca0000000000 */
[----:B------:R-:W-:-:S10]  /*1b50*/  @!P0 DMUL R20, R8, 1.80143985094819840000e+16 ;  /* 0x4350000008148828 */ /* 0x000fd40000000000 */
[----:B------:R-:W-:Y:S01]  /*1b60*/  @!P0 IMAD.MOV.U32 R9, RZ, RZ, R21 ;  /* 0x000000ffff098224 */ /* 0x000fe200078e0015 */
[----:B------:R-:W-:Y:S01]  /*1b70*/  @!P0 LEA.HI R7, R21, 0xffffffca, RZ, 0xc ;  /* 0xffffffca15078811 */ /* 0x000fe200078f60ff */
[----:B------:R-:W-:-:S03]  /*1b80*/  @!P0 IMAD.MOV.U32 R8, RZ, RZ, R20 ;  /* 0x000000ffff088224 */ /* 0x000fc600078e0014 */
[----:B------:R-:W-:Y:S02]  /*1b90*/  LOP3.LUT R9, R9, 0x800fffff, RZ, 0xc0, !PT ;  /* 0x800fffff09097812 */ /* 0x000fe400078ec0ff */
[----:B------:R-:W-:Y:S01]  /*1ba0*/  MOV R10, R8 ;  /* 0x00000008000a7202 */ /* 0x000fe20000000f00 */
[----:B------:R-:W-:Y:S01]  /*1bb0*/  IMAD.MOV.U32 R8, RZ, RZ, RZ ;  /* 0x000000ffff087224 */ /* 0x000fe200078e00ff */
[----:B------:R-:W-:-:S04]  /*1bc0*/  LOP3.LUT R11, R9, 0x3ff00000, RZ, 0xfc, !PT ;  /* 0x3ff00000090b7812 */ /* 0x000fc800078efcff */
[----:B------:R-:W-:-:S13]  /*1bd0*/  ISETP.GE.U32.AND P1, PT, R11, 0x3ff6a09f, PT ;  /* 0x3ff6a09f0b00780c */ /* 0x000fda0003f26070 */
[----:B------:R-:W-:-:S04]  /*1be0*/  @P1 VIADD R9, R11, 0xfff00000 ;  /* 0xfff000000b091836 */ /* 0x000fc80000000000 */
[----:B------:R-:W-:-:S06]  /*1bf0*/  @P1 IMAD.MOV.U32 R11, RZ, RZ, R9 ;  /* 0x000000ffff0b1224 */ /* 0x000fcc00078e0009 */
[C---:B------:R-:W-:Y:S02]  /*1c00*/  DADD R16, R10.reuse, 1 ;  /* 0x3ff000000a107429 */ /* 0x040fe40000000000 */
[----:B------:R-:W-:-:S04]  /*1c10*/  DADD R10, R10, -1 ;  /* 0xbff000000a0a7429 */ /* 0x000fc80000000000 */
[----:B------:R-:W0:Y:S02]  /*1c20*/  MUFU.RCP64H R9, R17 ;  /* 0x0000001100097308 */ /* 0x000e240000001800 */
[----:B0-----:R-:W-:-:S08]  /*1c30*/  DFMA R14, -R16, R8, 1 ;  /* 0x3ff00000100e742b */ /* 0x001fd00000000108 */
[----:B------:R-:W-:-:S08]  /*1c40*/  DFMA R14, R14, R14, R14 ;  /* 0x0000000e0e0e722b */ /* 0x000fd0000000000e */
[----:B------:R-:W-:-:S08]  /*1c50*/  DFMA R14, R8, R14, R8 ;  /* 0x0000000e080e722b */ /* 0x000fd00000000008 */
[----:B------:R-:W-:-:S08]  /*1c60*/  DMUL R8, R10, R14 ;  /* 0x0000000e0a087228 */ /* 0x000fd00000000000 */
[----:B------:R-:W-:-:S08]  /*1c70*/  DFMA R8, R10, R14, R8 ;  /* 0x0000000e0a08722b */ /* 0x000fd00000000008 */
[----:B------:R-:W-:-:S08]  /*1c80*/  DMUL R22, R8, R8 ;  /* 0x0000000808167228 */ /* 0x000fd00000000000 */
[----:B------:R-:W-:Y:S01]  /*1c90*/  DFMA R12, R22, UR4, R12 ;  /* 0x00000004160c7c2b */ /* 0x000fe2000800000c */
[----:B------:R-:W-:Y:S01]  /*1ca0*/  UMOV UR4, 0x75488a3f ;  /* 0x75488a3f00047882 */ /* 0x000fe20000000000 */
[----:B------:R-:W-:-:S06]  /*1cb0*/  UMOV UR5, 0x3ef3b20a ;  /* 0x3ef3b20a00057882 */ /* 0x000fcc0000000000 */
[----:B------:R-:W-:Y:S01]  /*1cc0*/  DFMA R18, R22, R12, UR4 ;  /* 0x0000000416127e2b */ /* 0x000fe2000800000c */
[----:B------:R-:W-:Y:S01]  /*1cd0*/  UMOV UR4, 0xe4faecd5 ;  /* 0xe4faecd500047882 */ /* 0x000fe20000000000 */
[----:B------:R-:W-:Y:S01]  /*1ce0*/  UMOV UR5, 0x3f1745cd ;  /* 0x3f1745cd00057882 */ /* 0x000fe20000000000 */
[----:B------:R-:W-:-:S05]  /*1cf0*/  DADD R12, R10, -R8 ;  /* 0x000000000a0c7229 */ /* 0x000fca0000000808 */
[----:B------:R-:W-:Y:S01]  /*1d00*/  DFMA R18, R22, R18, UR4 ;  /* 0x0000000416127e2b */ /* 0x000fe20008000012 */
[----:B------:R-:W-:Y:S01]  /*1d10*/  UMOV UR4, 0x258a578b ;  /* 0x258a578b00047882 */ /* 0x000fe20000000000 */
[----:B------:R-:W-:Y:S01]  /*1d20*/  UMOV UR5, 0x3f3c71c7 ;  /* 0x3f3c71c700057882 */ /* 0x000fe20000000000 */
[----:B------:R-:W-:-:S05]  /*1d30*/  DADD R12, R12, R12 ;  /* 0x000000000c0c7229 */ /* 0x000fca000000000c */
[----:B------:R-:W-:Y:S01]  /*1d40*/  DFMA R18, R22, R18, UR4 ;  /* 0x0000000416127e2b */ /* 0x000fe20008000012 */
[----:B------:R-:W-:Y:S01]  /*1d50*/  UMOV UR4, 0x9242b910 ;  /* 0x9242b91000047882 */ /* 0x000fe20000000000 */
[----:B------:R-:W-:Y:S01]  /*1d60*/  UMOV UR5, 0x3f624924 ;  /* 0x3f62492400057882 */ /* 0x000fe20000000000 */
[----:B------:R-:W-:-:S05]  /*1d70*/  DFMA R12, R10, -R8, R12 ;  /* 0x800000080a0c722b */ /* 0x000fca000000000c */
[----:B------:R-:W-:Y:S01]  /*1d80*/  DFMA R18, R22, R18, UR4 ;  /* 0x0000000416127e2b */ /* 0x000fe20008000012 */
[----:B------:R-:W-:Y:S01]  /*1d90*/  UMOV UR4, 0x99999dfb ;  /* 0x99999dfb00047882 */ /* 0x000fe20000000000 */
[----:B------:R-:W-:Y:S01]  /*1da0*/  UMOV UR5, 0x3f899999 ;  /* 0x3f89999900057882 */ /* 0x000fe20000000000 */
[----:B------:R-:W-:Y:S02]  /*1db0*/  DMUL R12, R14, R12 ;  /* 0x0000000c0e0c7228 */ /* 0x000fe40000000000 */
[----:B------:R-:W-:-:S03]  /*1dc0*/  DMUL R14, R8, R8 ;  /* 0x00000008080e7228 */ /* 0x000fc60000000000 */
[----:B------:R-:W-:Y:S01]  /*1dd0*/  DFMA R18, R22, R18, UR4 ;  /* 0x0000000416127e2b */ /* 0x000fe20008000012 */
[----:B------:R-:W-:Y:S01]  /*1de0*/  UMOV UR4, 0x55555555 ;  /* 0x5555555500047882 */ /* 0x000fe20000000000 */
[----:B------:R-:W-:-:S03]  /*1df0*/  UMOV UR5, 0x3fb55555 ;  /* 0x3fb5555500057882 */ /* 0x000fc60000000000 */
[----:B------:R-:W-:Y:S02]  /*1e00*/  VIADD R21, R13, 0x100000 ;  /* 0x001000000d157836 */ /* 0x000fe40000000000 */
[----:B------:R-:W-:Y:S01]  /*1e10*/  IMAD.MOV.U32 R20, RZ, RZ, R12 ;  /* 0x000000ffff147224 */ /* 0x000fe200078e000c */
[----:B------:R-:W-:-:S08]  /*1e20*/  DFMA R10, R22, R18, UR4 ;  /* 0x00000004160a7e2b */ /* 0x000fd00008000012 */
[----:B------:R-:W-:Y:S01]  /*1e30*/  DADD R16, -R10, UR4 ;  /* 0x000000040a107e29 */ /* 0x000fe20008000100 */
[----:B------:R-:W-:Y:S01]  /*1e40*/  UMOV UR4, 0xb9e7b0 ;  /* 0x00b9e7b000047882 */ /* 0x000fe20000000000 */
[----:B------:R-:W-:-:S06]  /*1e50*/  UMOV UR5, 0x3c46a4cb ;  /* 0x3c46a4cb00057882 */ /* 0x000fcc0000000000 */
[----:B------:R-:W-:Y:S02]  /*1e60*/  DFMA R16, R22, R18, R16 ;  /* 0x000000121610722b */ /* 0x000fe40000000010 */
[C---:B------:R-:W-:Y:S02]  /*1e70*/  DFMA R18, R8.reuse, R8, -R14 ;  /* 0x000000080812722b */ /* 0x040fe4000000080e */
[----:B------:R-:W-:-:S06]  /*1e80*/  DMUL R22, R8, R14 ;  /* 0x0000000e08167228 */ /* 0x000fcc0000000000 */
[----:B------:R-:W-:Y:S02]  /*1e90*/  DFMA R18, R8, R20, R18 ;  /* 0x000000140812722b */ /* 0x000fe40000000012 */
[----:B------:R-:W-:Y:S01]  /*1ea0*/  DADD R20, R16, -UR4 ;  /* 0x8000000410147e29 */ /* 0x000fe20008000000 */
[----:B------:R-:W-:Y:S01]  /*1eb0*/  UMOV UR4, 0x80000000 ;  /* 0x8000000000047882 */ /* 0x000fe20000000000 */
[----:B------:R-:W-:Y:S01]  /*1ec0*/  DFMA R16, R8, R14, -R22 ;  /* 0x0000000e0810722b */ /* 0x000fe20000000816 */
[----:B------:R-:W-:-:S07]  /*1ed0*/  UMOV UR5, 0x43300000 ;  /* 0x4330000000057882 */ /* 0x000fce0000000000 */
[----:B------:R-:W-:Y:S02]  /*1ee0*/  DFMA R16, R12, R14, R16 ;  /* 0x0000000e0c10722b */ /* 0x000fe40000000010 */
[----:B------:R-:W-:-:S06]  /*1ef0*/  DADD R14, R10, R20 ;  /* 0x000000000a0e7229 */ /* 0x000fcc0000000014 */
[----:B------:R-:W-:Y:S02]  /*1f00*/  DFMA R16, R8, R18, R16 ;  /* 0x000000120810722b */ /* 0x000fe40000000010 */
[----:B------:R-:W-:Y:S02]  /*1f10*/  DADD R18, R10, -R14 ;  /* 0x000000000a127229 */ /* 0x000fe4000000080e */
[----:B------:R-:W-:-:S06]  /*1f20*/  DMUL R10, R14, R22 ;  /* 0x000000160e0a7228 */ /* 0x000fcc0000000000 */
[----:B------:R-:W-:Y:S02]  /*1f30*/  DADD R20, R20, R18 ;  /* 0x0000000014147229 */ /* 0x000fe40000000012 */
[----:B------:R-:W-:-:S08]  /*1f40*/  DFMA R18, R14, R22, -R10 ;  /* 0x000000160e12722b */ /* 0x000fd0000000080a */
[----:B------:R-:W-:-:S08]  /*1f50*/  DFMA R16, R14, R16, R18 ;  /* 0x000000100e10722b */ /* 0x000fd00000000012 */
[----:B------:R-:W-:-:S08]  /*1f60*/  DFMA R20, R20, R22, R16 ;  /* 0x000000161414722b */ /* 0x000fd00000000010 */
[----:B------:R-:W-:-:S08]  /*1f70*/  DADD R16, R10, R20 ;  /* 0x000000000a107229 */ /* 0x000fd00000000014 */
[--C-:B------:R-:W-:Y:S02]  /*1f80*/  DADD R14, R8, R16.reuse ;  /* 0x00000000080e7229 */ /* 0x100fe40000000010 */
[----:B------:R-:W-:-:S06]  /*1f90*/  DADD R10, R10, -R16 ;  /* 0x000000000a0a7229 */ /* 0x000fcc0000000810 */
[----:B------:R-:W-:Y:S02]  /*1fa0*/  DADD R8, R8, -R14 ;  /* 0x0000000008087229 */ /* 0x000fe4000000080e */
[----:B------:R-:W-:-:S06]  /*1fb0*/  DADD R10, R20, R10 ;  /* 0x00000000140a7229 */ /* 0x000fcc000000000a */
[----:B------:R-:W-:-:S08]  /*1fc0*/  DADD R8, R16, R8 ;  /* 0x0000000010087229 */ /* 0x000fd00000000008 */
[----:B------:R-:W-:Y:S01]  /*1fd0*/  DADD R8, R10, R8 ;  /* 0x000000000a087229 */ /* 0x000fe20000000008 */
[C---:B------:R-:W-:Y:S02]  /*1fe0*/  VIADD R10, R7.reuse, 0xfffffc01 ;  /* 0xfffffc01070a7836 */ /* 0x040fe40000000000 */
[----:B------:R-:W-:Y:S02]  /*1ff0*/  HFMA2 R11, -RZ, RZ, 3.59375, 0 ;  /* 0x43300000ff0b7431 */ /* 0x000fe400000001ff */
[----:B------:R-:W-:-:S03]  /*2000*/  @P1 VIADD R10, R7, 0xfffffc02 ;  /* 0xfffffc02070a1836 */ /* 0x000fc60000000000 */
[----:B------:R-:W-:Y:S02]  /*2010*/  DADD R16, R12, R8 ;  /* 0x000000000c107229 */ /* 0x000fe40000000008 */
[----:B------:R-:W-:-:S06]  /*2020*/  LOP3.LUT R10, R10, 0x80000000, RZ, 0x3c, !PT ;  /* 0x800000000a0a7812 */ /* 0x000fcc00078e3cff */
[----:B------:R-:W-:Y:S01]  /*2030*/  DADD R10, R10, -UR4 ;  /* 0x800000040a0a7e29 */ /* 0x000fe20008000000 */
[----:B------:R-:W-:Y:S01]  /*2040*/  UMOV UR4, 0xfefa39ef ;  /* 0xfefa39ef00047882 */ /* 0x000fe20000000000 */
[----:B------:R-:W-:Y:S01]  /*2050*/  DADD R12, R14, R16 ;  /* 0x000000000e0c7229 */ /* 0x000fe20000000010 */
[----:B------:R-:W-:-:S07]  /*2060*/  UMOV UR5, 0x3fe62e42 ;  /* 0x3fe62e4200057882 */ /* 0x000fce0000000000 */
[--C-:B------:R-:W-:Y:S02]  /*2070*/  DFMA R8, R10, UR4, R12.reuse ;  /* 0x000000040a087c2b */ /* 0x100fe4000800000c */
[----:B------:R-:W-:-:S06]  /*2080*/  DADD R18, R14, -R12 ;  /* 0x000000000e127229 */ /* 0x000fcc000000080c */
[----:B------:R-:W-:Y:S02]  /*2090*/  DFMA R14, R10, -UR4, R8 ;  /* 0x800000040a0e7c2b */ /* 0x000fe40008000008 */
[----:B------:R-:W-:-:S06]  /*20a0*/  DADD R18, R16, R18 ;  /* 0x0000000010127229 */ /* 0x000fcc0000000012 */
[----:B------:R-:W-:-:S08]  /*20b0*/  DADD R14, -R12, R14 ;  /* 0x000000000c0e7229 */ /* 0x000fd0000000010e */
[----:B------:R-:W-:-:S08]  /*20c0*/  DADD R12, R18, -R14 ;  /* 0x00000000120c7229 */ /* 0x000fd0000000080e */
[----:B------:R-:W-:-:S08]  /*20d0*/  DFMA R12, R10, UR8, R12 ;  /* 0x000000080a0c7c2b */ /* 0x000fd0000800000c */
[----:B------:R-:W-:-:S08]  /*20e0*/  DADD R10, R8, R12 ;  /* 0x00000000080a7229 */ /* 0x000fd0000000000c */
[----:B------:R-:W-:Y:S02]  /*20f0*/  DADD R8, R8, -R10 ;  /* 0x0000000008087229 */ /* 0x000fe4000000080a */
[----:B------:R-:W-:-:S06]  /*2100*/  DMUL R16, R10, 2 ;  /* 0x400000000a107828 */ /* 0x000fcc0000000000 */
[----:B------:R-:W-:Y:S02]  /*2110*/  DADD R12, R12, R8 ;  /* 0x000000000c0c7229 */ /* 0x000fe40000000008 */
[----:B------:R-:W-:-:S08]  /*2120*/  DFMA R10, R10, 2, -R16 ;  /* 0x400000000a0a782b */ /* 0x000fd00000000810 */
[----:B------:R-:W-:Y:S01]  /*2130*/  DFMA R12, R12, 2, R10 ;  /* 0x400000000c0c782b */ /* 0x000fe2000000000a */
[----:B------:R-:W-:Y:S02]  /*2140*/  IMAD.MOV.U32 R10, RZ, RZ, 0x652b82fe ;  /* 0x652b82feff0a7424 */ /* 0x000fe400078e00ff */
[----:B------:R-:W-:-:S05]  /*2150*/  IMAD.MOV.U32 R11, RZ, RZ, 0x3ff71547 ;  /* 0x3ff71547ff0b7424 */ /* 0x000fca00078e00ff */
[----:B------:R-:W-:-:S08]  /*2160*/  DADD R14, R16, R12 ;  /* 0x00000000100e7229 */ /* 0x000fd0000000000c */
[----:B------:R-:W-:Y:S02]  /*2170*/  DFMA R10, R14, R10, 6.75539944105574400000e+15 ;  /* 0x433800000e0a742b */ /* 0x000fe4000000000a */
[----:B------:R-:W-:Y:S01]  /*2180*/  FSETP.GEU.AND P0, PT, |R15|, 4.1917929649353027344, PT ;  /* 0x4086232b0f00780b */ /* 0x000fe20003f0e200 */
[----:B------:R-:W-:-:S05]  /*2190*/  DADD R16, R16, -R14 ;  /* 0x0000000010107229 */ /* 0x000fca000000080e */
[----:B------:R-:W-:-:S03]  /*21a0*/  DADD R8, R10, -6.75539944105574400000e+15 ;  /* 0xc33800000a087429 */ /* 0x000fc60000000000 */
[----:B------:R-:W-:-:S05]  /*21b0*/  DADD R12, R12, R16 ;  /* 0x000000000c0c7229 */ /* 0x000fca0000000010 */
[----:B------:R-:W-:Y:S01]  /*21c0*/  DFMA R18, R8, -UR4, R14 ;  /* 0x8000000408127c2b */ /* 0x000fe2000800000e */
[----:B------:R-:W-:Y:S01]  /*21d0*/  UMOV UR4, 0x3b39803f ;  /* 0x3b39803f00047882 */ /* 0x000fe20000000000 */
[----:B------:R-:W-:-:S06]  /*21e0*/  UMOV UR5, 0x3c7abc9e ;  /* 0x3c7abc9e00057882 */ /* 0x000fcc0000000000 */
[----:B------:R-:W-:Y:S01]  /*21f0*/  DFMA R18, R8, -UR4, R18 ;  /* 0x8000000408127c2b */ /* 0x000fe20008000012 */
[----:B------:R-:W-:Y:S01]  /*2200*/  UMOV UR4, 0x69ce2bdf ;  /* 0x69ce2bdf00047882 */ /* 0x000fe20000000000 */
[----:B------:R-:W-:Y:S01]  /*2210*/  IMAD.MOV.U32 R8, RZ, RZ, -0x35dec16 ;  /* 0xfca213eaff087424 */ /* 0x000fe200078e00ff */
[----:B------:R-:W-:Y:S01]  /*2220*/  UMOV UR5, 0x3e5ade15 ;  /* 0x3e5ade1500057882 */ /* 0x000fe20000000000 */
[----:B------:R-:W-:-:S06]  /*2230*/  IMAD.MOV.U32 R9, RZ, RZ, 0x3e928af3 ;  /* 0x3e928af3ff097424 */ /* 0x000fcc00078e00ff */
[----:B------:R-:W-:Y:S01]  /*2240*/  DFMA R8, R18, UR4, R8 ;  /* 0x0000000412087c2b */ /* 0x000fe20008000008 */
[----:B------:R-:W-:Y:S01]  /*2250*/  UMOV UR4, 0x62401315 ;  /* 0x6240131500047882 */ /* 0x000fe20000000000 */
[----:B------:R-:W-:-:S06]  /*2260*/  UMOV UR5, 0x3ec71dee ;  /* 0x3ec71dee00057882 */ /* 0x000fcc0000000000 */
[----:B------:R-:W-:Y:S01]  /*2270*/  DFMA R8, R18, R8, UR4 ;  /* 0x0000000412087e2b */ /* 0x000fe20008000008 */
        /* <DEDUP_REMOVED lines=20> */
[----:B------:R-:W-:-:S08]  /*23c0*/  DFMA R8, R18, R8, UR4 ;  /* 0x0000000412087e2b */ /* 0x000fd00008000008 */
[----:B------:R-:W-:-:S08]  /*23d0*/  DFMA R8, R18, R8, 1 ;  /* 0x3ff000001208742b */ /* 0x000fd00000000008 */
[----:B------:R-:W-:-:S10]  /*23e0*/  DFMA R8, R18, R8, 1 ;  /* 0x3ff000001208742b */ /* 0x000fd40000000008 */
[----:B------:R-:W-:Y:S01]  /*23f0*/  LEA R17, R10, R9, 0x14 ;  /* 0x000000090a117211 */ /* 0x000fe200078ea0ff */
[----:B------:R-:W-:Y:S01]  /*2400*/  IMAD.MOV.U32 R16, RZ, RZ, R8 ;  /* 0x000000ffff107224 */ /* 0x000fe200078e0008 */
[----:B------:R-:W-:Y:S06]  /*2410*/  @!P0 BRA `(.L_x_45) ;  /* 0x0000000000308947 */ /* 0x000fec0003800000 */
[----:B------:R-:W-:Y:S01]  /*2420*/  FSETP.GEU.AND P1, PT, |R15|, 4.2275390625, PT ;  /* 0x408748000f00780b */ /* 0x000fe20003f2e200 */
[C---:B------:R-:W-:Y:S02]  /*2430*/  DADD R16, R14.reuse, +INF ;  /* 0x7ff000000e107429 */ /* 0x040fe40000000000 */
[----:B------:R-:W-:-:S08]  /*2440*/  DSETP.GEU.AND P0, PT, R14, RZ, PT ;  /* 0x000000ff0e00722a */ /* 0x000fd00003f0e000 */
[----:B------:R-:W-:Y:S02]  /*2450*/  FSEL R16, R16, RZ, P0 ;  /* 0x000000ff10107208 */ /* 0x000fe40000000000 */
[----:B------:R-:W-:Y:S02]  /*2460*/  @!P1 LEA.HI R7, R10, R10, RZ, 0x1 ;  /* 0x0000000a0a079211 */ /* 0x000fe400078f08ff */
[----:B------:R-:W-:Y:S02]  /*2470*/  FSEL R17, R17, RZ, P0 ;  /* 0x000000ff11117208 */ /* 0x000fe40000000000 */
[----:B------:R-:W-:-:S05]  /*2480*/  @!P1 SHF.R.S32.HI R7, RZ, 0x1, R7 ;  /* 0x00000001ff079819 */ /* 0x000fca0000011407 */
[----:B------:R-:W-:Y:S02]  /*2490*/  @!P1 IMAD.IADD R10, R10, 0x1, -R7 ;  /* 0x000000010a0a9824 */ /* 0x000fe400078e0a07 */
[----:B------:R-:W-:-:S03]  /*24a0*/  @!P1 IMAD R9, R7, 0x100000, R9 ;  /* 0x0010000007099824 */ /* 0x000fc600078e0209 */
[----:B------:R-:W-:Y:S02]  /*24b0*/  @!P1 LEA R11, R10, 0x3ff00000, 0x14 ;  /* 0x3ff000000a0b9811 */ /* 0x000fe400078ea0ff */
[----:B------:R-:W-:-:S06]  /*24c0*/  @!P1 MOV R10, RZ ;  /* 0x000000ff000a9202 */ /* 0x000fcc0000000f00 */
[----:B------:R-:W-:-:S11]  /*24d0*/  @!P1 DMUL R16, R8, R10 ;  /* 0x0000000a08109228 */ /* 0x000fd60000000000 */
.L_x_45:
[----:B------:R-:W-:Y:S01]  /*24e0*/  DFMA R12, R12, R16, R16 ;  /* 0x000000100c0c722b */ /* 0x000fe20000000010 */
[----:B------:R-:W-:Y:S01]  /*24f0*/  IMAD.MOV.U32 R8, RZ, RZ, R24 ;  /* 0x000000ffff087224 */ /* 0x000fe200078e0018 */
[----:B------:R-:W-:Y:S01]  /*2500*/  DSETP.NEU.AND P0, PT, |R16|, +INF , PT ;  /* 0x7ff000001000742a */ /* 0x000fe20003f0d200 */
[----:B------:R-:W-:-:S07]  /*2510*/  IMAD.MOV.U32 R9, RZ, RZ, 0x0 ;  /* 0x00000000ff097424 */ /* 0x000fce00078e00ff */
[----:B------:R-:W-:Y:S02]  /*2520*/  FSEL R7, R16, R12, !P0 ;  /* 0x0000000c10077208 */ /* 0x000fe40004000000 */
[----:B------:R-:W-:Y:S01]  /*2530*/  FSEL R12, R17, R13, !P0 ;  /* 0x0000000d110c7208 */ /* 0x000fe20004000000 */
[----:B------:R-:W-:Y:S06]  /*2540*/  RET.REL.NODEC R8 `(_Z18executelrnNormCudaPfffiiiiS_iiii) ;  /* 0xffffffd808ac7950 */ /* 0x000fec0003c3ffff */
.L_x_46:
        /* <DEDUP_REMOVED lines=11> */
.L_x_270:


//--------------------- .text._Z25executelrnNormCuda_split4PfffiiiiS_iiiii --------------------------
	.section	.text._Z25executelrnNormCuda_split4PfffiiiiS_iiiii,"ax",@progbits
	.align	128
        .global         _Z25executelrnNormCuda_split4PfffiiiiS_iiiii
        .type           _Z25executelrnNormCuda_split4PfffiiiiS_iiiii,@function
        .size           _Z25executelrnNormCuda_split4PfffiiiiS_iiiii,(.L_x_272 - _Z25executelrnNormCuda_split4PfffiiiiS_iiiii)
        .other          _Z25executelrnNormCuda_split4PfffiiiiS_iiiii,@"STO_CUDA_ENTRY STV_DEFAULT"
_Z25executelrnNormCuda_split4PfffiiiiS_iiiii:
.text._Z25executelrnNormCuda_split4PfffiiiiS_iiiii:
[----:B------:R-:W-:Y:S08]  /*0000*/  LDC R1, c[0x0][0x37c] ;  /* 0x0000df00ff017b82 */ /* 0x000ff00000000800 */
[----:B------:R-:W0:Y:S01]  /*0010*/  LDC.64 R2, c[0x0][0x3b0] ;  /* 0x0000ec00ff027b82 */ /* 0x000e220000000a00 */
[----:B------:R-:W1:Y:S01]  /*0020*/  LDCU.64 UR8, c[0x0][0x3a8] ;  /* 0x00007500ff0877ac */ /* 0x000e620008000a00 */
        /* <DEDUP_REMOVED lines=12> */
[----:B------:R-:W1:Y:S04]  /*00f0*/  S2R R4, SR_TID.Y ;  /* 0x0000000000047919 */ /* 0x000e680000002200 */
[----:B---3--:R-:W-:Y:S01]  /*0100*/  IMAD.HI.U32 R6, R5, UR4, RZ ;  /* 0x0000000405067c27 */ /* 0x008fe2000f8e00ff */
[----:B------:R-:W0:Y:S03]  /*0110*/  S2R R7, SR_TID.X ;  /* 0x0000000000077919 */ /* 0x000e260000002100 */
[----:B------:R-:W-:-:S04]  /*0120*/  IMAD.MOV R5, RZ, RZ, -R6 ;  /* 0x000000ffff057224 */ /* 0x000fc800078e0a06 */
[----:B------:R-:W-:-:S05]  /*0130*/  IMAD R5, R2, R5, UR4 ;  /* 0x0000000402057e24 */ /* 0x000fca000f8e0205 */
[----:B------:R-:W-:-:S13]  /*0140*/  ISETP.GE.U32.AND P0, PT, R5, R2, PT ;  /* 0x000000020500720c */ /* 0x000fda0003f06070 */
[----:B------:R-:W-:Y:S01]  /*0150*/  @P0 IMAD.IADD R5, R5, 0x1, -R2 ;  /* 0x0000000105050824 */ /* 0x000fe200078e0a02 */
[----:B------:R-:W-:Y:S01]  /*0160*/  @P0 IADD3 R6, PT, PT, R6, 0x1, RZ ;  /* 0x0000000106060810 */ /* 0x000fe20007ffe0ff */
[----:B-1----:R-:W-:-:S03]  /*0170*/  VIADD R4, R4, UR9 ;  /* 0x0000000904047c36 */ /* 0x002fc60008000000 */
[----:B------:R-:W-:-:S13]  /*0180*/  ISETP.GE.U32.AND P1, PT, R5, R2, PT ;  /* 0x000000020500720c */ /* 0x000fda0003f26070 */
[----:B------:R-:W-:Y:S01]  /*0190*/  @P1 VIADD R6, R6, 0x1 ;  /* 0x0000000106061836 */ /* 0x000fe20000000000 */
[----:B------:R-:W-:-:S05]  /*01a0*/  @!P2 LOP3.LUT R6, RZ, R2, RZ, 0x33, !PT ;  /* 0x00000002ff06a212 */ /* 0x000fca00078e33ff */
[----:B------:R-:W-:-:S04]  /*01b0*/  IMAD.MOV R5, RZ, RZ, -R6 ;  /* 0x000000ffff057224 */ /* 0x000fc800078e0a06 */
[----:B------:R-:W-:-:S04]  /*01c0*/  IMAD R5, R2, R5, UR4 ;  /* 0x0000000402057e24 */ /* 0x000fc8000f8e0205 */
[C---:B------:R-:W-:Y:S01]  /*01d0*/  VIADD R0, R5.reuse, 0xfffffffd ;  /* 0xfffffffd05007836 */ /* 0x040fe20000000000 */
[----:B------:R-:W-:-:S04]  /*01e0*/  IADD3 R2, PT, PT, R5, R4, RZ ;  /* 0x0000000405027210 */ /* 0x000fc80007ffe0ff */
[----:B----4-:R-:W-:Y:S01]  /*01f0*/  ISETP.GE.AND P0, PT, R0, R9, PT ;  /* 0x000000090000720c */ /* 0x010fe20003f06270 */
[----:B------:R-:W-:Y:S02]  /*0200*/  IMAD R2, R6, R3, R2 ;  /* 0x0000000306027224 */ /* 0x000fe400078e0202 */
[----:B0-----:R-:W-:Y:S01]  /*0210*/  VIADD R3, R7, UR8 ;  /* 0x0000000807037c36 */ /* 0x001fe20008000000 */
[----:B------:R-:W-:Y:S01]  /*0220*/  ISETP.LT.U32.OR P0, PT, R5, 0x3, P0 ;  /* 0x000000030500780c */ /* 0x000fe20000701470 */
[----:B------:R-:W-:-:S12]  /*0230*/  IMAD.MOV.U32 R0, RZ, RZ, RZ ;  /* 0x000000ffff007224 */ /* 0x000fd800078e00ff */
        /* <DEDUP_REMOVED lines=11> */
[----:B------:R-:W-:Y:S05]  /*02f0*/  CALL.REL.NOINC `($_Z25executelrnNormCuda_split4PfffiiiiS_iiiii$__internal_accurate_pow) ;  /* 0x0000001400f07944 */ /* 0x000fea0003c00000 */
[----:B------:R-:W-:Y:S05]  /*0300*/  BSYNC.RECONVERGENT B0 ;  /* 0x0000000000007941 */ /* 0x000fea0003800200 */
.L_x_48:
        /* <DEDUP_REMOVED lines=14> */
.L_x_50:
[----:B------:R-:W-:Y:S05]  /*03f0*/  BSYNC.RECONVERGENT B0 ;  /* 0x0000000000007941 */ /* 0x000fea0003800200 */
.L_x_49:
[----:B------:R-:W-:Y:S01]  /*0400*/  DADD R8, RZ, R8 ;  /* 0x00000000ff087229 */ /* 0x000fe20000000008 */
[----:B------:R-:W-:-:S09]  /*0410*/  FSETP.NEU.AND P0, PT, R0, 1, PT ;  /* 0x3f8000000000780b */ /* 0x000fd20003f0d000 */
[----:B------:R-:W0:Y:S02]  /*0420*/  F2F.F32.F64 R8, R8 ;  /* 0x0000000800087310 */ /* 0x000e240000301000 */
[----:B0-----:R-:W-:-:S07]  /*0430*/  FSEL R0, R8, 1, P0 ;  /* 0x3f80000008007808 */ /* 0x001fce0000000000 */
.L_x_47:
        /* <DEDUP_REMOVED lines=18> */
.L_x_52:
        /* <DEDUP_REMOVED lines=15> */
.L_x_55:
[----:B------:R-:W-:-:S11]  /*0650*/  DADD R8, R26, 2 ;  /* 0x400000001a087429 */ /* 0x000fd60000000000 */
.L_x_54:
[----:B------:R-:W-:Y:S05]  /*0660*/  BSYNC.RECONVERGENT B0 ;  /* 0x0000000000007941 */ /* 0x000fea0003800200 */
.L_x_53:
[----:B------:R-:W0:Y:S01]  /*0670*/  F2F.F64.F32 R10, R0 ;  /* 0x00000000000a7310 */ /* 0x000e220000201800 */
[----:B------:R-:W-:-:S04]  /*0680*/  FSETP.NEU.AND P0, PT, R25, 1, PT ;  /* 0x3f8000001900780b */ /* 0x000fc80003f0d000 */
[----:B------:R-:W-:Y:S02]  /*0690*/  FSEL R8, R8, RZ, P0 ;  /* 0x000000ff08087208 */ /* 0x000fe40000000000 */
[----:B------:R-:W-:-:S06]  /*06a0*/  FSEL R9, R9, 1.875, P0 ;  /* 0x3ff0000009097808 */ /* 0x000fcc0000000000 */
[----:B0-----:R-:W-:-:S06]  /*06b0*/  DADD R10, R10, R8 ;  /* 0x000000000a0a7229 */ /* 0x001fcc0000000008 */
[----:B------:R0:W1:Y:S05]  /*06c0*/  F2F.F32.F64 R0, R10 ;  /* 0x0000000a00007310 */ /* 0x00006a0000301000 */
.L_x_51:
        /* <DEDUP_REMOVED lines=15> */
[----:B-1----:R-:W-:Y:S05]  /*07c0*/  CALL.REL.NOINC `($_Z25executelrnNormCuda_split4PfffiiiiS_iiiii$__internal_accurate_pow) ;  /* 0x0000001000bc7944 */ /* 0x002fea0003c00000 */
[----:B------:R-:W-:Y:S05]  /*07d0*/  BSYNC.RECONVERGENT B0 ;  /* 0x0000000000007941 */ /* 0x000fea0003800200 */
.L_x_57:
        /* <DEDUP_REMOVED lines=15> */
.L_x_60:
[----:B------:R-:W-:-:S11]  /*08d0*/  DADD R8, R26, 2 ;  /* 0x400000001a087429 */ /* 0x000fd60000000000 */
.L_x_59:
[----:B------:R-:W-:Y:S05]  /*08e0*/  BSYNC.RECONVERGENT B0 ;  /* 0x0000000000007941 */ /* 0x000fea0003800200 */
.L_x_58:
[----:B------:R-:W0:Y:S01]  /*08f0*/  F2F.F64.F32 R10, R0 ;  /* 0x00000000000a7310 */ /* 0x000e220000201800 */
[----:B------:R-:W-:-:S04]  /*0900*/  FSETP.NEU.AND P0, PT, R25, 1, PT ;  /* 0x3f8000001900780b */ /* 0x000fc80003f0d000 */
[----:B------:R-:W-:Y:S02]  /*0910*/  FSEL R8, R8, RZ, P0 ;  /* 0x000000ff08087208 */ /* 0x000fe40000000000 */
[----:B------:R-:W-:-:S06]  /*0920*/  FSEL R9, R9, 1.875, P0 ;  /* 0x3ff0000009097808 */ /* 0x000fcc0000000000 */
[----:B0-----:R-:W-:-:S06]  /*0930*/  DADD R8, R10, R8 ;  /* 0x000000000a087229 */ /* 0x001fcc0000000008 */
[----:B------:R2:W3:Y:S05]  /*0940*/  F2F.F32.F64 R0, R8 ;  /* 0x0000000800007310 */ /* 0x0004ea0000301000 */
.L_x_56:
        /* <DEDUP_REMOVED lines=14> */
[----:B-1-3--:R-:W-:Y:S05]  /*0a30*/  CALL.REL.NOINC `($_Z25executelrnNormCuda_split4PfffiiiiS_iiiii$__internal_accurate_pow) ;  /* 0x0000001000207944 */ /* 0x00afea0003c00000 */
[----:B------:R-:W-:Y:S05]  /*0a40*/  BSYNC.RECONVERGENT B0 ;  /* 0x0000000000007941 */ /* 0x000fea0003800200 */
.L_x_62:
        /* <DEDUP_REMOVED lines=15> */
.L_x_65:
[----:B------:R-:W-:-:S11]  /*0b40*/  DADD R8, R26, 2 ;  /* 0x400000001a087429 */ /* 0x000fd60000000000 */
.L_x_64:
[----:B------:R-:W-:Y:S05]  /*0b50*/  BSYNC.RECONVERGENT B0 ;  /* 0x0000000000007941 */ /* 0x000fea0003800200 */
.L_x_63:
[----:B------:R-:W0:Y:S01]  /*0b60*/  F2F.F64.F32 R10, R0 ;  /* 0x00000000000a7310 */ /* 0x000e220000201800 */
[----:B------:R-:W-:-:S04]  /*0b70*/  FSETP.NEU.AND P0, PT, R2, 1, PT ;  /* 0x3f8000000200780b */ /* 0x000fc80003f0d000 */
[----:B------:R-:W-:Y:S02]  /*0b80*/  FSEL R8, R8, RZ, P0 ;  /* 0x000000ff08087208 */ /* 0x000fe40000000000 */
[----:B------:R-:W-:-:S06]  /*0b90*/  FSEL R9, R9, 1.875, P0 ;  /* 0x3ff0000009097808 */ /* 0x000fcc0000000000 */
[----:B0-----:R-:W-:-:S06]  /*0ba0*/  DADD R8, R10, R8 ;  /* 0x000000000a087229 */ /* 0x001fcc0000000008 */
[----:B------:R4:W0:Y:S05]  /*0bb0*/  F2F.F32.F64 R0, R8 ;  /* 0x0000000800007310 */ /* 0x00082a0000301000 */
.L_x_61:
        /* <DEDUP_REMOVED lines=24> */
[----:B---3-5:R-:W-:Y:S05]  /*0d40*/  CALL.REL.NOINC `($__internal_1_$__cuda_sm3x_div_rn_noftz_f32_slowpath) ;  /* 0x0000000400c47944 */ /* 0x028fea0003c00000 */
.L_x_66:
        /* <DEDUP_REMOVED lines=92> */
.L_x_68:
[----:B------:R-:W-:Y:S05]  /*1310*/  BSYNC.RECONVERGENT B0 ;  /* 0x0000000000007941 */ /* 0x000fea0003800200 */
.L_x_67:
        /* <DEDUP_REMOVED lines=11> */
[----:B------:R-:W-:Y:S05]  /*13d0*/  CALL.REL.NOINC `($__internal_1_$__cuda_sm3x_div_rn_noftz_f32_slowpath) ;  /* 0x0000000000207944 */ /* 0x000fea0003c00000 */
[----:B------:R-:W-:-:S07]  /*13e0*/  MOV R7, R3 ;  /* 0x0000000300077202 */ /* 0x000fce0000000f00 */
.L_x_70:
[----:B------:R-:W-:Y:S05]  /*13f0*/  BSYNC.RECONVERGENT B0 ;  /* 0x0000000000007941 */ /* 0x000fea0003800200 */
.L_x_69:
[----:B------:R-:W0:Y:S01]  /*1400*/  LDC.64 R2, c[0x0][0x3a0] ;  /* 0x0000e800ff027b82 */ /* 0x000e220000000a00 */
[----:B------:R-:W1:Y:S02]  /*1410*/  LDCU UR4, c[0x0][0x3b8] ;  /* 0x00007700ff0477ac */ /* 0x000e640008000800 */
[----:B-1----:R-:W-:-:S04]  /*1420*/  IMAD R5, R6, UR4, R5 ;  /* 0x0000000406057c24 */ /* 0x002fc8000f8e0205 */
[----:B0-----:R-:W-:-:S05]  /*1430*/  IMAD.WIDE R2, R5, 0x4, R2 ;  /* 0x0000000405027825 */ /* 0x001fca00078e0202 */
[----:B------:R-:W-:Y:S01]  /*1440*/  STG.E desc[UR6][R2.64], R7 ;  /* 0x0000000702007986 */ /* 0x000fe2000c101906 */
[----:B------:R-:W-:Y:S05]  /*1450*/  EXIT ;  /* 0x000000000000794d */ /* 0x000fea0003800000 */
        .weak           $__internal_1_$__cuda_sm3x_div_rn_noftz_f32_slowpath
        .type           $__internal_1_$__cuda_sm3x_div_rn_noftz_f32_slowpath,@function
        .size           $__internal_1_$__cuda_sm3x_div_rn_noftz_f32_slowpath,($_Z25executelrnNormCuda_split4PfffiiiiS_iiiii$__internal_accurate_pow - $__internal_1_$__cuda_sm3x_div_rn_noftz_f32_slowpath)
$__internal_1_$__cuda_sm3x_div_rn_noftz_f32_slowpath:
        /* <DEDUP_REMOVED lines=34> */
.L_x_72:
        /* <DEDUP_REMOVED lines=51> */
.L_x_79:
[----:B------:R-:W-:-:S04]  /*19b0*/  LOP3.LUT R3, R3, 0x80000000, RZ, 0xc0, !PT ;  /* 0x8000000003037812 */ /* 0x000fc800078ec0ff */
[----:B------:R-:W-:Y:S01]  /*19c0*/  LOP3.LUT R3, R3, 0x7f800000, RZ, 0xfc, !PT ;  /* 0x7f80000003037812 */ /* 0x000fe200078efcff */
[----:B------:R-:W-:Y:S06]  /*19d0*/  BRA `(.L_x_80) ;  /* 0x0000000000047947 */ /* 0x000fec0003800000 */
.L_x_78:
[----:B------:R-:W-:-:S07]  /*19e0*/  LEA R3, R10, R3, 0x17 ;  /* 0x000000030a037211 */ /* 0x000fce00078eb8ff */
.L_x_80:
[----:B------:R-:W-:Y:S05]  /*19f0*/  BSYNC.RECONVERGENT B2 ;  /* 0x0000000000027941 */ /* 0x000fea0003800200 */
.L_x_77:
[----:B------:R-:W-:Y:S05]  /*1a00*/  BRA `(.L_x_81) ;  /* 0x0000000000207947 */ /* 0x000fea0003800000 */
.L_x_76:
[----:B------:R-:W-:-:S04]  /*1a10*/  LOP3.LUT R3, R4, 0x80000000, R3, 0x48, !PT ;  /* 0x8000000004037812 */ /* 0x000fc800078e4803 */
[----:B------:R-:W-:Y:S01]  /*1a20*/  LOP3.LUT R3, R3, 0x7f800000, RZ, 0xfc, !PT ;  /* 0x7f80000003037812 */ /* 0x000fe200078efcff */
[----:B------:R-:W-:Y:S06]  /*1a30*/  BRA `(.L_x_81) ;  /* 0x0000000000147947 */ /* 0x000fec0003800000 */
.L_x_75:
[----:B------:R-:W-:Y:S01]  /*1a40*/  LOP3.LUT R3, R4, 0x80000000, R3, 0x48, !PT ;  /* 0x8000000004037812 */ /* 0x000fe200078e4803 */
[----:B------:R-:W-:Y:S06]  /*1a50*/  BRA `(.L_x_81) ;  /* 0x00000000000c7947 */ /* 0x000fec0003800000 */
.L_x_74:
[----:B------:R-:W0:Y:S01]  /*1a60*/  MUFU.RSQ R3, -QNAN ;  /* 0xffc0000000037908 */ /* 0x000e220000001400 */
[----:B------:R-:W-:Y:S05]  /*1a70*/  BRA `(.L_x_81) ;  /* 0x0000000000047947 */ /* 0x000fea0003800000 */
.L_x_73:
[----:B------:R-:W-:-:S07]  /*1a80*/  FADD.FTZ R3, R3, R4 ;  /* 0x0000000403037221 */ /* 0x000fce0000010000 */
.L_x_81:
[----:B------:R-:W-:Y:S05]  /*1a90*/  BSYNC.RECONVERGENT B1 ;  /* 0x0000000000017941 */ /* 0x000fea0003800200 */
.L_x_71:
[----:B------:R-:W-:-:S04]  /*1aa0*/  IMAD.MOV.U32 R9, RZ, RZ, 0x0 ;  /* 0x00000000ff097424 */ /* 0x000fc800078e00ff */
[----:B0-----:R-:W-:Y:S05]  /*1ab0*/  RET.REL.NODEC R8 `(_Z25executelrnNormCuda_split4PfffiiiiS_iiiii) ;  /* 0xffffffe408507950 */ /* 0x001fea0003c3ffff */
        .type           $_Z25executelrnNormCuda_split4PfffiiiiS_iiiii$__internal_accurate_pow,@function
        .size           $_Z25executelrnNormCuda_split4PfffiiiiS_iiiii$__internal_accurate_pow,(.L_x_272 - $_Z25executelrnNormCuda_split4PfffiiiiS_iiiii$__internal_accurate_pow)
$_Z25executelrnNormCuda_split4PfffiiiiS_iiiii$__internal_accurate_pow:
        /* <DEDUP_REMOVED lines=162> */
.L_x_82:
[----:B------:R-:W-:Y:S01]  /*24e0*/  DFMA R12, R12, R16, R16 ;  /* 0x000000100c0c722b */ /* 0x000fe20000000010 */
[----:B------:R-:W-:Y:S01]  /*24f0*/  IMAD.MOV.U32 R8, RZ, RZ, R24 ;  /* 0x000000ffff087224 */ /* 0x000fe200078e0018 */
[----:B------:R-:W-:Y:S01]  /*2500*/  DSETP.NEU.AND P0, PT, |R16|, +INF , PT ;  /* 0x7ff000001000742a */ /* 0x000fe20003f0d200 */
[----:B------:R-:W-:-:S07]  /*2510*/  IMAD.MOV.U32 R9, RZ, RZ, 0x0 ;  /* 0x00000000ff097424 */ /* 0x000fce00078e00ff */
[----:B------:R-:W-:Y:S02]  /*2520*/  FSEL R7, R16, R12, !P0 ;  /* 0x0000000c10077208 */ /* 0x000fe40004000000 */
[----:B------:R-:W-:Y:S01]  /*2530*/  FSEL R12, R17, R13, !P0 ;  /* 0x0000000d110c7208 */ /* 0x000fe20004000000 */
[----:B------:R-:W-:Y:S06]  /*2540*/  RET.REL.NODEC R8 `(_Z25executelrnNormCuda_split4PfffiiiiS_iiiii) ;  /* 0xffffffd808ac7950 */ /* 0x000fec0003c3ffff */
.L_x_83:
        /* <DEDUP_REMOVED lines=11> */
.L_x_272:


//--------------------- .text._Z25executelrnNormCuda_split3PfffiiiiS_iiiii --------------------------
	.section	.text._Z25executelrnNormCuda_split3PfffiiiiS_iiiii,"ax",@progbits
	.align	128
        .global         _Z25executelrnNormCuda_split3PfffiiiiS_iiiii
        .type           _Z25executelrnNormCuda_split3PfffiiiiS_iiiii,@function
        .size           _Z25executelrnNormCuda_split3PfffiiiiS_iiiii,(.L_x_274 - _Z25executelrnNormCuda_split3PfffiiiiS_iiiii)
        .other          _Z25executelrnNormCuda_split3PfffiiiiS_iiiii,@"STO_CUDA_ENTRY STV_DEFAULT"
_Z25executelrnNormCuda_split3PfffiiiiS_iiiii:
.text._Z25executelrnNormCuda_split3PfffiiiiS_iiiii:
        /* <DEDUP_REMOVED lines=47> */
[----:B------:R-:W-:Y:S05]  /*02f0*/  CALL.REL.NOINC `($_Z25executelrnNormCuda_split3PfffiiiiS_iiiii$__internal_accurate_pow) ;  /* 0x0000001400f07944 */ /* 0x000fea0003c00000 */
[----:B------:R-:W-:Y:S05]  /*0300*/  BSYNC.RECONVERGENT B0 ;  /* 0x0000000000007941 */ /* 0x000fea0003800200 */
.L_x_85:
        /* <DEDUP_REMOVED lines=14> */
.L_x_87:
[----:B------:R-:W-:Y:S05]  /*03f0*/  BSYNC.RECONVERGENT B0 ;  /* 0x0000000000007941 */ /* 0x000fea0003800200 */
.L_x_86:
[----:B------:R-:W-:Y:S01]  /*0400*/  DADD R8, RZ, R8 ;  /* 0x00000000ff087229 */ /* 0x000fe20000000008 */
[----:B------:R-:W-:-:S09]  /*0410*/  FSETP.NEU.AND P0, PT, R0, 1, PT ;  /* 0x3f8000000000780b */ /* 0x000fd20003f0d000 */
[----:B------:R-:W0:Y:S02]  /*0420*/  F2F.F32.F64 R8, R8 ;  /* 0x0000000800087310 */ /* 0x000e240000301000 */
[----:B0-----:R-:W-:-:S07]  /*0430*/  FSEL R0, R8, 1, P0 ;  /* 0x3f80000008007808 */ /* 0x001fce0000000000 */
.L_x_84:
        /* <DEDUP_REMOVED lines=18> */
.L_x_89:
        /* <DEDUP_REMOVED lines=15> */
.L_x_92:
[----:B------:R-:W-:-:S11]  /*0650*/  DADD R8, R26, 2 ;  /* 0x400000001a087429 */ /* 0x000fd60000000000 */
.L_x_91:
[----:B------:R-:W-:Y:S05]  /*0660*/  BSYNC.RECONVERGENT B0 ;  /* 0x0000000000007941 */ /* 0x000fea0003800200 */
.L_x_90:
[----:B------:R-:W0:Y:S01]  /*0670*/  F2F.F64.F32 R10, R0 ;  /* 0x00000000000a7310 */ /* 0x000e220000201800 */
[----:B------:R-:W-:-:S04]  /*0680*/  FSETP.NEU.AND P0, PT, R25, 1, PT ;  /* 0x3f8000001900780b */ /* 0x000fc80003f0d000 */
[----:B------:R-:W-:Y:S02]  /*0690*/  FSEL R8, R8, RZ, P0 ;  /* 0x000000ff08087208 */ /* 0x000fe40000000000 */
[----:B------:R-:W-:-:S06]  /*06a0*/  FSEL R9, R9, 1.875, P0 ;  /* 0x3ff0000009097808 */ /* 0x000fcc0000000000 */
[----:B0-----:R-:W-:-:S06]  /*06b0*/  DADD R10, R10, R8 ;  /* 0x000000000a0a7229 */ /* 0x001fcc0000000008 */
[----:B------:R0:W1:Y:S05]  /*06c0*/  F2F.F32.F64 R0, R10 ;  /* 0x0000000a00007310 */ /* 0x00006a0000301000 */
.L_x_88:
        /* <DEDUP_REMOVED lines=15> */
[----:B-1----:R-:W-:Y:S05]  /*07c0*/  CALL.REL.NOINC `($_Z25executelrnNormCuda_split3PfffiiiiS_iiiii$__internal_accurate_pow) ;  /* 0x0000001000bc7944 */ /* 0x002fea0003c00000 */
[----:B------:R-:W-:Y:S05]  /*07d0*/  BSYNC.RECONVERGENT B0 ;  /* 0x0000000000007941 */ /* 0x000fea0003800200 */
.L_x_94:
        /* <DEDUP_REMOVED lines=15> */
.L_x_97:
[----:B------:R-:W-:-:S11]  /*08d0*/  DADD R8, R26, 2 ;  /* 0x400000001a087429 */ /* 0x000fd60000000000 */
.L_x_96:
[----:B------:R-:W-:Y:S05]  /*08e0*/  BSYNC.RECONVERGENT B0 ;  /* 0x0000000000007941 */ /* 0x000fea0003800200 */
.L_x_95:
[----:B------:R-:W0:Y:S01]  /*08f0*/  F2F.F64.F32 R10, R0 ;  /* 0x00000000000a7310 */ /* 0x000e220000201800 */
[----:B------:R-:W-:-:S04]  /*0900*/  FSETP.NEU.AND P0, PT, R25, 1, PT ;  /* 0x3f8000001900780b */ /* 0x000fc80003f0d000 */
[----:B------:R-:W-:Y:S02]  /*0910*/  FSEL R8, R8, RZ, P0 ;  /* 0x000000ff08087208 */ /* 0x000fe40000000000 */
[----:B------:R-:W-:-:S06]  /*0920*/  FSEL R9, R9, 1.875, P0 ;  /* 0x3ff0000009097808 */ /* 0x000fcc0000000000 */
[----:B0-----:R-:W-:-:S06]  /*0930*/  DADD R8, R10, R8 ;  /* 0x000000000a087229 */ /* 0x001fcc0000000008 */
[----:B------:R2:W3:Y:S05]  /*0940*/  F2F.F32.F64 R0, R8 ;  /* 0x0000000800007310 */ /* 0x0004ea0000301000 */
.L_x_93:
        /* <DEDUP_REMOVED lines=14> */
[----:B-1-3--:R-:W-:Y:S05]  /*0a30*/  CALL.REL.NOINC `($_Z25executelrnNormCuda_split3PfffiiiiS_iiiii$__internal_accurate_pow) ;  /* 0x0000001000207944 */ /* 0x00afea0003c00000 */
[----:B------:R-:W-:Y:S05]  /*0a40*/  BSYNC.RECONVERGENT B0 ;  /* 0x0000000000007941 */ /* 0x000fea0003800200 */
.L_x_99:
        /* <DEDUP_REMOVED lines=15> */
.L_x_102:
[----:B------:R-:W-:-:S11]  /*0b40*/  DADD R8, R26, 2 ;  /* 0x400000001a087429 */ /* 0x000fd60000000000 */
.L_x_101:
[----:B------:R-:W-:Y:S05]  /*0b50*/  BSYNC.RECONVERGENT B0 ;  /* 0x0000000000007941 */ /* 0x000fea0003800200 */
.L_x_100:
[----:B------:R-:W0:Y:S01]  /*0b60*/  F2F.F64.F32 R10, R0 ;  /* 0x00000000000a7310 */ /* 0x000e220000201800 */
[----:B------:R-:W-:-:S04]  /*0b70*/  FSETP.NEU.AND P0, PT, R2, 1, PT ;  /* 0x3f8000000200780b */ /* 0x000fc80003f0d000 */
[----:B------:R-:W-:Y:S02]  /*0b80*/  FSEL R8, R8, RZ, P0 ;  /* 0x000000ff08087208 */ /* 0x000fe40000000000 */
[----:B------:R-:W-:-:S06]  /*0b90*/  FSEL R9, R9, 1.875, P0 ;  /* 0x3ff0000009097808 */ /* 0x000fcc0000000000 */
[----:B0-----:R-:W-:-:S06]  /*0ba0*/  DADD R8, R10, R8 ;  /* 0x000000000a087229 */ /* 0x001fcc0000000008 */
[----:B------:R4:W0:Y:S05]  /*0bb0*/  F2F.F32.F64 R0, R8 ;  /* 0x0000000800007310 */ /* 0x00082a0000301000 */
.L_x_98:
        /* <DEDUP_REMOVED lines=24> */
[----:B---3-5:R-:W-:Y:S05]  /*0d40*/  CALL.REL.NOINC `($__internal_2_$__cuda_sm3x_div_rn_noftz_f32_slowpath) ;  /* 0x0000000400c47944 */ /* 0x028fea0003c00000 */
.L_x_103:
        /* <DEDUP_REMOVED lines=92> */
.L_x_105:
[----:B------:R-:W-:Y:S05]  /*1310*/  BSYNC.RECONVERGENT B0 ;  /* 0x0000000000007941 */ /* 0x000fea0003800200 */
.L_x_104:
        /* <DEDUP_REMOVED lines=11> */
[----:B------:R-:W-:Y:S05]  /*13d0*/  CALL.REL.NOINC `($__internal_2_$__cuda_sm3x_div_rn_noftz_f32_slowpath) ;  /* 0x0000000000207944 */ /* 0x000fea0003c00000 */
[----:B------:R-:W-:-:S07]  /*13e0*/  MOV R7, R3 ;  /* 0x0000000300077202 */ /* 0x000fce0000000f00 */
.L_x_107:
[----:B------:R-:W-:Y:S05]  /*13f0*/  BSYNC.RECONVERGENT B0 ;  /* 0x0000000000007941 */ /* 0x000fea0003800200 */
.L_x_106:
[----:B------:R-:W0:Y:S01]  /*1400*/  LDC.64 R2, c[0x0][0x3a0] ;  /* 0x0000e800ff027b82 */ /* 0x000e220000000a00 */
[----:B------:R-:W1:Y:S02]  /*1410*/  LDCU UR4, c[0x0][0x3b8] ;  /* 0x00007700ff0477ac */ /* 0x000e640008000800 */
[----:B-1----:R-:W-:-:S04]  /*1420*/  IMAD R5, R6, UR4, R5 ;  /* 0x0000000406057c24 */ /* 0x002fc8000f8e0205 */
[----:B0-----:R-:W-:-:S05]  /*1430*/  IMAD.WIDE R2, R5, 0x4, R2 ;  /* 0x0000000405027825 */ /* 0x001fca00078e0202 */
[----:B------:R-:W-:Y:S01]  /*1440*/  STG.E desc[UR6][R2.64], R7 ;  /* 0x0000000702007986 */ /* 0x000fe2000c101906 */
[----:B------:R-:W-:Y:S05]  /*1450*/  EXIT ;  /* 0x000000000000794d */ /* 0x000fea0003800000 */
        .weak           $__internal_2_$__cuda_sm3x_div_rn_noftz_f32_slowpath
        .type           $__internal_2_$__cuda_sm3x_div_rn_noftz_f32_slowpath,@function
        .size           $__internal_2_$__cuda_sm3x_div_rn_noftz_f32_slowpath,($_Z25executelrnNormCuda_split3PfffiiiiS_iiiii$__internal_accurate_pow - $__internal_2_$__cuda_sm3x_div_rn_noftz_f32_slowpath)
$__internal_2_$__cuda_sm3x_div_rn_noftz_f32_slowpath:
        /* <DEDUP_REMOVED lines=34> */
.L_x_109:
        /* <DEDUP_REMOVED lines=51> */
.L_x_116:
[----:B------:R-:W-:-:S04]  /*19b0*/  LOP3.LUT R3, R3, 0x80000000, RZ, 0xc0, !PT ;  /* 0x8000000003037812 */ /* 0x000fc800078ec0ff */
[----:B------:R-:W-:Y:S01]  /*19c0*/  LOP3.LUT R3, R3, 0x7f800000, RZ, 0xfc, !PT ;  /* 0x7f80000003037812 */ /* 0x000fe200078efcff */
[----:B------:R-:W-:Y:S06]  /*19d0*/  BRA `(.L_x_117) ;  /* 0x0000000000047947 */ /* 0x000fec0003800000 */
.L_x_115:
[----:B------:R-:W-:-:S07]  /*19e0*/  LEA R3, R10, R3, 0x17 ;  /* 0x000000030a037211 */ /* 0x000fce00078eb8ff */
.L_x_117:
[----:B------:R-:W-:Y:S05]  /*19f0*/  BSYNC.RECONVERGENT B2 ;  /* 0x0000000000027941 */ /* 0x000fea0003800200 */
.L_x_114:
[----:B------:R-:W-:Y:S05]  /*1a00*/  BRA `(.L_x_118) ;  /* 0x0000000000207947 */ /* 0x000fea0003800000 */
.L_x_113:
[----:B------:R-:W-:-:S04]  /*1a10*/  LOP3.LUT R3, R4, 0x80000000, R3, 0x48, !PT ;  /* 0x8000000004037812 */ /* 0x000fc800078e4803 */
[----:B------:R-:W-:Y:S01]  /*1a20*/  LOP3.LUT R3, R3, 0x7f800000, RZ, 0xfc, !PT ;  /* 0x7f80000003037812 */ /* 0x000fe200078efcff */
[----:B------:R-:W-:Y:S06]  /*1a30*/  BRA `(.L_x_118) ;  /* 0x0000000000147947 */ /* 0x000fec0003800000 */
.L_x_112:
[----:B------:R-:W-:Y:S01]  /*1a40*/  LOP3.LUT R3, R4, 0x80000000, R3, 0x48, !PT ;  /* 0x8000000004037812 */ /* 0x000fe200078e4803 */
[----:B------:R-:W-:Y:S06]  /*1a50*/  BRA `(.L_x_118) ;  /* 0x00000000000c7947 */ /* 0x000fec0003800000 */
.L_x_111:
[----:B------:R-:W0:Y:S01]  /*1a60*/  MUFU.RSQ R3, -QNAN ;  /* 0xffc0000000037908 */ /* 0x000e220000001400 */
[----:B------:R-:W-:Y:S05]  /*1a70*/  BRA `(.L_x_118) ;  /* 0x0000000000047947 */ /* 0x000fea0003800000 */
.L_x_110:
[----:B------:R-:W-:-:S07]  /*1a80*/  FADD.FTZ R3, R3, R4 ;  /* 0x0000000403037221 */ /* 0x000fce0000010000 */
.L_x_118:
[----:B------:R-:W-:Y:S05]  /*1a90*/  BSYNC.RECONVERGENT B1 ;  /* 0x0000000000017941 */ /* 0x000fea0003800200 */
.L_x_108:
[----:B------:R-:W-:-:S04]  /*1aa0*/  IMAD.MOV.U32 R9, RZ, RZ, 0x0 ;  /* 0x00000000ff097424 */ /* 0x000fc800078e00ff */
[----:B0-----:R-:W-:Y:S05]  /*1ab0*/  RET.REL.NODEC R8 `(_Z25executelrnNormCuda_split3PfffiiiiS_iiiii) ;  /* 0xffffffe408507950 */ /* 0x001fea0003c3ffff */
        .type           $_Z25executelrnNormCuda_split3PfffiiiiS_iiiii$__internal_accurate_pow,@function
        .size           $_Z25executelrnNormCuda_split3PfffiiiiS_iiiii$__internal_accurate_pow,(.L_x_274 - $_Z25executelrnNormCuda_split3PfffiiiiS_iiiii$__internal_accurate_pow)
$_Z25executelrnNormCuda_split3PfffiiiiS_iiiii$__internal_accurate_pow:
        /* <DEDUP_REMOVED lines=162> */
.L_x_119:
[----:B------:R-:W-:Y:S01]  /*24e0*/  DFMA R12, R12, R16, R16 ;  /* 0x000000100c0c722b */ /* 0x000fe20000000010 */
[----:B------:R-:W-:Y:S01]  /*24f0*/  IMAD.MOV.U32 R8, RZ, RZ, R24 ;  /* 0x000000ffff087224 */ /* 0x000fe200078e0018 */
[----:B------:R-:W-:Y:S01]  /*2500*/  DSETP.NEU.AND P0, PT, |R16|, +INF , PT ;  /* 0x7ff000001000742a */ /* 0x000fe20003f0d200 */
[----:B------:R-:W-:-:S07]  /*2510*/  IMAD.MOV.U32 R9, RZ, RZ, 0x0 ;  /* 0x00000000ff097424 */ /* 0x000fce00078e00ff */
[----:B------:R-:W-:Y:S02]  /*2520*/  FSEL R7, R16, R12, !P0 ;  /* 0x0000000c10077208 */ /* 0x000fe40004000000 */
[----:B------:R-:W-:Y:S01]  /*2530*/  FSEL R12, R17, R13, !P0 ;  /* 0x0000000d110c7208 */ /* 0x000fe20004000000 */
[----:B------:R-:W-:Y:S06]  /*2540*/  RET.REL.NODEC R8 `(_Z25executelrnNormCuda_split3PfffiiiiS_iiiii) ;  /* 0xffffffd808ac7950 */ /* 0x000fec0003c3ffff */
.L_x_120:
        /* <DEDUP_REMOVED lines=11> */
.L_x_274:


//--------------------- .text._Z25executelrnNormCuda_split2PfffiiiiS_iiiii --------------------------
	.section	.text._Z25executelrnNormCuda_split2PfffiiiiS_iiiii,"ax",@progbits
	.align	128
        .global         _Z25executelrnNormCuda_split2PfffiiiiS_iiiii
        .type           _Z25executelrnNormCuda_split2PfffiiiiS_iiiii,@function
        .size           _Z25executelrnNormCuda_split2PfffiiiiS_iiiii,(.L_x_276 - _Z25executelrnNormCuda_split2PfffiiiiS_iiiii)
        .other          _Z25executelrnNormCuda_split2PfffiiiiS_iiiii,@"STO_CUDA_ENTRY STV_DEFAULT"
_Z25executelrnNormCuda_split2PfffiiiiS_iiiii:
.text._Z25executelrnNormCuda_split2PfffiiiiS_iiiii:
        /* <DEDUP_REMOVED lines=47> */
[----:B------:R-:W-:Y:S05]  /*02f0*/  CALL.REL.NOINC `($_Z25executelrnNormCuda_split2PfffiiiiS_iiiii$__internal_accurate_pow) ;  /* 0x0000001400f07944 */ /* 0x000fea0003c00000 */
[----:B------:R-:W-:Y:S05]  /*0300*/  BSYNC.RECONVERGENT B0 ;  /* 0x0000000000007941 */ /* 0x000fea0003800200 */
.L_x_122:
        /* <DEDUP_REMOVED lines=14> */
.L_x_124:
[----:B------:R-:W-:Y:S05]  /*03f0*/  BSYNC.RECONVERGENT B0 ;  /* 0x0000000000007941 */ /* 0x000fea0003800200 */
.L_x_123:
[----:B------:R-:W-:Y:S01]  /*0400*/  DADD R8, RZ, R8 ;  /* 0x00000000ff087229 */ /* 0x000fe20000000008 */
[----:B------:R-:W-:-:S09]  /*0410*/  FSETP.NEU.AND P0, PT, R0, 1, PT ;  /* 0x3f8000000000780b */ /* 0x000fd20003f0d000 */
[----:B------:R-:W0:Y:S02]  /*0420*/  F2F.F32.F64 R8, R8 ;  /* 0x0000000800087310 */ /* 0x000e240000301000 */
[----:B0-----:R-:W-:-:S07]  /*0430*/  FSEL R0, R8, 1, P0 ;  /* 0x3f80000008007808 */ /* 0x001fce0000000000 */
.L_x_121:
        /* <DEDUP_REMOVED lines=18> */
.L_x_126:
        /* <DEDUP_REMOVED lines=15> */
.L_x_129:
[----:B------:R-:W-:-:S11]  /*0650*/  DADD R8, R26, 2 ;  /* 0x400000001a087429 */ /* 0x000fd60000000000 */
.L_x_128:
[----:B------:R-:W-:Y:S05]  /*0660*/  BSYNC.RECONVERGENT B0 ;  /* 0x0000000000007941 */ /* 0x000fea0003800200 */
.L_x_127:
[----:B------:R-:W0:Y:S01]  /*0670*/  F2F.F64.F32 R10, R0 ;  /* 0x00000000000a7310 */ /* 0x000e220000201800 */
[----:B------:R-:W-:-:S04]  /*0680*/  FSETP.NEU.AND P0, PT, R25, 1, PT ;  /* 0x3f8000001900780b */ /* 0x000fc80003f0d000 */
[----:B------:R-:W-:Y:S02]  /*0690*/  FSEL R8, R8, RZ, P0 ;  /* 0x000000ff08087208 */ /* 0x000fe40000000000 */
[----:B------:R-:W-:-:S06]  /*06a0*/  FSEL R9, R9, 1.875, P0 ;  /* 0x3ff0000009097808 */ /* 0x000fcc0000000000 */
[----:B0-----:R-:W-:-:S06]  /*06b0*/  DADD R10, R10, R8 ;  /* 0x000000000a0a7229 */ /* 0x001fcc0000000008 */
[----:B------:R0:W1:Y:S05]  /*06c0*/  F2F.F32.F64 R0, R10 ;  /* 0x0000000a00007310 */ /* 0x00006a0000301000 */
.L_x_125:
        /* <DEDUP_REMOVED lines=15> */
[----:B-1----:R-:W-:Y:S05]  /*07c0*/  CALL.REL.NOINC `($_Z25executelrnNormCuda_split2PfffiiiiS_iiiii$__internal_accurate_pow) ;  /* 0x0000001000bc7944 */ /* 0x002fea0003c00000 */
[----:B------:R-:W-:Y:S05]  /*07d0*/  BSYNC.RECONVERGENT B0 ;  /* 0x0000000000007941 */ /* 0x000fea0003800200 */
.L_x_131:
        /* <DEDUP_REMOVED lines=15> */
.L_x_134:
[----:B------:R-:W-:-:S11]  /*08d0*/  DADD R8, R26, 2 ;  /* 0x400000001a087429 */ /* 0x000fd60000000000 */
.L_x_133:
[----:B------:R-:W-:Y:S05]  /*08e0*/  BSYNC.RECONVERGENT B0 ;  /* 0x0000000000007941 */ /* 0x000fea0003800200 */
.L_x_132:
[----:B------:R-:W0:Y:S01]  /*08f0*/  F2F.F64.F32 R10, R0 ;  /* 0x00000000000a7310 */ /* 0x000e220000201800 */
[----:B------:R-:W-:-:S04]  /*0900*/  FSETP.NEU.AND P0, PT, R25, 1, PT ;  /* 0x3f8000001900780b */ /* 0x000fc80003f0d000 */
[----:B------:R-:W-:Y:S02]  /*0910*/  FSEL R8, R8, RZ, P0 ;  /* 0x000000ff08087208 */ /* 0x000fe40000000000 */
[----:B------:R-:W-:-:S06]  /*0920*/  FSEL R9, R9, 1.875, P0 ;  /* 0x3ff0000009097808 */ /* 0x000fcc0000000000 */
[----:B0-----:R-:W-:-:S06]  /*0930*/  DADD R8, R10, R8 ;  /* 0x000000000a087229 */ /* 0x001fcc0000000008 */
[----:B------:R2:W3:Y:S05]  /*0940*/  F2F.F32.F64 R0, R8 ;  /* 0x0000000800007310 */ /* 0x0004ea0000301000 */
.L_x_130:
        /* <DEDUP_REMOVED lines=14> */
[----:B-1-3--:R-:W-:Y:S05]  /*0a30*/  CALL.REL.NOINC `($_Z25executelrnNormCuda_split2PfffiiiiS_iiiii$__internal_accurate_pow) ;  /* 0x0000001000207944 */ /* 0x00afea0003c00000 */
[----:B------:R-:W-:Y:S05]  /*0a40*/  BSYNC.RECONVERGENT B0 ;  /* 0x0000000000007941 */ /* 0x000fea0003800200 */
.L_x_136:
        /* <DEDUP_REMOVED lines=15> */
.L_x_139:
[----:B------:R-:W-:-:S11]  /*0b40*/  DADD R8, R26, 2 ;  /* 0x400000001a087429 */ /* 0x000fd60000000000 */
.L_x_138:
[----:B------:R-:W-:Y:S05]  /*0b50*/  BSYNC.RECONVERGENT B0 ;  /* 0x0000000000007941 */ /* 0x000fea0003800200 */
.L_x_137:
[----:B------:R-:W0:Y:S01]  /*0b60*/  F2F.F64.F32 R10, R0 ;  /* 0x00000000000a7310 */ /* 0x000e220000201800 */
[----:B------:R-:W-:-:S04]  /*0b70*/  FSETP.NEU.AND P0, PT, R2, 1, PT ;  /* 0x3f8000000200780b */ /* 0x000fc80003f0d000 */
[----:B------:R-:W-:Y:S02]  /*0b80*/  FSEL R8, R8, RZ, P0 ;  /* 0x000000ff08087208 */ /* 0x000fe40000000000 */
[----:B------:R-:W-:-:S06]  /*0b90*/  FSEL R9, R9, 1.875, P0 ;  /* 0x3ff0000009097808 */ /* 0x000fcc0000000000 */
[----:B0-----:R-:W-:-:S06]  /*0ba0*/  DADD R8, R10, R8 ;  /* 0x000000000a087229 */ /* 0x001fcc0000000008 */
[----:B------:R4:W0:Y:S05]  /*0bb0*/  F2F.F32.F64 R0, R8 ;  /* 0x0000000800007310 */ /* 0x00082a0000301000 */
.L_x_135:
        /* <DEDUP_REMOVED lines=24> */
[----:B---3-5:R-:W-:Y:S05]  /*0d40*/  CALL.REL.NOINC `($__internal_3_$__cuda_sm3x_div_rn_noftz_f32_slowpath) ;  /* 0x0000000400c47944 */ /* 0x028fea0003c00000 */
.L_x_140:
        /* <DEDUP_REMOVED lines=92> */
.L_x_142:
[----:B------:R-:W-:Y:S05]  /*1310*/  BSYNC.RECONVERGENT B0 ;  /* 0x0000000000007941 */ /* 0x000fea0003800200 */
.L_x_141:
        /* <DEDUP_REMOVED lines=11> */
[----:B------:R-:W-:Y:S05]  /*13d0*/  CALL.REL.NOINC `($__internal_3_$__cuda_sm3x_div_rn_noftz_f32_slowpath) ;  /* 0x0000000000207944 */ /* 0x000fea0003c00000 */
[----:B------:R-:W-:-:S07]  /*13e0*/  MOV R7, R3 ;  /* 0x0000000300077202 */ /* 0x000fce0000000f00 */
.L_x_144:
[----:B------:R-:W-:Y:S05]  /*13f0*/  BSYNC.RECONVERGENT B0 ;  /* 0x0000000000007941 */ /* 0x000fea0003800200 */
.L_x_143:
[----:B------:R-:W0:Y:S01]  /*1400*/  LDC.64 R2, c[0x0][0x3a0] ;  /* 0x0000e800ff027b82 */ /* 0x000e220000000a00 */
[----:B------:R-:W1:Y:S02]  /*1410*/  LDCU UR4, c[0x0][0x3b8] ;  /* 0x00007700ff0477ac */ /* 0x000e640008000800 */
[----:B-1----:R-:W-:-:S04]  /*1420*/  IMAD R5, R6, UR4, R5 ;  /* 0x0000000406057c24 */ /* 0x002fc8000f8e0205 */
[----:B0-----:R-:W-:-:S05]  /*1430*/  IMAD.WIDE R2, R5, 0x4, R2 ;  /* 0x0000000405027825 */ /* 0x001fca00078e0202 */
[----:B------:R-:W-:Y:S01]  /*1440*/  STG.E desc[UR6][R2.64], R7 ;  /* 0x0000000702007986 */ /* 0x000fe2000c101906 */
[----:B------:R-:W-:Y:S05]  /*1450*/  EXIT ;  /* 0x000000000000794d */ /* 0x000fea0003800000 */
        .weak           $__internal_3_$__cuda_sm3x_div_rn_noftz_f32_slowpath
        .type           $__internal_3_$__cuda_sm3x_div_rn_noftz_f32_slowpath,@function
        .size           $__internal_3_$__cuda_sm3x_div_rn_noftz_f32_slowpath,($_Z25executelrnNormCuda_split2PfffiiiiS_iiiii$__internal_accurate_pow - $__internal_3_$__cuda_sm3x_div_rn_noftz_f32_slowpath)
$__internal_3_$__cuda_sm3x_div_rn_noftz_f32_slowpath:
        /* <DEDUP_REMOVED lines=34> */
.L_x_146:
        /* <DEDUP_REMOVED lines=51> */
.L_x_153:
[----:B------:R-:W-:-:S04]  /*19b0*/  LOP3.LUT R3, R3, 0x80000000, RZ, 0xc0, !PT ;  /* 0x8000000003037812 */ /* 0x000fc800078ec0ff */
[----:B------:R-:W-:Y:S01]  /*19c0*/  LOP3.LUT R3, R3, 0x7f800000, RZ, 0xfc, !PT ;  /* 0x7f80000003037812 */ /* 0x000fe200078efcff */
[----:B------:R-:W-:Y:S06]  /*19d0*/  BRA `(.L_x_154) ;  /* 0x0000000000047947 */ /* 0x000fec0003800000 */
.L_x_152:
[----:B------:R-:W-:-:S07]  /*19e0*/  LEA R3, R10, R3, 0x17 ;  /* 0x000000030a037211 */ /* 0x000fce00078eb8ff */
.L_x_154:
[----:B------:R-:W-:Y:S05]  /*19f0*/  BSYNC.RECONVERGENT B2 ;  /* 0x0000000000027941 */ /* 0x000fea0003800200 */
.L_x_151:
[----:B------:R-:W-:Y:S05]  /*1a00*/  BRA `(.L_x_155) ;  /* 0x0000000000207947 */ /* 0x000fea0003800000 */
.L_x_150:
[----:B------:R-:W-:-:S04]  /*1a10*/  LOP3.LUT R3, R4, 0x80000000, R3, 0x48, !PT ;  /* 0x8000000004037812 */ /* 0x000fc800078e4803 */
[----:B------:R-:W-:Y:S01]  /*1a20*/  LOP3.LUT R3, R3, 0x7f800000, RZ, 0xfc, !PT ;  /* 0x7f80000003037812 */ /* 0x000fe200078efcff */
[----:B------:R-:W-:Y:S06]  /*1a30*/  BRA `(.L_x_155) ;  /* 0x0000000000147947 */ /* 0x000fec0003800000 */
.L_x_149:
[----:B------:R-:W-:Y:S01]  /*1a40*/  LOP3.LUT R3, R4, 0x80000000, R3, 0x48, !PT ;  /* 0x8000000004037812 */ /* 0x000fe200078e4803 */
[----:B------:R-:W-:Y:S06]  /*1a50*/  BRA `(.L_x_155) ;  /* 0x00000000000c7947 */ /* 0x000fec0003800000 */
.L_x_148:
[----:B------:R-:W0:Y:S01]  /*1a60*/  MUFU.RSQ R3, -QNAN ;  /* 0xffc0000000037908 */ /* 0x000e220000001400 */
[----:B------:R-:W-:Y:S05]  /*1a70*/  BRA `(.L_x_155) ;  /* 0x0000000000047947 */ /* 0x000fea0003800000 */
.L_x_147:
[----:B------:R-:W-:-:S07]  /*1a80*/  FADD.FTZ R3, R3, R4 ;  /* 0x0000000403037221 */ /* 0x000fce0000010000 */
.L_x_155:
[----:B------:R-:W-:Y:S05]  /*1a90*/  BSYNC.RECONVERGENT B1 ;  /* 0x0000000000017941 */ /* 0x000fea0003800200 */
.L_x_145:
[----:B------:R-:W-:-:S04]  /*1aa0*/  IMAD.MOV.U32 R9, RZ, RZ, 0x0 ;  /* 0x00000000ff097424 */ /* 0x000fc800078e00ff */
[----:B0-----:R-:W-:Y:S05]  /*1ab0*/  RET.REL.NODEC R8 `(_Z25executelrnNormCuda_split2PfffiiiiS_iiiii) ;  /* 0xffffffe408507950 */ /* 0x001fea0003c3ffff */
        .type           $_Z25executelrnNormCuda_split2PfffiiiiS_iiiii$__internal_accurate_pow,@function
        .size           $_Z25executelrnNormCuda_split2PfffiiiiS_iiiii$__internal_accurate_pow,(.L_x_276 - $_Z25executelrnNormCuda_split2PfffiiiiS_iiiii$__internal_accurate_pow)
$_Z25executelrnNormCuda_split2PfffiiiiS_iiiii$__internal_accurate_pow:
        /* <DEDUP_REMOVED lines=162> */
.L_x_156:
[----:B------:R-:W-:Y:S01]  /*24e0*/  DFMA R12, R12, R16, R16 ;  /* 0x000000100c0c722b */ /* 0x000fe20000000010 */
[----:B------:R-:W-:Y:S01]  /*24f0*/  IMAD.MOV.U32 R8, RZ, RZ, R24 ;  /* 0x000000ffff087224 */ /* 0x000fe200078e0018 */
[----:B------:R-:W-:Y:S01]  /*2500*/  DSETP.NEU.AND P0, PT, |R16|, +INF , PT ;  /* 0x7ff000001000742a */ /* 0x000fe20003f0d200 */
[----:B------:R-:W-:-:S07]  /*2510*/  IMAD.MOV.U32 R9, RZ, RZ, 0x0 ;  /* 0x00000000ff097424 */ /* 0x000fce00078e00ff */
[----:B------:R-:W-:Y:S02]  /*2520*/  FSEL R7, R16, R12, !P0 ;  /* 0x0000000c10077208 */ /* 0x000fe40004000000 */
[----:B------:R-:W-:Y:S01]  /*2530*/  FSEL R12, R17, R13, !P0 ;  /* 0x0000000d110c7208 */ /* 0x000fe20004000000 */
[----:B------:R-:W-:Y:S06]  /*2540*/  RET.REL.NODEC R8 `(_Z25executelrnNormCuda_split2PfffiiiiS_iiiii) ;  /* 0xffffffd808ac7950 */ /* 0x000fec0003c3ffff */
.L_x_157:
        /* <DEDUP_REMOVED lines=11> */
.L_x_276:


//--------------------- .text._Z25executelrnNormCuda_split1PfffiiiiS_iiiii --------------------------
	.section	.text._Z25executelrnNormCuda_split1PfffiiiiS_iiiii,"ax",@progbits
	.align	128
        .global         _Z25executelrnNormCuda_split1PfffiiiiS_iiiii
        .type           _Z25executelrnNormCuda_split1PfffiiiiS_iiiii,@function
        .size           _Z25executelrnNormCuda_split1PfffiiiiS_iiiii,(.L_x_278 - _Z25executelrnNormCuda_split1PfffiiiiS_iiiii)
        .other          _Z25executelrnNormCuda_split1PfffiiiiS_iiiii,@"STO_CUDA_ENTRY STV_DEFAULT"
_Z25executelrnNormCuda_split1PfffiiiiS_iiiii:
.text._Z25executelrnNormCuda_split1PfffiiiiS_iiiii:
        /* <DEDUP_REMOVED lines=47> */
[----:B------:R-:W-:Y:S05]  /*02f0*/  CALL.REL.NOINC `($_Z25executelrnNormCuda_split1PfffiiiiS_iiiii$__internal_accurate_pow) ;  /* 0x0000001400f07944 */ /* 0x000fea0003c00000 */
[----:B------:R-:W-:Y:S05]  /*0300*/  BSYNC.RECONVERGENT B0 ;  /* 0x0000000000007941 */ /* 0x000fea0003800200 */
.L_x_159:
        /* <DEDUP_REMOVED lines=14> */
.L_x_161:
[----:B------:R-:W-:Y:S05]  /*03f0*/  BSYNC.RECONVERGENT B0 ;  /* 0x0000000000007941 */ /* 0x000fea0003800200 */
.L_x_160:
[----:B------:R-:W-:Y:S01]  /*0400*/  DADD R8, RZ, R8 ;  /* 0x00000000ff087229 */ /* 0x000fe20000000008 */
[----:B------:R-:W-:-:S09]  /*0410*/  FSETP.NEU.AND P0, PT, R0, 1, PT ;  /* 0x3f8000000000780b */ /* 0x000fd20003f0d000 */
[----:B------:R-:W0:Y:S02]  /*0420*/  F2F.F32.F64 R8, R8 ;  /* 0x0000000800087310 */ /* 0x000e240000301000 */
[----:B0-----:R-:W-:-:S07]  /*0430*/  FSEL R0, R8, 1, P0 ;  /* 0x3f80000008007808 */ /* 0x001fce0000000000 */
.L_x_158:
        /* <DEDUP_REMOVED lines=18> */
.L_x_163:
        /* <DEDUP_REMOVED lines=15> */
.L_x_166:
[----:B------:R-:W-:-:S11]  /*0650*/  DADD R8, R26, 2 ;  /* 0x400000001a087429 */ /* 0x000fd60000000000 */
.L_x_165:
[----:B------:R-:W-:Y:S05]  /*0660*/  BSYNC.RECONVERGENT B0 ;  /* 0x0000000000007941 */ /* 0x000fea0003800200 */
.L_x_164:
[----:B------:R-:W0:Y:S01]  /*0670*/  F2F.F64.F32 R10, R0 ;  /* 0x00000000000a7310 */ /* 0x000e220000201800 */
[----:B------:R-:W-:-:S04]  /*0680*/  FSETP.NEU.AND P0, PT, R25, 1, PT ;  /* 0x3f8000001900780b */ /* 0x000fc80003f0d000 */
[----:B------:R-:W-:Y:S02]  /*0690*/  FSEL R8, R8, RZ, P0 ;  /* 0x000000ff08087208 */ /* 0x000fe40000000000 */
[----:B------:R-:W-:-:S06]  /*06a0*/  FSEL R9, R9, 1.875, P0 ;  /* 0x3ff0000009097808 */ /* 0x000fcc0000000000 */
[----:B0-----:R-:W-:-:S06]  /*06b0*/  DADD R10, R10, R8 ;  /* 0x000000000a0a7229 */ /* 0x001fcc0000000008 */
[----:B------:R0:W1:Y:S05]  /*06c0*/  F2F.F32.F64 R0, R10 ;  /* 0x0000000a00007310 */ /* 0x00006a0000301000 */
.L_x_162:
        /* <DEDUP_REMOVED lines=15> */
[----:B-1----:R-:W-:Y:S05]  /*07c0*/  CALL.REL.NOINC `($_Z25executelrnNormCuda_split1PfffiiiiS_iiiii$__internal_accurate_pow) ;  /* 0x0000001000bc7944 */ /* 0x002fea0003c00000 */
[----:B------:R-:W-:Y:S05]  /*07d0*/  BSYNC.RECONVERGENT B0 ;  /* 0x0000000000007941 */ /* 0x000fea0003800200 */
.L_x_168:
        /* <DEDUP_REMOVED lines=15> */
.L_x_171:
[----:B------:R-:W-:-:S11]  /*08d0*/  DADD R8, R26, 2 ;  /* 0x400000001a087429 */ /* 0x000fd60000000000 */
.L_x_170:
[----:B------:R-:W-:Y:S05]  /*08e0*/  BSYNC.RECONVERGENT B0 ;  /* 0x0000000000007941 */ /* 0x000fea0003800200 */
.L_x_169:
[----:B------:R-:W0:Y:S01]  /*08f0*/  F2F.F64.F32 R10, R0 ;  /* 0x00000000000a7310 */ /* 0x000e220000201800 */
[----:B------:R-:W-:-:S04]  /*0900*/  FSETP.NEU.AND P0, PT, R25, 1, PT ;  /* 0x3f8000001900780b */ /* 0x000fc80003f0d000 */
[----:B------:R-:W-:Y:S02]  /*0910*/  FSEL R8, R8, RZ, P0 ;  /* 0x000000ff08087208 */ /* 0x000fe40000000000 */
[----:B------:R-:W-:-:S06]  /*0920*/  FSEL R9, R9, 1.875, P0 ;  /* 0x3ff0000009097808 */ /* 0x000fcc0000000000 */
[----:B0-----:R-:W-:-:S06]  /*0930*/  DADD R8, R10, R8 ;  /* 0x000000000a087229 */ /* 0x001fcc0000000008 */
[----:B------:R2:W3:Y:S05]  /*0940*/  F2F.F32.F64 R0, R8 ;  /* 0x0000000800007310 */ /* 0x0004ea0000301000 */
.L_x_167:
        /* <DEDUP_REMOVED lines=14> */
[----:B-1-3--:R-:W-:Y:S05]  /*0a30*/  CALL.REL.NOINC `($_Z25executelrnNormCuda_split1PfffiiiiS_iiiii$__internal_accurate_pow) ;  /* 0x0000001000207944 */ /* 0x00afea0003c00000 */
[----:B------:R-:W-:Y:S05]  /*0a40*/  BSYNC.RECONVERGENT B0 ;  /* 0x0000000000007941 */ /* 0x000fea0003800200 */
.L_x_173:
        /* <DEDUP_REMOVED lines=15> */
.L_x_176:
[----:B------:R-:W-:-:S11]  /*0b40*/  DADD R8, R26, 2 ;  /* 0x400000001a087429 */ /* 0x000fd60000000000 */
.L_x_175:
[----:B------:R-:W-:Y:S05]  /*0b50*/  BSYNC.RECONVERGENT B0 ;  /* 0x0000000000007941 */ /* 0x000fea0003800200 */
.L_x_174:
[----:B------:R-:W0:Y:S01]  /*0b60*/  F2F.F64.F32 R10, R0 ;  /* 0x00000000000a7310 */ /* 0x000e220000201800 */
[----:B------:R-:W-:-:S04]  /*0b70*/  FSETP.NEU.AND P0, PT, R2, 1, PT ;  /* 0x3f8000000200780b */ /* 0x000fc80003f0d000 */
[----:B------:R-:W-:Y:S02]  /*0b80*/  FSEL R8, R8, RZ, P0 ;  /* 0x000000ff08087208 */ /* 0x000fe40000000000 */
[----:B------:R-:W-:-:S06]  /*0b90*/  FSEL R9, R9, 1.875, P0 ;  /* 0x3ff0000009097808 */ /* 0x000fcc0000000000 */
[----:B0-----:R-:W-:-:S06]  /*0ba0*/  DADD R8, R10, R8 ;  /* 0x000000000a087229 */ /* 0x001fcc0000000008 */
[----:B------:R4:W0:Y:S05]  /*0bb0*/  F2F.F32.F64 R0, R8 ;  /* 0x0000000800007310 */ /* 0x00082a0000301000 */
.L_x_172:
        /* <DEDUP_REMOVED lines=24> */
[----:B---3-5:R-:W-:Y:S05]  /*0d40*/  CALL.REL.NOINC `($__internal_4_$__cuda_sm3x_div_rn_noftz_f32_slowpath) ;  /* 0x0000000400c47944 */ /* 0x028fea0003c00000 */
.L_x_177:
        /* <DEDUP_REMOVED lines=92> */
.L_x_179:
[----:B------:R-:W-:Y:S05]  /*1310*/  BSYNC.RECONVERGENT B0 ;  /* 0x0000000000007941 */ /* 0x000fea0003800200 */
.L_x_178:
        /* <DEDUP_REMOVED lines=11> */
[----:B------:R-:W-:Y:S05]  /*13d0*/  CALL.REL.NOINC `($__internal_4_$__cuda_sm3x_div_rn_noftz_f32_slowpath) ;  /* 0x0000000000207944 */ /* 0x000fea0003c00000 */
[----:B------:R-:W-:-:S07]  /*13e0*/  MOV R7, R3 ;  /* 0x0000000300077202 */ /* 0x000fce0000000f00 */
.L_x_181:
[----:B------:R-:W-:Y:S05]  /*13f0*/  BSYNC.RECONVERGENT B0 ;  /* 0x0000000000007941 */ /* 0x000fea0003800200 */
.L_x_180:
[----:B------:R-:W0:Y:S01]  /*1400*/  LDC.64 R2, c[0x0][0x3a0] ;  /* 0x0000e800ff027b82 */ /* 0x000e220000000a00 */
[----:B------:R-:W1:Y:S02]  /*1410*/  LDCU UR4, c[0x0][0x3b8] ;  /* 0x00007700ff0477ac */ /* 0x000e640008000800 */
[----:B-1----:R-:W-:-:S04]  /*1420*/  IMAD R5, R6, UR4, R5 ;  /* 0x0000000406057c24 */ /* 0x002fc8000f8e0205 */
[----:B0-----:R-:W-:-:S05]  /*1430*/  IMAD.WIDE R2, R5, 0x4, R2 ;  /* 0x0000000405027825 */ /* 0x001fca00078e0202 */
[----:B------:R-:W-:Y:S01]  /*1440*/  STG.E desc[UR6][R2.64], R7 ;  /* 0x0000000702007986 */ /* 0x000fe2000c101906 */
[----:B------:R-:W-:Y:S05]  /*1450*/  EXIT ;  /* 0x000000000000794d */ /* 0x000fea0003800000 */
        .weak           $__internal_4_$__cuda_sm3x_div_rn_noftz_f32_slowpath
        .type           $__internal_4_$__cuda_sm3x_div_rn_noftz_f32_slowpath,@function
        .size           $__internal_4_$__cuda_sm3x_div_rn_noftz_f32_slowpath,($_Z25executelrnNormCuda_split1PfffiiiiS_iiiii$__internal_accurate_pow - $__internal_4_$__cuda_sm3x_div_rn_noftz_f32_slowpath)
$__internal_4_$__cuda_sm3x_div_rn_noftz_f32_slowpath:
        /* <DEDUP_REMOVED lines=34> */
.L_x_183:
        /* <DEDUP_REMOVED lines=51> */
.L_x_190:
[----:B------:R-:W-:-:S04]  /*19b0*/  LOP3.LUT R3, R3, 0x80000000, RZ, 0xc0, !PT ;  /* 0x8000000003037812 */ /* 0x000fc800078ec0ff */
[----:B------:R-:W-:Y:S01]  /*19c0*/  LOP3.LUT R3, R3, 0x7f800000, RZ, 0xfc, !PT ;  /* 0x7f80000003037812 */ /* 0x000fe200078efcff */
[----:B------:R-:W-:Y:S06]  /*19d0*/  BRA `(.L_x_191) ;  /* 0x0000000000047947 */ /* 0x000fec0003800000 */
.L_x_189:
[----:B------:R-:W-:-:S07]  /*19e0*/  LEA R3, R10, R3, 0x17 ;  /* 0x000000030a037211 */ /* 0x000fce00078eb8ff */
.L_x_191:
[----:B------:R-:W-:Y:S05]  /*19f0*/  BSYNC.RECONVERGENT B2 ;  /* 0x0000000000027941 */ /* 0x000fea0003800200 */
.L_x_188:
[----:B------:R-:W-:Y:S05]  /*1a00*/  BRA `(.L_x_192) ;  /* 0x0000000000207947 */ /* 0x000fea0003800000 */
.L_x_187:
[----:B------:R-:W-:-:S04]  /*1a10*/  LOP3.LUT R3, R4, 0x80000000, R3, 0x48, !PT ;  /* 0x8000000004037812 */ /* 0x000fc800078e4803 */
[----:B------:R-:W-:Y:S01]  /*1a20*/  LOP3.LUT R3, R3, 0x7f800000, RZ, 0xfc, !PT ;  /* 0x7f80000003037812 */ /* 0x000fe200078efcff */
[----:B------:R-:W-:Y:S06]  /*1a30*/  BRA `(.L_x_192) ;  /* 0x0000000000147947 */ /* 0x000fec0003800000 */
.L_x_186:
[----:B------:R-:W-:Y:S01]  /*1a40*/  LOP3.LUT R3, R4, 0x80000000, R3, 0x48, !PT ;  /* 0x8000000004037812 */ /* 0x000fe200078e4803 */
[----:B------:R-:W-:Y:S06]  /*1a50*/  BRA `(.L_x_192) ;  /* 0x00000000000c7947 */ /* 0x000fec0003800000 */
.L_x_185:
[----:B------:R-:W0:Y:S01]  /*1a60*/  MUFU.RSQ R3, -QNAN ;  /* 0xffc0000000037908 */ /* 0x000e220000001400 */
[----:B------:R-:W-:Y:S05]  /*1a70*/  BRA `(.L_x_192) ;  /* 0x0000000000047947 */ /* 0x000fea0003800000 */
.L_x_184:
[----:B------:R-:W-:-:S07]  /*1a80*/  FADD.FTZ R3, R3, R4 ;  /* 0x0000000403037221 */ /* 0x000fce0000010000 */
.L_x_192:
[----:B------:R-:W-:Y:S05]  /*1a90*/  BSYNC.RECONVERGENT B1 ;  /* 0x0000000000017941 */ /* 0x000fea0003800200 */
.L_x_182:
[----:B------:R-:W-:-:S04]  /*1aa0*/  IMAD.MOV.U32 R9, RZ, RZ, 0x0 ;  /* 0x00000000ff097424 */ /* 0x000fc800078e00ff */
[----:B0-----:R-:W-:Y:S05]  /*1ab0*/  RET.REL.NODEC R8 `(_Z25executelrnNormCuda_split1PfffiiiiS_iiiii) ;  /* 0xffffffe408507950 */ /* 0x001fea0003c3ffff */
        .type           $_Z25executelrnNormCuda_split1PfffiiiiS_iiiii$__internal_accurate_pow,@function
        .size           $_Z25executelrnNormCuda_split1PfffiiiiS_iiiii$__internal_accurate_pow,(.L_x_278 - $_Z25executelrnNormCuda_split1PfffiiiiS_iiiii$__internal_accurate_pow)
$_Z25executelrnNormCuda_split1PfffiiiiS_iiiii$__internal_accurate_pow:
        /* <DEDUP_REMOVED lines=162> */
.L_x_193:
[----:B------:R-:W-:Y:S01]  /*24e0*/  DFMA R12, R12, R16, R16 ;  /* 0x000000100c0c722b */ /* 0x000fe20000000010 */
[----:B------:R-:W-:Y:S01]  /*24f0*/  IMAD.MOV.U32 R8, RZ, RZ, R24 ;  /* 0x000000ffff087224 */ /* 0x000fe200078e0018 */
[----:B------:R-:W-:Y:S01]  /*2500*/  DSETP.NEU.AND P0, PT, |R16|, +INF , PT ;  /* 0x7ff000001000742a */ /* 0x000fe20003f0d200 */
[----:B------:R-:W-:-:S07]  /*2510*/  IMAD.MOV.U32 R9, RZ, RZ, 0x0 ;  /* 0x00000000ff097424 */ /* 0x000fce00078e00ff */
[----:B------:R-:W-:Y:S02]  /*2520*/  FSEL R7, R16, R12, !P0 ;  /* 0x0000000c10077208 */ /* 0x000fe40004000000 */
[----:B------:R-:W-:Y:S01]  /*2530*/  FSEL R12, R17, R13, !P0 ;  /* 0x0000000d110c7208 */ /* 0x000fe20004000000 */
[----:B------:R-:W-:Y:S06]  /*2540*/  RET.REL.NODEC R8 `(_Z25executelrnNormCuda_split1PfffiiiiS_iiiii) ;  /* 0xffffffd808ac7950 */ /* 0x000fec0003c3ffff */
.L_x_194:
        /* <DEDUP_REMOVED lines=11> */
.L_x_278:


//--------------------- .text._Z31execute3Dconvolutiongroup2Cuda2PfS_S_S_iiiiiiiiiii --------------------------
	.section	.text._Z31execute3Dconvolutiongroup2Cuda2PfS_S_S_iiiiiiiiiii,"ax",@progbits
	.align	128
        .global         _Z31execute3Dconvolutiongroup2Cuda2PfS_S_S_iiiiiiiiiii
        .type           _Z31execute3Dconvolutiongroup2Cuda2PfS_S_S_iiiiiiiiiii,@function
        .size           _Z31execute3Dconvolutiongroup2Cuda2PfS_S_S_iiiiiiiiiii,(.L_x_287 - _Z31execute3Dconvolutiongroup2Cuda2PfS_S_S_iiiiiiiiiii)
        .other          _Z31execute3Dconvolutiongroup2Cuda2PfS_S_S_iiiiiiiiiii,@"STO_CUDA_ENTRY STV_DEFAULT"
_Z31execute3Dconvolutiongroup2Cuda2PfS_S_S_iiiiiiiiiii:
.text._Z31execute3Dconvolutiongroup2Cuda2PfS_S_S_iiiiiiiiiii:
[----:B------:R-:W-:Y:S08]  /*0000*/  LDC R1, c[0x0][0x37c] ;  /* 0x0000df00ff017b82 */ /* 0x000ff00000000800 */
[----:B------:R-:W0:Y:S01]  /*0010*/  LDC R5, c[0x0][0x3c0] ;  /* 0x0000f000ff057b82 */ /* 0x000e220000000800 */
[----:B------:R-:W1:Y:S01]  /*0020*/  LDCU UR7, c[0x0][0x3b8] ;  /* 0x00007700ff0777ac */ /* 0x000e620008000800 */
[----:B------:R-:W-:Y:S01]  /*0030*/  MOV R11, RZ ;  /* 0x000000ff000b7202 */ /* 0x000fe20000000f00 */
[----:B------:R-:W2:Y:S05]  /*0040*/  LDCU UR6, c[0x0][0x3a0] ;  /* 0x00007400ff0677ac */ /* 0x000eaa0008000800 */
[----:B------:R-:W3:Y:S01]  /*0050*/  S2UR UR5, SR_CTAID.X ;  /* 0x00000000000579c3 */ /* 0x000ee20000002500 */
[----:B------:R-:W4:Y:S01]  /*0060*/  LDCU.64 UR12, c[0x0][0x358] ;  /* 0x00006b00ff0c77ac */ /* 0x000f220008000a00 */
[----:B-1----:R-:W-:-:S04]  /*0070*/  USHF.L.U32 UR4, UR7, 0x1, URZ ;  /* 0x0000000107047899 */ /* 0x002fc800080006ff */
[----:B------:R-:W-:Y:S01]  /*0080*/  UISETP.GT.AND UP0, UPT, UR4, UR7, UPT ;  /* 0x000000070400728c */ /* 0x000fe2000bf04270 */
[----:B0-----:R-:W0:Y:S01]  /*0090*/  I2F.U32.RP R0, R5 ;  /* 0x0000000500007306 */ /* 0x001e220000209000 */
[----:B------:R-:W-:-:S07]  /*00a0*/  ISETP.NE.U32.AND P2, PT, R5, RZ, PT ;  /* 0x000000ff0500720c */ /* 0x000fce0003f45070 */
[----:B0-----:R-:W0:Y:S02]  /*00b0*/  MUFU.RCP R0, R0 ;  /* 0x0000000000007308 */ /* 0x001e240000001000 */
[----:B0-----:R-:W-:-:S06]  /*00c0*/  VIADD R2, R0, 0xffffffe ;  /* 0x0ffffffe00027836 */ /* 0x001fcc0000000000 */
[----:B------:R0:W1:Y:S02]  /*00d0*/  F2I.FTZ.U32.TRUNC.NTZ R3, R2 ;  /* 0x0000000200037305 */ /* 0x000064000021f000 */
[----:B0-----:R-:W-:Y:S02]  /*00e0*/  HFMA2 R2, -RZ, RZ, 0, 0 ;  /* 0x00000000ff027431 */ /* 0x001fe400000001ff */
[----:B-1----:R-:W-:-:S04]  /*00f0*/  IMAD.MOV R4, RZ, RZ, -R3 ;  /* 0x000000ffff047224 */ /* 0x002fc800078e0a03 */
[----:B------:R-:W-:-:S04]  /*0100*/  IMAD R7, R4, R5, RZ ;  /* 0x0000000504077224 */ /* 0x000fc800078e02ff */
[----:B------:R-:W-:-:S06]  /*0110*/  IMAD.HI.U32 R3, R3, R7, R2 ;  /* 0x0000000703037227 */ /* 0x000fcc00078e0002 */
[----:B---3--:R-:W-:Y:S02]  /*0120*/  IMAD.HI.U32 R12, R3, UR5, RZ ;  /* 0x00000005030c7c27 */ /* 0x008fe4000f8e00ff */
[----:B------:R-:W0:Y:S02]  /*0130*/  S2R R3, SR_TID.X ;  /* 0x0000000000037919 */ /* 0x000e240000002100 */
[----:B------:R-:W-:-:S04]  /*0140*/  IMAD.MOV R4, RZ, RZ, -R12 ;  /* 0x000000ffff047224 */ /* 0x000fc800078e0a0c */
[----:B------:R-:W-:-:S05]  /*0150*/  IMAD R0, R5, R4, UR5 ;  /* 0x0000000505007e24 */ /* 0x000fca000f8e0204 */
[----:B------:R-:W-:-:S13]  /*0160*/  ISETP.GE.U32.AND P0, PT, R0, R5, PT ;  /* 0x000000050000720c */ /* 0x000fda0003f06070 */
[----:B------:R-:W-:Y:S01]  /*0170*/  @P0 IMAD.IADD R0, R0, 0x1, -R5 ;  /* 0x0000000100000824 */ /* 0x000fe200078e0a05 */
[----:B------:R-:W-:-:S04]  /*0180*/  @P0 IADD3 R12, PT, PT, R12, 0x1, RZ ;  /* 0x000000010c0c0810 */ /* 0x000fc80007ffe0ff */
[-C--:B------:R-:W-:Y:S02]  /*0190*/  ISETP.GE.U32.AND P1, PT, R0, R5.reuse, PT ;  /* 0x000000050000720c */ /* 0x080fe40003f26070 */
[----:B------:R-:W1:Y:S11]  /*01a0*/  S2R R0, SR_TID.Y ;  /* 0x0000000000007919 */ /* 0x000e760000002200 */
[----:B------:R-:W-:Y:S01]  /*01b0*/  @P1 VIADD R12, R12, 0x1 ;  /* 0x000000010c0c1836 */ /* 0x000fe20000000000 */
[----:B------:R-:W-:-:S05]  /*01c0*/  @!P2 LOP3.LUT R12, RZ, R5, RZ, 0x33, !PT ;  /* 0x00000005ff0ca212 */ /* 0x000fca00078e33ff */
[----:B------:R-:W-:-:S04]  /*01d0*/  IMAD.MOV R10, RZ, RZ, -R12 ;  /* 0x000000ffff0a7224 */ /* 0x000fc800078e0a0c */
[----:B------:R-:W-:-:S04]  /*01e0*/  IMAD R10, R5, R10, UR5 ;  /* 0x00000005050a7e24 */ /* 0x000fc8000f8e020a */
[----:B--2---:R-:W-:Y:S01]  /*01f0*/  VIADD R10, R10, UR6 ;  /* 0x000000060a0a7c36 */ /* 0x004fe20008000000 */
[----:B0---4-:R-:W-:Y:S06]  /*0200*/  BRA.U !UP0, `(.L_x_195) ;  /* 0x0000000d08107547 */ /* 0x011fec000b800000 */
[----:B------:R-:W0:Y:S02]  /*0210*/  LDCU.64 UR6, c[0x0][0x3b0] ;  /* 0x00007600ff0677ac */ /* 0x000e240008000a00 */
[----:B0-----:R-:W-:-:S09]  /*0220*/  UISETP.GE.AND UP0, UPT, UR6, 0x1, UPT ;  /* 0x000000010600788c */ /* 0x001fd2000bf06270 */
[----:B------:R-:W-:Y:S05]  /*0230*/  BRA.U !UP0, `(.L_x_195) ;  /* 0x0000000d08047547 */ /* 0x000fea000b800000 */
[----:B------:R-:W0:Y:S01]  /*0240*/  LDCU UR4, c[0x0][0x3ac] ;  /* 0x00007580ff0477ac */ /* 0x000e220008000800 */
[----:B-1----:R-:W-:Y:S01]  /*0250*/  VIADD R0, R0, -UR7 ;  /* 0x8000000700007c36 */ /* 0x002fe20008000000 */
[----:B------:R-:W-:Y:S01]  /*0260*/  IADD3 R3, PT, PT, R3, -UR7, RZ ;  /* 0x8000000703037c10 */ /* 0x000fe2000fffe0ff */
[----:B------:R-:W-:Y:S01]  /*0270*/  IMAD.MOV.U32 R11, RZ, RZ, RZ ;  /* 0x000000ffff0b7224 */ /* 0x000fe200078e00ff */
[----:B------:R-:W1:Y:S01]  /*0280*/  LDCU UR6, c[0x0][0x3a4] ;  /* 0x00007480ff0677ac */ /* 0x000e620008000800 */
[----:B------:R-:W2:Y:S01]  /*0290*/  LDCU UR8, c[0x0][0x3c4] ;  /* 0x00007880ff0877ac */ /* 0x000ea20008000800 */
[----:B------:R-:W3:Y:S01]  /*02a0*/  LDCU UR5, c[0x0][0x3b8] ;  /* 0x00007700ff0577ac */ /* 0x000ee20008000800 */
[----:B0-----:R-:W-:-:S04]  /*02b0*/  IMAD R0, R0, UR4, RZ ;  /* 0x0000000400007c24 */ /* 0x001fc8000f8e02ff */
[----:B-1----:R-:W-:-:S04]  /*02c0*/  IMAD R3, R3, UR6, R0 ;  /* 0x0000000603037c24 */ /* 0x002fc8000f8e0200 */
[----:B--23--:R-:W-:-:S07]  /*02d0*/  IMAD R9, R12, UR8, R3 ;  /* 0x000000080c097c24 */ /* 0x00cfce000f8e0203 */
.L_x_203:
[----:B------:R-:W0:Y:S01]  /*02e0*/  LDCU UR4, c[0x0][0x3b8] ;  /* 0x00007700ff0477ac */ /* 0x000e220008000800 */
[----:B------:R-:W-:Y:S01]  /*02f0*/  VIADD R8, R10, 0xffffffff ;  /* 0xffffffff0a087836 */ /* 0x000fe20000000000 */
[----:B------:R-:W-:Y:S01]  /*0300*/  UMOV UR7, UR5 ;  /* 0x0000000500077c82 */ /* 0x000fe20008000000 */
[----:B------:R-:W-:Y:S02]  /*0310*/  UIADD3 UR5, UPT, UPT, UR5, 0x1, URZ ;  /* 0x0000000105057890 */ /* 0x000fe4000fffe0ff */
[----:B0-----:R-:W-:-:S04]  /*0320*/  USHF.L.U32 UR4, UR4, 0x1, URZ ;  /* 0x0000000104047899 */ /* 0x001fc800080006ff */
[----:B------:R-:W-:-:S03]  /*0330*/  UISETP.NE.AND UP0, UPT, UR5, UR4, UPT ;  /* 0x000000040500728c */ /* 0x000fc6000bf05270 */
[----:B------:R-:W-:-:S08]  /*0340*/  UMOV UR4, URZ ;  /* 0x000000ff00047c82 */ /* 0x000fd00008000000 */
.L_x_202:
[----:B------:R-:W0:Y:S01]  /*0350*/  S2R R6, SR_TID.X ;  /* 0x0000000000067919 */ /* 0x000e220000002100 */
[----:B------:R-:W1:Y:S01]  /*0360*/  LDC R2, c[0x0][0x3b0] ;  /* 0x0000ec00ff027b82 */ /* 0x000e620000000800 */
[----:B------:R-:W2:Y:S01]  /*0370*/  LDCU UR8, c[0x0][0x3a4] ;  /* 0x00007480ff0877ac */ /* 0x000ea20008000800 */
[----:B------:R-:W3:Y:S06]  /*0380*/  S2R R18, SR_TID.Y ;  /* 0x0000000000127919 */ /* 0x000eec0000002200 */
[----:B------:R-:W4:Y:S08]  /*0390*/  LDC R3, c[0x0][0x3b8] ;  /* 0x0000ee00ff037b82 */ /* 0x000f300000000800 */
[----:B------:R-:W5:Y:S01]  /*03a0*/  LDC R13, c[0x0][0x3a8] ;  /* 0x0000ea00ff0d7b82 */ /* 0x000f620000000800 */
[----:B--2---:R-:W-:Y:S01]  /*03b0*/  UIMAD UR6, UR7, UR8, UR4 ;  /* 0x00000008070672a4 */ /* 0x004fe2000f8e0204 */
[----:B-1----:R-:W-:-:S02]  /*03c0*/  ISETP.GE.U32.AND P0, PT, R2, 0x8, PT ;  /* 0x000000080200780c */ /* 0x002fc40003f06070 */
[----:B0-----:R-:W-:Y:S01]  /*03d0*/  IADD3 R7, PT, PT, R6, -UR4, RZ ;  /* 0x8000000406077c10 */ /* 0x001fe2000fffe0ff */
[----:B----4-:R-:W-:Y:S02]  /*03e0*/  IMAD R3, R8, R3, UR7 ;  /* 0x0000000708037e24 */ /* 0x010fe4000f8e0203 */
[----:B------:R-:W-:Y:S02]  /*03f0*/  VIADD R6, R6, UR4 ;  /* 0x0000000406067c36 */ /* 0x000fe40008000000 */
[----:B---3--:R-:W-:Y:S02]  /*0400*/  VIADD R4, R18, UR4 ;  /* 0x0000000412047c36 */ /* 0x008fe40008000000 */
[----:B------:R-:W-:Y:S01]  /*0410*/  IMAD R5, R3, R2, UR4 ;  /* 0x0000000403057e24 */ /* 0x000fe2000f8e0202 */
[----:B------:R-:W-:Y:S01]  /*0420*/  UIADD3 UR4, UPT, UPT, UR4, 0x1, URZ ;  /* 0x0000000104047890 */ /* 0x000fe2000fffe0ff */
[----:B-----5:R-:W-:Y:S02]  /*0430*/  IMAD R0, R13, UR6, R9 ;  /* 0x000000060d007c24 */ /* 0x020fe4000f8e0209 */
[----:B------:R-:W-:-:S03]  /*0440*/  HFMA2 R3, -RZ, RZ, 0, 0 ;  /* 0x00000000ff037431 */ /* 0x000fc600000001ff */
[----:B------:R-:W-:Y:S01]  /*0450*/  ISETP.NE.AND P1, PT, R2, UR4, PT ;  /* 0x0000000402007c0c */ /* 0x000fe2000bf25270 */
[----:B------:R-:W-:-:S12]  /*0460*/  @!P0 BRA `(.L_x_196) ;  /* 0x0000000400008947 */ /* 0x000fd80003800000 */
[----:B------:R-:W0:Y:S01]  /*0470*/  LDCU UR6, c[0x0][0x3b0] ;  /* 0x00007600ff0677ac */ /* 0x000e220008000800 */
[----:B------:R-:W-:Y:S01]  /*0480*/  ISETP.GT.AND P2, PT, R4, R13, PT ;  /* 0x0000000d0400720c */ /* 0x000fe20003f44270 */
[----:B------:R-:W-:Y:S02]  /*0490*/  VIADD R18, R18, 0xfffffffd ;  /* 0xfffffffd12127836 */ /* 0x000fe40000000000 */
[----:B------:R-:W-:Y:S01]  /*04a0*/  IMAD.MOV.U32 R13, RZ, RZ, RZ ;  /* 0x000000ffff0d7224 */ /* 0x000fe200078e00ff */
[----:B------:R-:W-:Y:S01]  /*04b0*/  ISETP.GT.OR P3, PT, R6, UR8, P2 ;  /* 0x0000000806007c0c */ /* 0x000fe20009764670 */
[----:B------:R-:W1:Y:S01]  /*04c0*/  LDCU UR9, c[0x0][0x3a4] ;  /* 0x00007480ff0977ac */ /* 0x000e620008000800 */
[----:B0-----:R-:W-:-:S04]  /*04d0*/  ULOP3.LUT UR6, UR6, 0x7ffffff8, URZ, 0xc0, !UPT ;  /* 0x7ffffff806067892 */ /* 0x001fc8000f8ec0ff */
[----:B------:R-:W-:-:S12]  /*04e0*/  UIADD3 UR6, UPT, UPT, -UR6, URZ, URZ ;  /* 0x000000ff06067290 */ /* 0x000fd8000fffe1ff */
.L_x_197:
[----:B------:R-:W0:Y:S01]  /*04f0*/  LDC.64 R2, c[0x0][0x3b0] ;  /* 0x0000ec00ff027b82 */ /* 0x000e220000000a00 */
[----:B------:R-:W-:Y:S02]  /*0500*/  VIADDMNMX R20, R18, 0x3, R7, PT ;  /* 0x0000000312147846 */ /* 0x000fe40003800107 */
[----:B------:R-:W-:-:S05]  /*0510*/  IADD3 R19, PT, PT, R0, R13, RZ ;  /* 0x0000000d00137210 */ /* 0x000fca0007ffe0ff */
[----:B------:R-:W2:Y:S08]  /*0520*/  LDC.64 R16, c[0x0][0x388] ;  /* 0x0000e200ff107b82 */ /* 0x000eb00000000a00 */
[----:B------:R-:W3:Y:S01]  /*0530*/  LDC.64 R14, c[0x0][0x390] ;  /* 0x0000e400ff0e7b82 */ /* 0x000ee20000000a00 */
[----:B0-----:R-:W-:Y:S01]  /*0540*/  ISETP.LT.OR P4, PT, R20, R3, P3 ;  /* 0x000000031400720c */ /* 0x001fe20001f81670 */
[----:B------:R-:W-:-:S02]  /*0550*/  IMAD R21, R5, R2, R13 ;  /* 0x0000000205157224 */ /* 0x000fc400078e020d */
[----:B--2---:R-:W-:-:S10]  /*0560*/  IMAD.WIDE R16, R19, 0x4, R16 ;  /* 0x0000000413107825 */ /* 0x004fd400078e0210 */
[----:B------:R-:W2:Y:S01]  /*0570*/  @!P4 LDG.E R20, desc[UR12][R16.64] ;  /* 0x0000000c1014c981 */ /* 0x000ea2000c1e1900 */
[----:B---3--:R-:W-:-:S05]  /*0580*/  IMAD.WIDE R14, R21, 0x4, R14 ;  /* 0x00000004150e7825 */ /* 0x008fca00078e020e */
[----:B------:R-:W2:Y:S01]  /*0590*/  @!P4 LDG.E R19, desc[UR12][R14.64] ;  /* 0x0000000c0e13c981 */ /* 0x000ea2000c1e1900 */
[----:B-1----:R-:W-:Y:S01]  /*05a0*/  UMOV UR8, UR9 ;  /* 0x0000000900087c82 */ /* 0x002fe20008000000 */
[--C-:B------:R-:W-:Y:S02]  /*05b0*/  VIADDMNMX R22, R18, 0x2, R7.reuse, PT ;  /* 0x0000000212167846 */ /* 0x100fe40003800107 */
[----:B------:R-:W-:Y:S02]  /*05c0*/  ISETP.GT.OR P0, PT, R6, UR8, P2 ;  /* 0x0000000806007c0c */ /* 0x000fe40009704670 */
[----:B------:R-:W-:Y:S02]  /*05d0*/  VIADDMNMX R24, R18, 0x1, R7, PT ;  /* 0x0000000112187846 */ /* 0x000fe40003800107 */
[-C--:B------:R-:W-:Y:S02]  /*05e0*/  ISETP.LT.OR P6, PT, R22, R3.reuse, P0 ;  /* 0x000000031600720c */ /* 0x080fe400007c1670 */
[----:B------:R-:W-:-:S02]  /*05f0*/  ISETP.LT.OR P5, PT, R24, R3, P0 ;  /* 0x000000031800720c */ /* 0x000fc400007a1670 */
[----:B------:R-:W-:-:S11]  /*0600*/  VIMNMX R22, PT, PT, R7, R18, PT ;  /* 0x0000001207167248 */ /* 0x000fd60003fe0100 */
[----:B------:R-:W3:Y:S01]  /*0610*/  @!P5 LDG.E R21, desc[UR12][R14.64+0x8] ;  /* 0x0000080c0e15d981 */ /* 0x000ee2000c1e1900 */
[----:B--2---:R-:W-:Y:S01]  /*0620*/  @!P4 FFMA R11, R20, R19, R11 ;  /* 0x00000013140bc223 */ /* 0x004fe2000000000b */
[----:B------:R-:W-:Y:S02]  /*0630*/  ISETP.LT.OR P4, PT, R22, R3, P0 ;  /* 0x000000031600720c */ /* 0x000fe40000781670 */
[----:B------:R-:W2:Y:S04]  /*0640*/  @!P6 LDG.E R20, desc[UR12][R16.64+0x4] ;  /* 0x0000040c1014e981 */ /* 0x000ea8000c1e1900 */
[----:B------:R-:W2:Y:S04]  /*0650*/  @!P6 LDG.E R19, desc[UR12][R14.64+0x4] ;  /* 0x0000040c0e13e981 */ /* 0x000ea8000c1e1900 */
[----:B------:R-:W3:Y:S04]  /*0660*/  @!P5 LDG.E R22, desc[UR12][R16.64+0x8] ;  /* 0x0000080c1016d981 */ /* 0x000ee8000c1e1900 */
[----:B------:R-:W4:Y:S04]  /*0670*/  @!P4 LDG.E R24, desc[UR12][R16.64+0xc] ;  /* 0x00000c0c1018c981 */ /* 0x000f28000c1e1900 */
[----:B------:R-:W4:Y:S01]  /*0680*/  @!P4 LDG.E R23, desc[UR12][R14.64+0xc] ;  /* 0x00000c0c0e17c981 */ /* 0x000f22000c1e1900 */
[----:B------:R-:W-:Y:S01]  /*0690*/  VIADDMNMX R26, R18, 0xffffffff, R7, PT ;  /* 0xffffffff121a7846 */ /* 0x000fe20003800107 */
[----:B--2---:R-:W-:-:S03]  /*06a0*/  @!P6 FFMA R11, R20, R19, R11 ;  /* 0x00000013140be223 */ /* 0x004fc6000000000b */
[----:B------:R-:W-:Y:S02]  /*06b0*/  ISETP.LT.OR P6, PT, R26, R3, P0 ;  /* 0x000000031a00720c */ /* 0x000fe400007c1670 */
[----:B------:R-:W-:Y:S01]  /*06c0*/  VIADDMNMX R20, R18, 0xfffffffe, R7, PT ;  /* 0xfffffffe12147846 */ /* 0x000fe20003800107 */
[----:B---3--:R-:W-:Y:S01]  /*06d0*/  @!P5 FFMA R11, R22, R21, R11 ;  /* 0x00000015160bd223 */ /* 0x008fe2000000000b */
[--C-:B------:R-:W-:Y:S02]  /*06e0*/  VIADDMNMX R22, R18, 0xfffffffd, R7.reuse, PT ;  /* 0xfffffffd12167846 */ /* 0x100fe40003800107 */
[----:B------:R-:W-:Y:S02]  /*06f0*/  ISETP.LT.OR P5, PT, R20, R3, P0 ;  /* 0x000000031400720c */ /* 0x000fe400007a1670 */
[----:B------:R-:W-:Y:S01]  /*0700*/  VIADDMNMX R20, R18, 0xfffffffc, R7, PT ;  /* 0xfffffffc12147846 */ /* 0x000fe20003800107 */
[----:B----4-:R-:W-:Y:S01]  /*0710*/  @!P4 FFMA R11, R24, R23, R11 ;  /* 0x00000017180bc223 */ /* 0x010fe2000000000b */
[----:B------:R-:W-:-:S02]  /*0720*/  ISETP.LT.OR P4, PT, R22, R3, P0 ;  /* 0x000000031600720c */ /* 0x000fc40000781670 */
[----:B------:R-:W-:Y:S02]  /*0730*/  ISETP.LT.OR P0, PT, R20, R3, P0 ;  /* 0x000000031400720c */ /* 0x000fe40000701670 */
[----:B------:R-:W2:Y:S04]  /*0740*/  @!P6 LDG.E R20, desc[UR12][R16.64+0x10] ;  /* 0x0000100c1014e981 */ /* 0x000ea8000c1e1900 */
[----:B------:R-:W2:Y:S04]  /*0750*/  @!P6 LDG.E R3, desc[UR12][R14.64+0x10] ;  /* 0x0000100c0e03e981 */ /* 0x000ea8000c1e1900 */
[----:B------:R-:W3:Y:S04]  /*0760*/  @!P5 LDG.E R22, desc[UR12][R16.64+0x14] ;  /* 0x0000140c1016d981 */ /* 0x000ee8000c1e1900 */
[----:B------:R-:W3:Y:S04]  /*0770*/  @!P5 LDG.E R19, desc[UR12][R14.64+0x14] ;  /* 0x0000140c0e13d981 */ /* 0x000ee8000c1e1900 */
[----:B------:R-:W4:Y:S04]  /*0780*/  @!P4 LDG.E R24, desc[UR12][R16.64+0x18] ;  /* 0x0000180c1018c981 */ /* 0x000f28000c1e1900 */
[----:B------:R-:W4:Y:S04]  /*0790*/  @!P4 LDG.E R21, desc[UR12][R14.64+0x18] ;  /* 0x0000180c0e15c981 */ /* 0x000f28000c1e1900 */
[----:B------:R-:W5:Y:S04]  /*07a0*/  @!P0 LDG.E R26, desc[UR12][R16.64+0x1c] ;  /* 0x00001c0c101a8981 */ /* 0x000f68000c1e1900 */
[----:B------:R-:W5:Y:S01]  /*07b0*/  @!P0 LDG.E R23, desc[UR12][R14.64+0x1c] ;  /* 0x00001c0c0e178981 */ /* 0x000f62000c1e1900 */
[----:B------:R-:W-:-:S04]  /*07c0*/  UIADD3 UR6, UPT, UPT, UR6, 0x8, URZ ;  /* 0x0000000806067890 */ /* 0x000fc8000fffe0ff */
[----:B------:R-:W-:Y:S01]  /*07d0*/  UISETP.NE.AND UP1, UPT, UR6, URZ, UPT ;  /* 0x000000ff0600728c */ /* 0x000fe2000bf25270 */
[----:B------:R-:W-:Y:S02]  /*07e0*/  VIADD R18, R18, 0xfffffff8 ;  /* 0xfffffff812127836 */ /* 0x000fe40000000000 */
[----:B------:R-:W-:Y:S02]  /*07f0*/  VIADD R13, R13, 0x8 ;  /* 0x000000080d0d7836 */ /* 0x000fe40000000000 */
[----:B--2---:R-:W-:-:S04]  /*0800*/  @!P6 FFMA R11, R20, R3, R11 ;  /* 0x00000003140be223 */ /* 0x004fc8000000000b */
[----:B---3--:R-:W-:-:S04]  /*0810*/  @!P5 FFMA R11, R22, R19, R11 ;  /* 0x00000013160bd223 */ /* 0x008fc8000000000b */
[----:B----4-:R-:W-:-:S04]  /*0820*/  @!P4 FFMA R11, R24, R21, R11 ;  /* 0x00000015180bc223 */ /* 0x010fc8000000000b */
[----:B-----5:R-:W-:Y:S01]  /*0830*/  @!P0 FFMA R11, R26, R23, R11 ;  /* 0x000000171a0b8223 */ /* 0x020fe2000000000b */
[----:B------:R-:W-:Y:S06]  /*0840*/  BRA.U UP1, `(.L_x_197) ;  /* 0xfffffffd01287547 */ /* 0x000fec000b83ffff */
[----:B------:R-:W0:Y:S02]  /*0850*/  LDC R3, c[0x0][0x3b0] ;  /* 0x0000ec00ff037b82 */ /* 0x000e240000000800 */
[----:B0-----:R-:W-:-:S07]  /*0860*/  LOP3.LUT R3, R3, 0x7ffffff8, RZ, 0xc0, !PT ;  /* 0x7ffffff803037812 */ /* 0x001fce00078ec0ff */
.L_x_196:
[----:B------:R-:W0:Y:S02]  /*0870*/  LDCU UR6, c[0x0][0x3b0] ;  /* 0x00007600ff0677ac */ /* 0x000e240008000800 */
[----:B0-----:R-:W-:-:S04]  /*0880*/  ULOP3.LUT UR9, UR6, 0x7, URZ, 0xc0, !UPT ;  /* 0x0000000706097892 */ /* 0x001fc8000f8ec0ff */
[----:B------:R-:W-:-:S09]  /*0890*/  UISETP.NE.AND UP1, UPT, UR9, URZ, UPT ;  /* 0x000000ff0900728c */ /* 0x000fd2000bf25270 */
[----:B------:R-:W-:Y:S05]  /*08a0*/  BRA.U !UP1, `(.L_x_198) ;  /* 0x0000000509607547 */ /* 0x000fea000b800000 */
[----:B------:R-:W-:Y:S02]  /*08b0*/  ULOP3.LUT UR10, UR6, 0x3, URZ, 0xc0, !UPT ;  /* 0x00000003060a7892 */ /* 0x000fe4000f8ec0ff */
[----:B------:R-:W-:Y:S02]  /*08c0*/  UIADD3 UR6, UPT, UPT, UR9, -0x1, URZ ;  /* 0xffffffff09067890 */ /* 0x000fe4000fffe0ff */
[----:B------:R-:W-:Y:S02]  /*08d0*/  UISETP.NE.AND UP2, UPT, UR10, URZ, UPT ;  /* 0x000000ff0a00728c */ /* 0x000fe4000bf45270 */
[----:B------:R-:W-:-:S09]  /*08e0*/  UISETP.GE.U32.AND UP1, UPT, UR6, 0x3, UPT ;  /* 0x000000030600788c */ /* 0x000fd2000bf26070 */
[----:B------:R-:W-:Y:S05]  /*08f0*/  BRA.U !UP1, `(.L_x_199) ;  /* 0x00000001098c7547 */ /* 0x000fea000b800000 */
[----:B------:R-:W0:Y:S01]  /*0900*/  S2R R22, SR_TID.Y ;  /* 0x0000000000167919 */ /* 0x000e220000002200 */
[----:B------:R-:W1:Y:S01]  /*0910*/  LDCU UR6, c[0x0][0x3a8] ;  /* 0x00007500ff0677ac */ /* 0x000e620008000800 */
[----:B------:R-:W2:Y:S01]  /*0920*/  LDC.64 R16, c[0x0][0x388] ;  /* 0x0000e200ff107b82 */ /* 0x000ea20000000a00 */
[----:B------:R-:W-:Y:S01]  /*0930*/  LOP3.LUT R18, RZ, R3, RZ, 0x33, !PT ;  /* 0x00000003ff127212 */ /* 0x000fe200078e33ff */
[----:B------:R-:W-:Y:S01]  /*0940*/  IMAD R19, R5, R2, R3 ;  /* 0x0000000205137224 */ /* 0x000fe200078e0203 */
[----:B------:R-:W3:Y:S05]  /*0950*/  LDCU UR9, c[0x0][0x3b4] ;  /* 0x00007680ff0977ac */ /* 0x000eea0008000800 */
[----:B------:R-:W4:Y:S01]  /*0960*/  LDC.64 R14, c[0x0][0x390] ;  /* 0x0000e400ff0e7b82 */ /* 0x000f220000000a00 */
[----:B-1----:R-:W-:-:S04]  /*0970*/  ISETP.GT.AND P0, PT, R4, UR6, PT ;  /* 0x0000000604007c0c */ /* 0x002fc8000bf04270 */
[----:B------:R-:W-:Y:S02]  /*0980*/  ISETP.GT.OR P0, PT, R6, UR8, P0 ;  /* 0x0000000806007c0c */ /* 0x000fe40008704670 */
[C-C-:B0-----:R-:W-:Y:S02]  /*0990*/  VIADDMNMX R13, R22.reuse, -R3, R7.reuse, PT ;  /* 0x80000003160d7246 */ /* 0x141fe40003800107 */
[C---:B------:R-:W-:Y:S01]  /*09a0*/  VIADDMNMX R18, R22.reuse, R18, R7, PT ;  /* 0x0000001216127246 */ /* 0x040fe20003800107 */
[----:B----4-:R-:W-:Y:S01]  /*09b0*/  IMAD.WIDE R14, R19, 0x4, R14 ;  /* 0x00000004130e7825 */ /* 0x010fe200078e020e */
[----:B------:R-:W-:Y:S02]  /*09c0*/  IADD3 R20, PT, PT, R22, -0x2, -R3 ;  /* 0xfffffffe16147810 */ /* 0x000fe40007ffe803 */
[----:B---3--:R-:W-:Y:S02]  /*09d0*/  ISETP.LT.OR P2, PT, R13, UR9, P0 ;  /* 0x000000090d007c0c */ /* 0x008fe40008741670 */
[----:B------:R-:W-:-:S02]  /*09e0*/  ISETP.LT.OR P3, PT, R18, UR9, P0 ;  /* 0x0000000912007c0c */ /* 0x000fc40008761670 */
[----:B------:R-:W-:Y:S02]  /*09f0*/  IADD3 R13, PT, PT, R0, R3, RZ ;  /* 0x00000003000d7210 */ /* 0x000fe40007ffe0ff */
[----:B------:R-:W-:Y:S02]  /*0a00*/  IADD3 R18, PT, PT, R22, -0x3, -R3 ;  /* 0xfffffffd16127810 */ /* 0x000fe40007ffe803 */
[----:B------:R-:W-:Y:S01]  /*0a10*/  VIMNMX R20, PT, PT, R7, R20, PT ;  /* 0x0000001407147248 */ /* 0x000fe20003fe0100 */
[----:B--2---:R-:W-:Y:S01]  /*0a20*/  IMAD.WIDE R16, R13, 0x4, R16 ;  /* 0x000000040d107825 */ /* 0x004fe200078e0210 */
[----:B------:R-:W-:Y:S02]  /*0a30*/  VIMNMX R18, PT, PT, R7, R18, PT ;  /* 0x0000001207127248 */ /* 0x000fe40003fe0100 */
[----:B------:R-:W-:Y:S01]  /*0a40*/  ISETP.LT.OR P4, PT, R20, UR9, P0 ;  /* 0x0000000914007c0c */ /* 0x000fe20008781670 */
[----:B------:R-:W2:Y:S01]  /*0a50*/  @!P2 LDG.E R13, desc[UR12][R14.64] ;  /* 0x0000000c0e0da981 */ /* 0x000ea2000c1e1900 */
[----:B------:R-:W-:-:S03]  /*0a60*/  ISETP.LT.OR P0, PT, R18, UR9, P0 ;  /* 0x0000000912007c0c */ /* 0x000fc60008701670 */
[----:B------:R-:W2:Y:S04]  /*0a70*/  @!P2 LDG.E R18, desc[UR12][R16.64] ;  /* 0x0000000c1012a981 */ /* 0x000ea8000c1e1900 */
[----:B------:R-:W3:Y:S04]  /*0a80*/  @!P3 LDG.E R20, desc[UR12][R16.64+0x4] ;  /* 0x0000040c1014b981 */ /* 0x000ee8000c1e1900 */
[----:B------:R-:W3:Y:S04]  /*0a90*/  @!P3 LDG.E R19, desc[UR12][R14.64+0x4] ;  /* 0x0000040c0e13b981 */ /* 0x000ee8000c1e1900 */
[----:B------:R-:W4:Y:S04]  /*0aa0*/  @!P4 LDG.E R22, desc[UR12][R16.64+0x8] ;  /* 0x0000080c1016c981 */ /* 0x000f28000c1e1900 */
[----:B------:R-:W4:Y:S04]  /*0ab0*/  @!P4 LDG.E R21, desc[UR12][R14.64+0x8] ;  /* 0x0000080c0e15c981 */ /* 0x000f28000c1e1900 */
[----:B------:R-:W5:Y:S04]  /*0ac0*/  @!P0 LDG.E R24, desc[UR12][R16.64+0xc] ;  /* 0x00000c0c10188981 */ /* 0x000f68000c1e1900 */
[----:B------:R-:W5:Y:S01]  /*0ad0*/  @!P0 LDG.E R23, desc[UR12][R14.64+0xc] ;  /* 0x00000c0c0e178981 */ /* 0x000f62000c1e1900 */
[----:B------:R-:W-:-:S02]  /*0ae0*/  VIADD R3, R3, 0x4 ;  /* 0x0000000403037836 */ /* 0x000fc40000000000 */
[----:B--2---:R-:W-:-:S04]  /*0af0*/  @!P2 FFMA R11, R18, R13, R11 ;  /* 0x0000000d120ba223 */ /* 0x004fc8000000000b */
[----:B---3--:R-:W-:-:S04]  /*0b00*/  @!P3 FFMA R11, R20, R19, R11 ;  /* 0x00000013140bb223 */ /* 0x008fc8000000000b */
[----:B----4-:R-:W-:-:S04]  /*0b10*/  @!P4 FFMA R11, R22, R21, R11 ;  /* 0x00000015160bc223 */ /* 0x010fc8000000000b */
[----:B-----5:R-:W-:-:S07]  /*0b20*/  @!P0 FFMA R11, R24, R23, R11 ;  /* 0x00000017180b8223 */ /* 0x020fce000000000b */
.L_x_199:
[----:B------:R-:W-:Y:S05]  /*0b30*/  BRA.U !UP2, `(.L_x_198) ;  /* 0x000000010abc7547 */ /* 0x000fea000b800000 */
[----:B------:R-:W-:Y:S01]  /*0b40*/  UISETP.NE.AND UP1, UPT, UR10, 0x1, UPT ;  /* 0x000000010a00788c */ /* 0x000fe2000bf25270 */
[----:B------:R-:W-:-:S04]  /*0b50*/  LOP3.LUT R13, R2, 0x1, RZ, 0xc0, !PT ;  /* 0x00000001020d7812 */ /* 0x000fc800078ec0ff */
[----:B------:R-:W-:-:S04]  /*0b60*/  ISETP.NE.U32.AND P3, PT, R13, 0x1, PT ;  /* 0x000000010d00780c */ /* 0x000fc80003f65070 */
[----:B------:R-:W-:Y:S09]  /*0b70*/  BRA.U !UP1, `(.L_x_200) ;  /* 0x00000001095c7547 */ /* 0x000ff2000b800000 */
        /* <DEDUP_REMOVED lines=9> */
[CCC-:B0-----:R-:W-:Y:S02]  /*0c10*/  VIADDMNMX R13, R20.reuse, -R3.reuse, R7.reuse, PT ;  /* 0x80000003140d7246 */ /* 0x1c1fe40003800107 */
[----:B------:R-:W-:Y:S01]  /*0c20*/  VIADDMNMX R18, R20, R18, R7, PT ;  /* 0x0000001214127246 */ /* 0x000fe20003800107 */
[----:B----4-:R-:W-:Y:S01]  /*0c30*/  IMAD.WIDE R16, R19, 0x4, R16 ;  /* 0x0000000413107825 */ /* 0x010fe200078e0210 */
[----:B---3--:R-:W-:Y:S02]  /*0c40*/  ISETP.LT.OR P2, PT, R13, UR9, P0 ;  /* 0x000000090d007c0c */ /* 0x008fe40008741670 */
[----:B------:R-:W-:Y:S02]  /*0c50*/  IADD3 R13, PT, PT, R0, R3, RZ ;  /* 0x00000003000d7210 */ /* 0x000fe40007ffe0ff */
[----:B------:R-:W-:-:S03]  /*0c60*/  ISETP.LT.OR P0, PT, R18, UR9, P0 ;  /* 0x0000000912007c0c */ /* 0x000fc60008701670 */
[----:B--2---:R-:W-:-:S06]  /*0c70*/  IMAD.WIDE R14, R13, 0x4, R14 ;  /* 0x000000040d0e7825 */ /* 0x004fcc00078e020e */
[----:B------:R-:W2:Y:S04]  /*0c80*/  @!P2 LDG.E R18, desc[UR12][R14.64] ;  /* 0x0000000c0e12a981 */ /* 0x000ea8000c1e1900 */
[----:B------:R-:W2:Y:S04]  /*0c90*/  @!P2 LDG.E R13, desc[UR12][R16.64] ;  /* 0x0000000c100da981 */ /* 0x000ea8000c1e1900 */
[----:B------:R-:W3:Y:S04]  /*0ca0*/  @!P0 LDG.E R20, desc[UR12][R14.64+0x4] ;  /* 0x0000040c0e148981 */ /* 0x000ee8000c1e1900 */
[----:B------:R-:W3:Y:S01]  /*0cb0*/  @!P0 LDG.E R19, desc[UR12][R16.64+0x4] ;  /* 0x0000040c10138981 */ /* 0x000ee2000c1e1900 */
[----:B------:R-:W-:-:S02]  /*0cc0*/  VIADD R3, R3, 0x2 ;  /* 0x0000000203037836 */ /* 0x000fc40000000000 */
[----:B--2---:R-:W-:-:S04]  /*0cd0*/  @!P2 FFMA R11, R18, R13, R11 ;  /* 0x0000000d120ba223 */ /* 0x004fc8000000000b */
[----:B---3--:R-:W-:-:S07]  /*0ce0*/  @!P0 FFMA R11, R20, R19, R11 ;  /* 0x00000013140b8223 */ /* 0x008fce000000000b */
.L_x_200:
[----:B------:R-:W-:Y:S05]  /*0cf0*/  @P3 BRA `(.L_x_198) ;  /* 0x00000000004c3947 */ /* 0x000fea0003800000 */
[----:B------:R-:W0:Y:S01]  /*0d00*/  S2R R14, SR_TID.Y ;  /* 0x00000000000e7919 */ /* 0x000e220000002200 */
[----:B------:R-:W1:Y:S01]  /*0d10*/  LDCU UR6, c[0x0][0x3a8] ;  /* 0x00007500ff0677ac */ /* 0x000e620008000800 */
[----:B------:R-:W-:Y:S01]  /*0d20*/  BSSY.RECONVERGENT B0, `(.L_x_198) ;  /* 0x0000010000007945 */ /* 0x000fe20003800200 */
[----:B------:R-:W2:Y:S01]  /*0d30*/  LDCU UR9, c[0x0][0x3b4] ;  /* 0x00007680ff0977ac */ /* 0x000ea20008000800 */
[----:B-1----:R-:W-:-:S04]  /*0d40*/  ISETP.GT.AND P0, PT, R4, UR6, PT ;  /* 0x0000000604007c0c */ /* 0x002fc8000bf04270 */
[----:B------:R-:W-:Y:S02]  /*0d50*/  ISETP.GT.OR P0, PT, R6, UR8, P0 ;  /* 0x0000000806007c0c */ /* 0x000fe40008704670 */
[----:B0-----:R-:W-:-:S04]  /*0d60*/  VIADDMNMX R7, R14, -R3, R7, PT ;  /* 0x800000030e077246 */ /* 0x001fc80003800107 */
[----:B--2---:R-:W-:-:S13]  /*0d70*/  ISETP.LT.OR P0, PT, R7, UR9, P0 ;  /* 0x0000000907007c0c */ /* 0x004fda0008701670 */
[----:B------:R-:W-:Y:S05]  /*0d80*/  @P0 BRA `(.L_x_201) ;  /* 0x0000000000240947 */ /* 0x000fea0003800000 */
[----:B------:R-:W0:Y:S01]  /*0d90*/  LDC.64 R6, c[0x0][0x388] ;  /* 0x0000e200ff067b82 */ /* 0x000e220000000a00 */
[----:B------:R-:W-:Y:S01]  /*0da0*/  IADD3 R13, PT, PT, R0, R3, RZ ;  /* 0x00000003000d7210 */ /* 0x000fe20007ffe0ff */
[----:B------:R-:W-:-:S06]  /*0db0*/  IMAD R5, R5, R2, R3 ;  /* 0x0000000205057224 */ /* 0x000fcc00078e0203 */
[----:B------:R-:W1:Y:S01]  /*0dc0*/  LDC.64 R14, c[0x0][0x390] ;  /* 0x0000e400ff0e7b82 */ /* 0x000e620000000a00 */
[----:B0-----:R-:W-:-:S06]  /*0dd0*/  IMAD.WIDE R2, R13, 0x4, R6 ;  /* 0x000000040d027825 */ /* 0x001fcc00078e0206 */
[----:B------:R-:W2:Y:S01]  /*0de0*/  LDG.E R2, desc[UR12][R2.64] ;  /* 0x0000000c02027981 */ /* 0x000ea2000c1e1900 */
[----:B-1----:R-:W-:-:S06]  /*0df0*/  IMAD.WIDE R4, R5, 0x4, R14 ;  /* 0x0000000405047825 */ /* 0x002fcc00078e020e */
[----:B------:R-:W2:Y:S02]  /*0e00*/  LDG.E R4, desc[UR12][R4.64] ;  /* 0x0000000c04047981 */ /* 0x000ea4000c1e1900 */
[----:B--2---:R-:W-:-:S07]  /*0e10*/  FFMA R11, R2, R4, R11 ;  /* 0x00000004020b7223 */ /* 0x004fce000000000b */
.L_x_201:
[----:B------:R-:W-:Y:S05]  /*0e20*/  BSYNC.RECONVERGENT B0 ;  /* 0x0000000000007941 */ /* 0x000fea0003800200 */
.L_x_198:
[----:B------:R-:W-:Y:S05]  /*0e30*/  @P1 BRA `(.L_x_202) ;  /* 0xfffffff400441947 */ /* 0x000fea000383ffff */
[----:B------:R-:W-:Y:S05]  /*0e40*/  BRA.U UP0, `(.L_x_203) ;  /* 0xfffffff500247547 */ /* 0x000fea000b83ffff */
.L_x_195:
[----:B------:R-:W0:Y:S01]  /*0e50*/  LDC.64 R2, c[0x0][0x380] ;  /* 0x0000e000ff027b82 */ /* 0x000e220000000a00 */
[----:B------:R-:W2:Y:S01]  /*0e60*/  S2R R7, SR_TID.X ;  /* 0x0000000000077919 */ /* 0x000ea20000002100 */
[----:B------:R-:W2:Y:S01]  /*0e70*/  LDCU UR6, c[0x0][0x3a4] ;  /* 0x00007480ff0677ac */ /* 0x000ea20008000800 */
[----:B------:R-:W3:Y:S01]  /*0e80*/  S2R R9, SR_TID.Y ;  /* 0x0000000000097919 */ /* 0x000ee20000002200 */
[----:B------:R-:W3:Y:S04]  /*0e90*/  LDCU UR4, c[0x0][0x3c8] ;  /* 0x00007900ff0477ac */ /* 0x000ee80008000800 */
[----:B------:R-:W4:Y:S01]  /*0ea0*/  LDC.64 R4, c[0x0][0x398] ;  /* 0x0000e600ff047b82 */ /* 0x000f220000000a00 */
[----:B------:R-:W5:Y:S01]  /*0eb0*/  LDCU UR7, c[0x0][0x3a8] ;  /* 0x00007500ff0777ac */ /* 0x000f620008000800 */
[----:B0-----:R-:W-:-:S06]  /*0ec0*/  IMAD.WIDE R2, R10, 0x4, R2 ;  /* 0x000000040a027825 */ /* 0x001fcc00078e0202 */
[----:B------:R-:W1:Y:S01]  /*0ed0*/  LDG.E R2, desc[UR12][R2.64] ;  /* 0x0000000c02027981 */ /* 0x000e62000c1e1900 */
[----:B--2---:R-:W-:Y:S02]  /*0ee0*/  IMAD R10, R10, UR6, R7 ;  /* 0x000000060a0a7c24 */ /* 0x004fe4000f8e0207 */
[----:B---3--:R-:W-:-:S04]  /*0ef0*/  IMAD R7, R12, UR4, R9 ;  /* 0x000000040c077c24 */ /* 0x008fc8000f8e0209 */
[----:B-----5:R-:W-:Y:S02]  /*0f00*/  IMAD R7, R10, UR7, R7 ;  /* 0x000000070a077c24 */ /* 0x020fe4000f8e0207 */
[----:B-1----:R-:W-:Y:S01]  /*0f10*/  FADD R0, R2, R11 ;  /* 0x0000000b02007221 */ /* 0x002fe20000000000 */
[----:B------:R-:W-:Y:S01]  /*0f20*/  FSETP.GEU.AND P0, PT, R11, -R2, PT ;  /* 0x800000020b00720b */ /* 0x000fe20003f0e000 */
[----:B----4-:R-:W-:-:S03]  /*0f30*/  IMAD.WIDE R2, R7, 0x4, R4 ;  /* 0x0000000407027825 */ /* 0x010fc600078e0204 */
[----:B------:R-:W-:-:S05]  /*0f40*/  FSEL R5, R0, RZ, P0 ;  /* 0x000000ff00057208 */ /* 0x000fca0000000000 */
[----:B------:R-:W-:Y:S01]  /*0f50*/  STG.E desc[UR12][R2.64], R5 ;  /* 0x0000000502007986 */ /* 0x000fe2000c10190c */
[----:B------:R-:W-:Y:S05]  /*0f60*/  EXIT ;  /* 0x000000000000794d */ /* 0x000fea0003800000 */
.L_x_204:
        /* <DEDUP_REMOVED lines=9> */
.L_x_287:


//--------------------- .text._Z31execute3Dconvolutiongroup2Cuda1PfS_S_S_iiiiiiiiiii --------------------------
	.section	.text._Z31execute3Dconvolutiongroup2Cuda1PfS_S_S_iiiiiiiiiii,"ax",@progbits
	.align	128
        .global         _Z31execute3Dconvolutiongroup2Cuda1PfS_S_S_iiiiiiiiiii
        .type           _Z31execute3Dconvolutiongroup2Cuda1PfS_S_S_iiiiiiiiiii,@function
        .size           _Z31execute3Dconvolutiongroup2Cuda1PfS_S_S_iiiiiiiiiii,(.L_x_288 - _Z31execute3Dconvolutiongroup2Cuda1PfS_S_S_iiiiiiiiiii)
        .other          _Z31execute3Dconvolutiongroup2Cuda1PfS_S_S_iiiiiiiiiii,@"STO_CUDA_ENTRY STV_DEFAULT"
_Z31execute3Dconvolutiongroup2Cuda1PfS_S_S_iiiiiiiiiii:
.text._Z31execute3Dconvolutiongroup2Cuda1PfS_S_S_iiiiiiiiiii:
        /* <DEDUP_REMOVED lines=46> */
.L_x_213:
[----:B------:R-:W0:Y:S01]  /*02e0*/  LDCU UR4, c[0x0][0x3b8] ;  /* 0x00007700ff0477ac */ /* 0x000e220008000800 */
[----:B------:R-:W-:Y:S01]  /*02f0*/  VIADD R8, R10, 0xffffffff ;  /* 0xffffffff0a087836 */ /* 0x000fe20000000000 */
[----:B------:R-:W-:Y:S01]  /*0300*/  UMOV UR7, UR5 ;  /* 0x0000000500077c82 */ /* 0x000fe20008000000 */
[----:B------:R-:W-:Y:S02]  /*0310*/  UIADD3 UR5, UPT, UPT, UR5, 0x1, URZ ;  /* 0x0000000105057890 */ /* 0x000fe4000fffe0ff */
[----:B0-----:R-:W-:-:S04]  /*0320*/  USHF.L.U32 UR4, UR4, 0x1, URZ ;  /* 0x0000000104047899 */ /* 0x001fc800080006ff */
[----:B------:R-:W-:-:S03]  /*0330*/  UISETP.NE.AND UP0, UPT, UR5, UR4, UPT ;  /* 0x000000040500728c */ /* 0x000fc6000bf05270 */
[----:B------:R-:W-:-:S08]  /*0340*/  UMOV UR4, URZ ;  /* 0x000000ff00047c82 */ /* 0x000fd00008000000 */
.L_x_212:
        /* <DEDUP_REMOVED lines=26> */
.L_x_207:
        /* <DEDUP_REMOVED lines=56> */
.L_x_206:
        /* <DEDUP_REMOVED lines=44> */
.L_x_209:
        /* <DEDUP_REMOVED lines=28> */
.L_x_210:
        /* <DEDUP_REMOVED lines=19> */
.L_x_211:
[----:B------:R-:W-:Y:S05]  /*0e20*/  BSYNC.RECONVERGENT B0 ;  /* 0x0000000000007941 */ /* 0x000fea0003800200 */
.L_x_208:
[----:B------:R-:W-:Y:S05]  /*0e30*/  @P1 BRA `(.L_x_212) ;  /* 0xfffffff400441947 */ /* 0x000fea000383ffff */
[----:B------:R-:W-:Y:S05]  /*0e40*/  BRA.U UP0, `(.L_x_213) ;  /* 0xfffffff500247547 */ /* 0x000fea000b83ffff */
.L_x_205:
        /* <DEDUP_REMOVED lines=18> */
.L_x_214:
        /* <DEDUP_REMOVED lines=9> */
.L_x_288:


//--------------------- .text._Z25execute3DconvolutionCuda3PfS_S_S_iiiiiiiiiii --------------------------
	.section	.text._Z25execute3DconvolutionCuda3PfS_S_S_iiiiiiiiiii,"ax",@progbits
	.align	128
        .global         _Z25execute3DconvolutionCuda3PfS_S_S_iiiiiiiiiii
        .type           _Z25execute3DconvolutionCuda3PfS_S_S_iiiiiiiiiii,@function
        .size           _Z25execute3DconvolutionCuda3PfS_S_S_iiiiiiiiiii,(.L_x_289 - _Z25execute3DconvolutionCuda3PfS_S_S_iiiiiiiiiii)
        .other          _Z25execute3DconvolutionCuda3PfS_S_S_iiiiiiiiiii,@"STO_CUDA_ENTRY STV_DEFAULT"
_Z25execute3DconvolutionCuda3PfS_S_S_iiiiiiiiiii:
.text._Z25execute3DconvolutionCuda3PfS_S_S_iiiiiiiiiii:
        /* <DEDUP_REMOVED lines=22> */
[----:B------:R-:W-:-:S04]  /*0160*/  @P0 IADD3 R0, PT, PT, R0, 0x1, RZ ;  /* 0x0000000100000810 */ /* 0x000fc80007ffe0ff */
[-C--:B------:R-:W-:Y:S02]  /*0170*/  ISETP.GE.U32.AND P1, PT, R3, R8.reuse, PT ;  /* 0x000000080300720c */ /* 0x080fe40003f26070 */
[----:B------:R-:W1:Y:S11]  /*0180*/  S2R R3, SR_TID.X ;  /* 0x0000000000037919 */ /* 0x000e760000002100 */
[----:B------:R-:W-:Y:S01]  /*0190*/  @P1 VIADD R0, R0, 0x1 ;  /* 0x0000000100001836 */ /* 0x000fe20000000000 */
[----:B------:R-:W-:-:S05]  /*01a0*/  @!P2 LOP3.LUT R0, RZ, R8, RZ, 0x33, !PT ;  /* 0x00000008ff00a212 */ /* 0x000fca00078e33ff */
[----:B------:R-:W-:-:S04]  /*01b0*/  IMAD.MOV R5, RZ, RZ, -R0 ;  /* 0x000000ffff057224 */ /* 0x000fc800078e0a00 */
[----:B------:R-:W-:Y:S01]  /*01c0*/  IMAD R8, R8, R5, UR4 ;  /* 0x0000000408087e24 */ /* 0x000fe2000f8e0205 */
[----:B0-2---:R-:W-:Y:S06]  /*01d0*/  BRA.U !UP0, `(.L_x_215) ;  /* 0x0000000d08047547 */ /* 0x005fec000b800000 */
[----:B------:R-:W0:Y:S02]  /*01e0*/  LDCU.64 UR4, c[0x0][0x3b0] ;  /* 0x00007600ff0477ac */ /* 0x000e240008000a00 */
[----:B0-----:R-:W-:-:S09]  /*01f0*/  UISETP.GE.AND UP0, UPT, UR4, 0x1, UPT ;  /* 0x000000010400788c */ /* 0x001fd2000bf06270 */
[----:B------:R-:W-:Y:S05]  /*0200*/  BRA.U !UP0, `(.L_x_215) ;  /* 0x0000000908f87547 */ /* 0x000fea000b800000 */
[----:B------:R-:W0:Y:S01]  /*0210*/  LDCU UR4, c[0x0][0x3ac] ;  /* 0x00007580ff0477ac */ /* 0x000e220008000800 */
[----:B------:R-:W-:Y:S02]  /*0220*/  VIADD R2, R2, -UR5 ;  /* 0x8000000502027c36 */ /* 0x000fe40008000000 */
[----:B------:R-:W-:Y:S02]  /*0230*/  HFMA2 R9, -RZ, RZ, 0, 0 ;  /* 0x00000000ff097431 */ /* 0x000fe400000001ff */
[----:B-1----:R-:W-:Y:S01]  /*0240*/  VIADD R3, R3, -UR5 ;  /* 0x8000000503037c36 */ /* 0x002fe20008000000 */
[----:B------:R-:W1:Y:S01]  /*0250*/  LDCU UR6, c[0x0][0x3a4] ;  /* 0x00007480ff0677ac */ /* 0x000e620008000800 */
[----:B------:R-:W2:Y:S01]  /*0260*/  LDCU UR7, c[0x0][0x3c4] ;  /* 0x00007880ff0777ac */ /* 0x000ea20008000800 */
[----:B0-----:R-:W-:Y:S01]  /*0270*/  IMAD R2, R2, UR4, RZ ;  /* 0x0000000402027c24 */ /* 0x001fe2000f8e02ff */
[----:B------:R-:W-:-:S03]  /*0280*/  UMOV UR4, URZ ;  /* 0x000000ff00047c82 */ /* 0x000fc60008000000 */
[----:B-1----:R-:W-:-:S04]  /*0290*/  IMAD R3, R3, UR6, R2 ;  /* 0x0000000603037c24 */ /* 0x002fc8000f8e0202 */
[----:B--2---:R-:W-:-:S07]  /*02a0*/  IMAD R10, R0, UR7, R3 ;  /* 0x00000007000a7c24 */ /* 0x004fce000f8e0203 */
.L_x_223:
[----:B------:R-:W0:Y:S01]  /*02b0*/  LDCU UR5, c[0x0][0x3b8] ;  /* 0x00007700ff0577ac */ /* 0x000e220008000800 */
[----:B------:R-:W-:Y:S01]  /*02c0*/  UMOV UR7, UR4 ;  /* 0x0000000400077c82 */ /* 0x000fe20008000000 */
[----:B------:R-:W-:-:S04]  /*02d0*/  UIADD3 UR4, UPT, UPT, UR4, 0x1, URZ ;  /* 0x0000000104047890 */ /* 0x000fc8000fffe0ff */
[----:B0-----:R-:W-:-:S03]  /*02e0*/  UISETP.NE.AND UP0, UPT, UR4, UR5, UPT ;  /* 0x000000050400728c */ /* 0x001fc6000bf05270 */
[----:B------:R-:W-:-:S08]  /*02f0*/  UMOV UR5, URZ ;  /* 0x000000ff00057c82 */ /* 0x000fd00008000000 */
.L_x_222:
[----:B------:R-:W0:Y:S01]  /*0300*/  S2R R12, SR_TID.X ;  /* 0x00000000000c7919 */ /* 0x000e220000002100 */
[----:B------:R-:W1:Y:S01]  /*0310*/  LDC R2, c[0x0][0x3b0] ;  /* 0x0000ec00ff027b82 */ /* 0x000e620000000800 */
[----:B------:R-:W2:Y:S01]  /*0320*/  LDCU UR8, c[0x0][0x3a4] ;  /* 0x00007480ff0877ac */ /* 0x000ea20008000800 */
[----:B------:R-:W3:Y:S06]  /*0330*/  S2R R16, SR_TID.Y ;  /* 0x0000000000107919 */ /* 0x000eec0000002200 */
[----:B------:R-:W4:Y:S08]  /*0340*/  LDC R3, c[0x0][0x3b8] ;  /* 0x0000ee00ff037b82 */ /* 0x000f300000000800 */
[----:B------:R-:W5:Y:S01]  /*0350*/  LDC R4, c[0x0][0x3a8] ;  /* 0x0000ea00ff047b82 */ /* 0x000f620000000800 */
[----:B--2---:R-:W-:Y:S01]  /*0360*/  UIMAD UR6, UR7, UR8, UR5 ;  /* 0x00000008070672a4 */ /* 0x004fe2000f8e0205 */
[----:B-1----:R-:W-:Y:S01]  /*0370*/  ISETP.GE.U32.AND P0, PT, R2, 0x8, PT ;  /* 0x000000080200780c */ /* 0x002fe20003f06070 */
[----:B0-----:R-:W-:-:S02]  /*0380*/  VIADD R11, R12, -UR5 ;  /* 0x800000050c0b7c36 */ /* 0x001fc40008000000 */
[----:B----4-:R-:W-:Y:S02]  /*0390*/  IMAD R3, R8, R3, UR7 ;  /* 0x0000000708037e24 */ /* 0x010fe4000f8e0203 */
[----:B------:R-:W-:Y:S01]  /*03a0*/  VIADD R12, R12, UR5 ;  /* 0x000000050c0c7c36 */ /* 0x000fe20008000000 */
[----:B---3--:R-:W-:Y:S01]  /*03b0*/  IADD3 R13, PT, PT, R16, UR5, RZ ;  /* 0x00000005100d7c10 */ /* 0x008fe2000fffe0ff */
[----:B------:R-:W-:Y:S01]  /*03c0*/  IMAD R15, R3, R2, UR5 ;  /* 0x00000005030f7e24 */ /* 0x000fe2000f8e0202 */
[----:B------:R-:W-:Y:S01]  /*03d0*/  UIADD3 UR5, UPT, UPT, UR5, 0x1, URZ ;  /* 0x0000000105057890 */ /* 0x000fe2000fffe0ff */
[----:B------:R-:W-:Y:S02]  /*03e0*/  IMAD.MOV.U32 R3, RZ, RZ, RZ ;  /* 0x000000ffff037224 */ /* 0x000fe400078e00ff */
[----:B-----5:R-:W-:-:S03]  /*03f0*/  IMAD R14, R4, UR6, R10 ;  /* 0x00000006040e7c24 */ /* 0x020fc6000f8e020a */
[----:B------:R-:W-:Y:S01]  /*0400*/  ISETP.NE.AND P1, PT, R2, UR5, PT ;  /* 0x0000000502007c0c */ /* 0x000fe2000bf25270 */
[----:B------:R-:W-:-:S12]  /*0410*/  @!P0 BRA `(.L_x_216) ;  /* 0x0000000400008947 */ /* 0x000fd80003800000 */
[----:B------:R-:W0:Y:S01]  /*0420*/  LDCU UR6, c[0x0][0x3b0] ;  /* 0x00007600ff0677ac */ /* 0x000e220008000800 */
[----:B------:R-:W-:Y:S01]  /*0430*/  ISETP.GT.AND P2, PT, R13, R4, PT ;  /* 0x000000040d00720c */ /* 0x000fe20003f44270 */
[----:B------:R-:W-:Y:S02]  /*0440*/  HFMA2 R17, -RZ, RZ, 0, 0 ;  /* 0x00000000ff117431 */ /* 0x000fe400000001ff */
[----:B------:R-:W-:Y:S01]  /*0450*/  VIADD R16, R16, 0xfffffffd ;  /* 0xfffffffd10107836 */ /* 0x000fe20000000000 */
[----:B------:R-:W1:Y:S01]  /*0460*/  LDCU UR9, c[0x0][0x3a4] ;  /* 0x00007480ff0977ac */ /* 0x000e620008000800 */
[----:B------:R-:W-:Y:S01]  /*0470*/  ISETP.GT.OR P3, PT, R12, UR8, P2 ;  /* 0x000000080c007c0c */ /* 0x000fe20009764670 */
[----:B0-----:R-:W-:-:S04]  /*0480*/  ULOP3.LUT UR6, UR6, 0x7ffffff8, URZ, 0xc0, !UPT ;  /* 0x7ffffff806067892 */ /* 0x001fc8000f8ec0ff */
[----:B------:R-:W-:-:S12]  /*0490*/  UIADD3 UR6, UPT, UPT, -UR6, URZ, URZ ;  /* 0x000000ff06067290 */ /* 0x000fd8000fffe1ff */
.L_x_217:
[----:B------:R-:W0:Y:S01]  /*04a0*/  LDC.64 R2, c[0x0][0x3b0] ;  /* 0x0000ec00ff027b82 */ /* 0x000e220000000a00 */
[----:B------:R-:W-:Y:S01]  /*04b0*/  VIADDMNMX R18, R16, 0x3, R11, PT ;  /* 0x0000000310127846 */ /* 0x000fe2000380010b */
[----:B------:R-:W-:-:S06]  /*04c0*/  IMAD.IADD R19, R14, 0x1, R17 ;  /* 0x000000010e137824 */ /* 0x000fcc00078e0211 */
        /* <DEDUP_REMOVED lines=44> */
[----:B------:R-:W-:Y:S01]  /*0790*/  IADD3 R16, PT, PT, R16, -0x8, RZ ;  /* 0xfffffff810107810 */ /* 0x000fe20007ffe0ff */
        /* <DEDUP_REMOVED lines=8> */
.L_x_216:
        /* <DEDUP_REMOVED lines=44> */
.L_x_219:
[----:B------:R-:W-:Y:S05]  /*0ae0*/  BRA.U !UP2, `(.L_x_218) ;  /* 0x000000010ab87547 */ /* 0x000fea000b800000 */
[----:B------:R-:W-:Y:S01]  /*0af0*/  UISETP.NE.AND UP1, UPT, UR10, 0x1, UPT ;  /* 0x000000010a00788c */ /* 0x000fe2000bf25270 */
[----:B------:R-:W-:-:S08]  /*0b00*/  LOP3.LUT P3, RZ, R2, 0x1, RZ, 0xc0, !PT ;  /* 0x0000000102ff7812 */ /* 0x000fd0000786c0ff */
        /* <DEDUP_REMOVED lines=24> */
.L_x_220:
[----:B------:R-:W-:Y:S05]  /*0c90*/  @!P3 BRA `(.L_x_218) ;  /* 0x00000000004cb947 */ /* 0x000fea0003800000 */
        /* <DEDUP_REMOVED lines=18> */
.L_x_221:
[----:B------:R-:W-:Y:S05]  /*0dc0*/  BSYNC.RECONVERGENT B0 ;  /* 0x0000000000007941 */ /* 0x000fea0003800200 */
.L_x_218:
[----:B------:R-:W-:Y:S05]  /*0dd0*/  @P1 BRA `(.L_x_222) ;  /* 0xfffffff400481947 */ /* 0x000fea000383ffff */
[----:B------:R-:W-:Y:S05]  /*0de0*/  BRA.U UP0, `(.L_x_223) ;  /* 0xfffffff500307547 */ /* 0x000fea000b83ffff */
.L_x_215:
[----:B-1----:R-:W0:Y:S01]  /*0df0*/  LDC.64 R2, c[0x0][0x380] ;  /* 0x0000e000ff027b82 */ /* 0x002e220000000a00 */
[----:B------:R-:W1:Y:S01]  /*0e00*/  S2R R7, SR_TID.Y ;  /* 0x0000000000077919 */ /* 0x000e620000002200 */
[----:B------:R-:W1:Y:S01]  /*0e10*/  LDCU UR5, c[0x0][0x3c8] ;  /* 0x00007900ff0577ac */ /* 0x000e620008000800 */
[----:B------:R-:W2:Y:S01]  /*0e20*/  S2R R11, SR_TID.X ;  /* 0x00000000000b7919 */ /* 0x000ea20000002100 */
[----:B------:R-:W2:Y:S04]  /*0e30*/  LDCU UR6, c[0x0][0x3a4] ;  /* 0x00007480ff0677ac */ /* 0x000ea80008000800 */
[----:B------:R-:W3:Y:S01]  /*0e40*/  LDC.64 R4, c[0x0][0x398] ;  /* 0x0000e600ff047b82 */ /* 0x000ee20000000a00 */
[----:B------:R-:W4:Y:S01]  /*0e50*/  LDCU UR7, c[0x0][0x3a8] ;  /* 0x00007500ff0777ac */ /* 0x000f220008000800 */
[----:B0-----:R-:W-:-:S06]  /*0e60*/  IMAD.WIDE.U32 R2, R8, 0x4, R2 ;  /* 0x0000000408027825 */ /* 0x001fcc00078e0002 */
[----:B------:R-:W5:Y:S01]  /*0e70*/  LDG.E R2, desc[UR12][R2.64] ;  /* 0x0000000c02027981 */ /* 0x000f62000c1e1900 */
[----:B-1----:R-:W-:Y:S02]  /*0e80*/  IMAD R7, R0, UR5, R7 ;  /* 0x0000000500077c24 */ /* 0x002fe4000f8e0207 */
[----:B--2---:R-:W-:-:S04]  /*0e90*/  IMAD R8, R8, UR6, R11 ;  /* 0x0000000608087c24 */ /* 0x004fc8000f8e020b */
[----:B----4-:R-:W-:Y:S02]  /*0ea0*/  IMAD R7, R8, UR7, R7 ;  /* 0x0000000708077c24 */ /* 0x010fe4000f8e0207 */
[----:B-----5:R-:W-:Y:S01]  /*0eb0*/  FADD R0, R2, R9 ;  /* 0x0000000902007221 */ /* 0x020fe20000000000 */
[----:B------:R-:W-:Y:S01]  /*0ec0*/  FSETP.GEU.AND P0, PT, R9, -R2, PT ;  /* 0x800000020900720b */ /* 0x000fe20003f0e000 */
[----:B---3--:R-:W-:-:S03]  /*0ed0*/  IMAD.WIDE R2, R7, 0x4, R4 ;  /* 0x0000000407027825 */ /* 0x008fc600078e0204 */
[----:B------:R-:W-:-:S05]  /*0ee0*/  FSEL R5, R0, RZ, P0 ;  /* 0x000000ff00057208 */ /* 0x000fca0000000000 */
[----:B------:R-:W-:Y:S01]  /*0ef0*/  STG.E desc[UR12][R2.64], R5 ;  /* 0x0000000502007986 */ /* 0x000fe2000c10190c */
[----:B------:R-:W-:Y:S05]  /*0f00*/  EXIT ;  /* 0x000000000000794d */ /* 0x000fea0003800000 */
.L_x_224:
        /* <DEDUP_REMOVED lines=15> */
.L_x_289:


//--------------------- .text._Z25execute3DconvolutionCuda2PfS_S_S_iiiiiiiiiii --------------------------
	.section	.text._Z25execute3DconvolutionCuda2PfS_S_S_iiiiiiiiiii,"ax",@progbits
	.align	128
        .global         _Z25execute3DconvolutionCuda2PfS_S_S_iiiiiiiiiii
        .type           _Z25execute3DconvolutionCuda2PfS_S_S_iiiiiiiiiii,@function
        .size           _Z25execute3DconvolutionCuda2PfS_S_S_iiiiiiiiiii,(.L_x_290 - _Z25execute3DconvolutionCuda2PfS_S_S_iiiiiiiiiii)
        .other          _Z25execute3DconvolutionCuda2PfS_S_S_iiiiiiiiiii,@"STO_CUDA_ENTRY STV_DEFAULT"
_Z25execute3DconvolutionCuda2PfS_S_S_iiiiiiiiiii:
.text._Z25execute3DconvolutionCuda2PfS_S_S_iiiiiiiiiii:
        /* <DEDUP_REMOVED lines=43> */
.L_x_233:
[----:B------:R-:W0:Y:S01]  /*02b0*/  LDCU UR5, c[0x0][0x3b8] ;  /* 0x00007700ff0577ac */ /* 0x000e220008000800 */
[----:B------:R-:W-:Y:S01]  /*02c0*/  UMOV UR7, UR4 ;  /* 0x0000000400077c82 */ /* 0x000fe20008000000 */
[----:B------:R-:W-:-:S04]  /*02d0*/  UIADD3 UR4, UPT, UPT, UR4, 0x1, URZ ;  /* 0x0000000104047890 */ /* 0x000fc8000fffe0ff */
[----:B0-----:R-:W-:-:S03]  /*02e0*/  UISETP.NE.AND UP0, UPT, UR4, UR5, UPT ;  /* 0x000000050400728c */ /* 0x001fc6000bf05270 */
[----:B------:R-:W-:-:S08]  /*02f0*/  UMOV UR5, URZ ;  /* 0x000000ff00057c82 */ /* 0x000fd00008000000 */
.L_x_232:
        /* <DEDUP_REMOVED lines=26> */
.L_x_227:
        /* <DEDUP_REMOVED lines=56> */
.L_x_226:
        /* <DEDUP_REMOVED lines=44> */
.L_x_229:
        /* <DEDUP_REMOVED lines=27> */
.L_x_230:
        /* <DEDUP_REMOVED lines=19> */
.L_x_231:
[----:B------:R-:W-:Y:S05]  /*0dc0*/  BSYNC.RECONVERGENT B0 ;  /* 0x0000000000007941 */ /* 0x000fea0003800200 */
.L_x_228:
[----:B------:R-:W-:Y:S05]  /*0dd0*/  @P1 BRA `(.L_x_232) ;  /* 0xfffffff400481947 */ /* 0x000fea000383ffff */
[----:B------:R-:W-:Y:S05]  /*0de0*/  BRA.U UP0, `(.L_x_233) ;  /* 0xfffffff500307547 */ /* 0x000fea000b83ffff */
.L_x_225:
        /* <DEDUP_REMOVED lines=18> */
.L_x_234:
        /* <DEDUP_REMOVED lines=15> */
.L_x_290:


//--------------------- .text._Z25execute3DconvolutionCuda1PfS_S_S_iiiiiiiiiii --------------------------
	.section	.text._Z25execute3DconvolutionCuda1PfS_S_S_iiiiiiiiiii,"ax",@progbits
	.align	128
        .global         _Z25execute3DconvolutionCuda1PfS_S_S_iiiiiiiiiii
        .type           _Z25execute3DconvolutionCuda1PfS_S_S_iiiiiiiiiii,@function
        .size           _Z25execute3DconvolutionCuda1PfS_S_S_iiiiiiiiiii,(.L_x_291 - _Z25execute3DconvolutionCuda1PfS_S_S_iiiiiiiiiii)
        .other          _Z25execute3DconvolutionCuda1PfS_S_S_iiiiiiiiiii,@"STO_CUDA_ENTRY STV_DEFAULT"
_Z25execute3DconvolutionCuda1PfS_S_S_iiiiiiiiiii:
.text._Z25execute3DconvolutionCuda1PfS_S_S_iiiiiiiiiii:
        /* <DEDUP_REMOVED lines=43> */
.L_x_243:
[----:B------:R-:W0:Y:S01]  /*02b0*/  LDCU UR5, c[0x0][0x3b8] ;  /* 0x00007700ff0577ac */ /* 0x000e220008000800 */
[----:B------:R-:W-:Y:S01]  /*02c0*/  UMOV UR7, UR4 ;  /* 0x0000000400077c82 */ /* 0x000fe20008000000 */
[----:B------:R-:W-:-:S04]  /*02d0*/  UIADD3 UR4, UPT, UPT, UR4, 0x1, URZ ;  /* 0x0000000104047890 */ /* 0x000fc8000fffe0ff */
[----:B0-----:R-:W-:-:S03]  /*02e0*/  UISETP.NE.AND UP0, UPT, UR4, UR5, UPT ;  /* 0x000000050400728c */ /* 0x001fc6000bf05270 */
[----:B------:R-:W-:-:S08]  /*02f0*/  UMOV UR5, URZ ;  /* 0x000000ff00057c82 */ /* 0x000fd00008000000 */
.L_x_242:
        /* <DEDUP_REMOVED lines=26> */
.L_x_237:
        /* <DEDUP_REMOVED lines=56> */
.L_x_236:
        /* <DEDUP_REMOVED lines=44> */
.L_x_239:
        /* <DEDUP_REMOVED lines=27> */
.L_x_240:
        /* <DEDUP_REMOVED lines=19> */
.L_x_241:
[----:B------:R-:W-:Y:S05]  /*0dc0*/  BSYNC.RECONVERGENT B0 ;  /* 0x0000000000007941 */ /* 0x000fea0003800200 */
.L_x_238:
[----:B------:R-:W-:Y:S05]  /*0dd0*/  @P1 BRA `(.L_x_242) ;  /* 0xfffffff400481947 */ /* 0x000fea000383ffff */
[----:B------:R-:W-:Y:S05]  /*0de0*/  BRA.U UP0, `(.L_x_243) ;  /* 0xfffffff500307547 */ /* 0x000fea000b83ffff */
.L_x_235:
        /* <DEDUP_REMOVED lines=18> */
.L_x_244:
        /* <DEDUP_REMOVED lines=15> */
.L_x_291:


//--------------------- .text._Z19executepoolingCuda2PfS_iiiiiiiiii --------------------------
	.section	.text._Z19executepoolingCuda2PfS_iiiiiiiiii,"ax",@progbits
	.align	128
        .global         _Z19executepoolingCuda2PfS_iiiiiiiiii
        .type           _Z19executepoolingCuda2PfS_iiiiiiiiii,@function
        .size           _Z19executepoolingCuda2PfS_iiiiiiiiii,(.L_x_292 - _Z19executepoolingCuda2PfS_iiiiiiiiii)
        .other          _Z19executepoolingCuda2PfS_iiiiiiiiii,@"STO_CUDA_ENTRY STV_DEFAULT"
_Z19executepoolingCuda2PfS_iiiiiiiiii:
.text._Z19executepoolingCuda2PfS_iiiiiiiiii:
[----:B------:R-:W-:Y:S08]  /*0000*/  LDC R1, c[0x0][0x37c] ;  /* 0x0000df00ff017b82 */ /* 0x000ff00000000800 */
[----:B------:R-:W0:Y:S01]  /*0010*/  LDC R9, c[0x0][0x3ac] ;  /* 0x0000eb00ff097b82 */ /* 0x000e220000000800 */
[----:B------:R-:W1:Y:S01]  /*0020*/  LDCU UR7, c[0x0][0x39c] ;  /* 0x00007380ff0777ac */ /* 0x000e620008000800 */
[----:B------:R-:W2:Y:S01]  /*0030*/  S2R R7, SR_TID.X ;  /* 0x0000000000077919 */ /* 0x000ea20000002100 */
[----:B------:R-:W3:Y:S05]  /*0040*/  LDCU.64 UR12, c[0x0][0x358] ;  /* 0x00006b00ff0c77ac */ /* 0x000eea0008000a00 */
[----:B------:R-:W4:Y:S01]  /*0050*/  S2UR UR4, SR_CTAID.X ;  /* 0x00000000000479c3 */ /* 0x000f220000002500 */
[----:B-1----:R-:W-:Y:S01]  /*0060*/  UISETP.GE.AND UP0, UPT, UR7, 0x1, UPT ;  /* 0x000000010700788c */ /* 0x002fe2000bf06270 */
[----:B0-----:R-:W0:Y:S01]  /*0070*/  I2F.U32.RP R0, R9 ;  /* 0x0000000900007306 */ /* 0x001e220000209000 */
[----:B------:R-:W-:-:S07]  /*0080*/  ISETP.NE.U32.AND P2, PT, R9, RZ, PT ;  /* 0x000000ff0900720c */ /* 0x000fce0003f45070 */
[----:B0-----:R-:W0:Y:S02]  /*0090*/  MUFU.RCP R0, R0 ;  /* 0x0000000000007308 */ /* 0x001e240000001000 */
[----:B0-----:R-:W-:-:S06]  /*00a0*/  VIADD R2, R0, 0xffffffe ;  /* 0x0ffffffe00027836 */ /* 0x001fcc0000000000 */
[----:B------:R0:W1:Y:S02]  /*00b0*/  F2I.FTZ.U32.TRUNC.NTZ R3, R2 ;  /* 0x0000000200037305 */ /* 0x000064000021f000 */
[----:B0-----:R-:W-:Y:S02]  /*00c0*/  IMAD.MOV.U32 R2, RZ, RZ, RZ ;  /* 0x000000ffff027224 */ /* 0x001fe400078e00ff */
[----:B-1----:R-:W-:-:S04]  /*00d0*/  IMAD.MOV R4, RZ, RZ, -R3 ;  /* 0x000000ffff047224 */ /* 0x002fc800078e0a03 */
[----:B------:R-:W-:-:S04]  /*00e0*/  IMAD R5, R4, R9, RZ ;  /* 0x0000000904057224 */ /* 0x000fc800078e02ff */
[----:B------:R-:W-:Y:S02]  /*00f0*/  IMAD.HI.U32 R3, R3, R5, R2 ;  /* 0x0000000503037227 */ /* 0x000fe400078e0002 */
[----:B------:R-:W0:Y:S04]  /*0100*/  S2R R5, SR_TID.Y ;  /* 0x0000000000057919 */ /* 0x000e280000002200 */
[----:B----4-:R-:W-:-:S04]  /*0110*/  IMAD.HI.U32 R6, R3, UR4, RZ ;  /* 0x0000000403067c27 */ /* 0x010fc8000f8e00ff */
[----:B------:R-:W-:-:S04]  /*0120*/  IMAD.MOV R4, RZ, RZ, -R6 ;  /* 0x000000ffff047224 */ /* 0x000fc800078e0a06 */
[----:B------:R-:W-:-:S05]  /*0130*/  IMAD R0, R9, R4, UR4 ;  /* 0x0000000409007e24 */ /* 0x000fca000f8e0204 */
[----:B------:R-:W-:-:S13]  /*0140*/  ISETP.GE.U32.AND P0, PT, R0, R9, PT ;  /* 0x000000090000720c */ /* 0x000fda0003f06070 */
[----:B------:R-:W-:Y:S02]  /*0150*/  @P0 IMAD.IADD R0, R0, 0x1, -R9 ;  /* 0x0000000100000824 */ /* 0x000fe400078e0a09 */
[----:B------:R-:W-:-:S03]  /*0160*/  @P0 VIADD R6, R6, 0x1 ;  /* 0x0000000106060836 */ /* 0x000fc60000000000 */
[----:B------:R-:W-:Y:S01]  /*0170*/  ISETP.GE.U32.AND P1, PT, R0, R9, PT ;  /* 0x000000090000720c */ /* 0x000fe20003f26070 */
[----:B------:R-:W-:-:S12]  /*0180*/  IMAD.MOV.U32 R0, RZ, RZ, RZ ;  /* 0x000000ffff007224 */ /* 0x000fd800078e00ff */
[----:B------:R-:W-:Y:S01]  /*0190*/  @P1 VIADD R6, R6, 0x1 ;  /* 0x0000000106061836 */ /* 0x000fe20000000000 */
[----:B------:R-:W-:-:S05]  /*01a0*/  @!P2 LOP3.LUT R6, RZ, R9, RZ, 0x33, !PT ;  /* 0x00000009ff06a212 */ /* 0x000fca00078e33ff */
[----:B------:R-:W-:-:S04]  /*01b0*/  IMAD.MOV R4, RZ, RZ, -R6 ;  /* 0x000000ffff047224 */ /* 0x000fc800078e0a06 */
[----:B------:R-:W-:Y:S01]  /*01c0*/  IMAD R4, R9, R4, UR4 ;  /* 0x0000000409047e24 */ /* 0x000fe2000f8e0204 */
[----:B0-23--:R-:W-:Y:S06]  /*01d0*/  BRA.U !UP0, `(.L_x_245) ;  /* 0x0000000908647547 */ /* 0x00dfec000b800000 */
[----:B------:R-:W0:Y:S01]  /*01e0*/  LDCU.64 UR14, c[0x0][0x3a0] ;  /* 0x00007400ff0e77ac */ /* 0x000e220008000a00 */
[----:B------:R-:W-:Y:S01]  /*01f0*/  IMAD.MOV.U32 R0, RZ, RZ, RZ ;  /* 0x000000ffff007224 */ /* 0x000fe200078e00ff */
[----:B------:R-:W1:Y:S01]  /*0200*/  LDCU UR8, c[0x0][0x3b0] ;  /* 0x00007600ff0877ac */ /* 0x000e620008000800 */
[----:B------:R-:W-:Y:S02]  /*0210*/  ULOP3.LUT UR10, UR7, 0xf, URZ, 0xc0, !UPT ;  /* 0x0000000f070a7892 */ /* 0x000fe4000f8ec0ff */
[----:B------:R-:W-:Y:S02]  /*0220*/  ULOP3.LUT UR11, UR7, 0x7, URZ, 0xc0, !UPT ;  /* 0x00000007070b7892 */ /* 0x000fe4000f8ec0ff */
[----:B------:R-:W-:Y:S02]  /*0230*/  UIADD3 UR4, UPT, UPT, UR10, -0x1, URZ ;  /* 0xffffffff0a047890 */ /* 0x000fe4000fffe0ff */
[----:B------:R-:W-:Y:S02]  /*0240*/  ULOP3.LUT UR6, UR7, 0x7ffffff0, URZ, 0xc0, !UPT ;  /* 0x7ffffff007067892 */ /* 0x000fe4000f8ec0ff */
[----:B------:R-:W-:Y:S01]  /*0250*/  UIADD3 UR5, UPT, UPT, UR11, -0x1, URZ ;  /* 0xffffffff0b057890 */ /* 0x000fe2000fffe0ff */
[----:B0-----:R-:W-:Y:S01]  /*0260*/  IMAD R3, R7, UR14, RZ ;  /* 0x0000000e07037c24 */ /* 0x001fe2000f8e02ff */
[----:B------:R-:W-:Y:S01]  /*0270*/  UISETP.GE.U32.AND UP0, UPT, UR4, 0x7, UPT ;  /* 0x000000070400788c */ /* 0x000fe2000bf06070 */
[----:B------:R-:W-:Y:S01]  /*0280*/  IMAD R9, R5, UR14, RZ ;  /* 0x0000000e05097c24 */ /* 0x000fe2000f8e02ff */
[----:B------:R-:W-:Y:S01]  /*0290*/  ULOP3.LUT UR7, UR7, 0x3, URZ, 0xc0, !UPT ;  /* 0x0000000307077892 */ /* 0x000fe2000f8ec0ff */
[----:B------:R-:W-:Y:S01]  /*02a0*/  IMAD R8, R4, UR15, R3 ;  /* 0x0000000f04087c24 */ /* 0x000fe2000f8e0203 */
[----:B------:R-:W-:Y:S01]  /*02b0*/  UIADD3 UR9, UPT, UPT, -UR6, URZ, URZ ;  /* 0x000000ff06097290 */ /* 0x000fe2000fffe1ff */
[----:B-1----:R-:W-:Y:S01]  /*02c0*/  IMAD R9, R6, UR8, R9 ;  /* 0x0000000806097c24 */ /* 0x002fe2000f8e0209 */
[----:B------:R-:W-:Y:S01]  /*02d0*/  UISETP.GE.U32.AND UP1, UPT, UR5, 0x3, UPT ;  /* 0x000000030500788c */ /* 0x000fe2000bf26070 */
[----:B------:R-:W-:-:S10]  /*02e0*/  UMOV UR4, URZ ;  /* 0x000000ff00047c82 */ /* 0x000fd40008000000 */
.L_x_251:
[----:B------:R-:W0:Y:S01]  /*02f0*/  LDCU UR8, c[0x0][0x39c] ;  /* 0x00007380ff0877ac */ /* 0x000e220008000800 */
[----:B------:R-:W-:Y:S01]  /*0300*/  VIADD R10, R8, UR4 ;  /* 0x00000004080a7c36 */ /* 0x000fe20008000000 */
[----:B------:R-:W1:Y:S01]  /*0310*/  LDCU UR5, c[0x0][0x3a8] ;  /* 0x00007500ff0577ac */ /* 0x000e620008000800 */
[----:B------:R-:W-:Y:S02]  /*0320*/  UIADD3 UR4, UPT, UPT, UR4, 0x1, URZ ;  /* 0x0000000104047890 */ /* 0x000fe4000fffe0ff */
[----:B0-----:R-:W-:Y:S02]  /*0330*/  UISETP.GE.U32.AND UP3, UPT, UR8, 0x10, UPT ;  /* 0x000000100800788c */ /* 0x001fe4000bf66070 */
[----:B------:R-:W-:Y:S01]  /*0340*/  UISETP.NE.AND UP2, UPT, UR4, UR8, UPT ;  /* 0x000000080400728c */ /* 0x000fe2000bf45270 */
[----:B-1----:R-:W-:Y:S01]  /*0350*/  IMAD R10, R10, UR5, R9 ;  /* 0x000000050a0a7c24 */ /* 0x002fe2000f8e0209 */
[----:B------:R-:W-:-:S05]  /*0360*/  UMOV UR5, URZ ;  /* 0x000000ff00057c82 */ /* 0x000fca0008000000 */
[----:B------:R-:W-:Y:S05]  /*0370*/  BRA.U !UP3, `(.L_x_246) ;  /* 0x000000010be87547 */ /* 0x000fea000b800000 */
[----:B------:R-:W-:Y:S01]  /*0380*/  UMOV UR5, URZ ;  /* 0x000000ff00057c82 */ /* 0x000fe20008000000 */
[----:B------:R-:W-:-:S05]  /*0390*/  UMOV UR8, UR9 ;  /* 0x0000000900087c82 */ /* 0x000fca0008000000 */
.L_x_247:
[----:B------:R-:W0:Y:S01]  /*03a0*/  LDC.64 R2, c[0x0][0x380] ;  /* 0x0000e000ff027b82 */ /* 0x000e220000000a00 */
[----:B------:R-:W-:-:S04]  /*03b0*/  VIADD R11, R10, UR5 ;  /* 0x000000050a0b7c36 */ /* 0x000fc80008000000 */
[----:B0-----:R-:W-:-:S05]  /*03c0*/  IMAD.WIDE R2, R11, 0x4, R2 ;  /* 0x000000040b027825 */ /* 0x001fca00078e0202 */
[----:B------:R-:W2:Y:S04]  /*03d0*/  LDG.E R23, desc[UR12][R2.64] ;  /* 0x0000000c02177981 */ /* 0x000ea8000c1e1900 */
[----:B------:R-:W3:Y:S04]  /*03e0*/  LDG.E R25, desc[UR12][R2.64+0x4] ;  /* 0x0000040c02197981 */ /* 0x000ee8000c1e1900 */
        /* <DEDUP_REMOVED lines=14> */
[----:B------:R-:W-:-:S02]  /*04d0*/  UIADD3 UR8, UPT, UPT, UR8, 0x10, URZ ;  /* 0x0000001008087890 */ /* 0x000fc4000fffe0ff */
[----:B------:R-:W-:Y:S02]  /*04e0*/  UIADD3 UR5, UPT, UPT, UR5, 0x10, URZ ;  /* 0x0000001005057890 */ /* 0x000fe4000fffe0ff */
[----:B------:R-:W-:Y:S01]  /*04f0*/  UISETP.NE.AND UP3, UPT, UR8, URZ, UPT ;  /* 0x000000ff0800728c */ /* 0x000fe2000bf65270 */
[----:B--2---:R-:W-:-:S04]  /*0500*/  FSETP.GEU.AND P0, PT, R0, R23, PT ;  /* 0x000000170000720b */ /* 0x004fc80003f0e000 */
[----:B------:R-:W-:-:S04]  /*0510*/  FSEL R0, R23, R0, !P0 ;  /* 0x0000000017007208 */ /* 0x000fc80004000000 */
[----:B---3--:R-:W-:-:S04]  /*0520*/  FSETP.GEU.AND P0, PT, R0, R25, PT ;  /* 0x000000190000720b */ /* 0x008fc80003f0e000 */
[----:B------:R-:W-:-:S04]  /*0530*/  FSEL R0, R25, R0, !P0 ;  /* 0x0000000019007208 */ /* 0x000fc80004000000 */
[----:B----4-:R-:W-:-:S04]  /*0540*/  FSETP.GEU.AND P0, PT, R0, R27, PT ;  /* 0x0000001b0000720b */ /* 0x010fc80003f0e000 */
[----:B------:R-:W-:-:S04]  /*0550*/  FSEL R0, R27, R0, !P0 ;  /* 0x000000001b007208 */ /* 0x000fc80004000000 */
[----:B-----5:R-:W-:-:S04]  /*0560*/  FSETP.GEU.AND P0, PT, R0, R29, PT ;  /* 0x0000001d0000720b */ /* 0x020fc80003f0e000 */
[----:B------:R-:W-:-:S04]  /*0570*/  FSEL R0, R29, R0, !P0 ;  /* 0x000000001d007208 */ /* 0x000fc80004000000 */
[----:B------:R-:W-:-:S04]  /*0580*/  FSETP.GEU.AND P0, PT, R0, R21, PT ;  /* 0x000000150000720b */ /* 0x000fc80003f0e000 */
        /* <DEDUP_REMOVED lines=22> */
[----:B------:R-:W-:Y:S01]  /*06f0*/  FSEL R0, R22, R11, !P0 ;  /* 0x0000000b16007208 */ /* 0x000fe20004000000 */
[----:B------:R-:W-:Y:S08]  /*0700*/  BRA.U UP3, `(.L_x_247) ;  /* 0xfffffffd03247547 */ /* 0x000ff0000b83ffff */
[----:B------:R-:W-:-:S05]  /*0710*/  UMOV UR5, UR6 ;  /* 0x0000000600057c82 */ /* 0x000fca0008000000 */
.L_x_246:
[----:B------:R-:W-:-:S09]  /*0720*/  UISETP.NE.AND UP3, UPT, UR10, URZ, UPT ;  /* 0x000000ff0a00728c */ /* 0x000fd2000bf65270 */
[----:B------:R-:W-:Y:S05]  /*0730*/  BRA.U !UP3, `(.L_x_248) ;  /* 0x000000050b087547 */ /* 0x000fea000b800000 */
[----:B------:R-:W-:Y:S01]  /*0740*/  UISETP.NE.AND UP3, UPT, UR11, URZ, UPT ;  /* 0x000000ff0b00728c */ /* 0x000fe2000bf65270 */
[----:B------:R-:W-:Y:S10]  /*0750*/  BRA.U !UP0, `(.L_x_249) ;  /* 0x0000000108707547 */ /* 0x000ff4000b800000 */
        /* <DEDUP_REMOVED lines=10> */
[----:B------:R-:W5:Y:S01]  /*0800*/  LDG.E R25, desc[UR12][R2.64+0x1c] ;  /* 0x00001c0c02197981 */ /* 0x000f62000c1e1900 */
[----:B------:R-:W-:Y:S01]  /*0810*/  UIADD3 UR5, UPT, UPT, UR5, 0x8, URZ ;  /* 0x0000000805057890 */ /* 0x000fe2000fffe0ff */
        /* <DEDUP_REMOVED lines=15> */
[----:B------:R-:W-:-:S09]  /*0910*/  FSEL R0, R25, R0, !P0 ;  /* 0x0000000019007208 */ /* 0x000fd20004000000 */
.L_x_249:
        /* <DEDUP_REMOVED lines=18> */
[----:B------:R-:W-:-:S09]  /*0a40*/  FSEL R0, R17, R0, !P0 ;  /* 0x0000000011007208 */ /* 0x000fd20004000000 */
.L_x_250:
[----:B------:R-:W-:Y:S05]  /*0a50*/  BRA.U !UP3, `(.L_x_248) ;  /* 0x000000010b407547 */ /* 0x000fea000b800000 */
[----:B------:R-:W0:Y:S01]  /*0a60*/  LDC.64 R2, c[0x0][0x380] ;  /* 0x0000e000ff027b82 */ /* 0x000e220000000a00 */
[----:B------:R-:W-:-:S04]  /*0a70*/  VIADD R11, R10, UR5 ;  /* 0x000000050a0b7c36 */ /* 0x000fc80008000000 */
[----:B0-----:R-:W-:-:S05]  /*0a80*/  IMAD.WIDE R2, R11, 0x4, R2 ;  /* 0x000000040b027825 */ /* 0x001fca00078e0202 */
[----:B------:R-:W2:Y:S01]  /*0a90*/  LDG.E R11, desc[UR12][R2.64] ;  /* 0x0000000c020b7981 */ /* 0x000ea2000c1e1900 */
[----:B------:R-:W-:Y:S01]  /*0aa0*/  UISETP.NE.AND UP3, UPT, UR7, 0x1, UPT ;  /* 0x000000010700788c */ /* 0x000fe2000bf65270 */
[----:B--2---:R-:W-:-:S04]  /*0ab0*/  FSETP.GEU.AND P0, PT, R0, R11, PT ;  /* 0x0000000b0000720b */ /* 0x004fc80003f0e000 */
[----:B------:R-:W-:-:S04]  /*0ac0*/  FSEL R0, R11, R0, !P0 ;  /* 0x000000000b007208 */ /* 0x000fc80004000000 */
[----:B------:R-:W-:Y:S05]  /*0ad0*/  BRA.U !UP3, `(.L_x_248) ;  /* 0x000000010b207547 */ /* 0x000fea000b800000 */
[----:B------:R-:W2:Y:S01]  /*0ae0*/  LDG.E R11, desc[UR12][R2.64+0x4] ;  /* 0x0000040c020b7981 */ /* 0x000ea2000c1e1900 */
[----:B------:R-:W-:Y:S01]  /*0af0*/  UISETP.NE.AND UP3, UPT, UR7, 0x2, UPT ;  /* 0x000000020700788c */ /* 0x000fe2000bf65270 */
[----:B--2---:R-:W-:-:S04]  /*0b00*/  FSETP.GEU.AND P0, PT, R0, R11, PT ;  /* 0x0000000b0000720b */ /* 0x004fc80003f0e000 */
[----:B------:R-:W-:-:S04]  /*0b10*/  FSEL R0, R11, R0, !P0 ;  /* 0x000000000b007208 */ /* 0x000fc80004000000 */
[----:B------:R-:W-:Y:S05]  /*0b20*/  BRA.U !UP3, `(.L_x_248) ;  /* 0x000000010b0c7547 */ /* 0x000fea000b800000 */
[----:B------:R-:W2:Y:S02]  /*0b30*/  LDG.E R3, desc[UR12][R2.64+0x8] ;  /* 0x0000080c02037981 */ /* 0x000ea4000c1e1900 */
[----:B--2---:R-:W-:-:S13]  /*0b40*/  FSETP.GEU.AND P0, PT, R0, R3, PT ;  /* 0x000000030000720b */ /* 0x004fda0003f0e000 */
[----:B------:R-:W-:-:S07]  /*0b50*/  @!P0 IMAD.MOV.U32 R0, RZ, RZ, R3 ;  /* 0x000000ffff008224 */ /* 0x000fce00078e0003 */
.L_x_248:
[----:B------:R-:W-:Y:S05]  /*0b60*/  BRA.U UP2, `(.L_x_251) ;  /* 0xfffffff502e07547 */ /* 0x000fea000b83ffff */
.L_x_245:
[----:B------:R-:W0:Y:S01]  /*0b70*/  LDCU UR4, c[0x0][0x394] ;  /* 0x00007280ff0477ac */ /* 0x000e220008000800 */
[----:B------:R-:W1:Y:S01]  /*0b80*/  LDC.64 R2, c[0x0][0x388] ;  /* 0x0000e200ff027b82 */ /* 0x000e620000000a00 */
[----:B------:R-:W2:Y:S01]  /*0b90*/  LDCU UR5, c[0x0][0x3b4] ;  /* 0x00007680ff0577ac */ /* 0x000ea20008000800 */
[----:B------:R-:W3:Y:S01]  /*0ba0*/  LDCU UR6, c[0x0][0x398] ;  /* 0x00007300ff0677ac */ /* 0x000ee20008000800 */
[----:B0-----:R-:W-:Y:S02]  /*0bb0*/  IMAD R4, R4, UR4, R7 ;  /* 0x0000000404047c24 */ /* 0x001fe4000f8e0207 */
[----:B--2---:R-:W-:-:S04]  /*0bc0*/  IMAD R5, R6, UR5, R5 ;  /* 0x0000000506057c24 */ /* 0x004fc8000f8e0205 */
[----:B---3--:R-:W-:-:S04]  /*0bd0*/  IMAD R5, R4, UR6, R5 ;  /* 0x0000000604057c24 */ /* 0x008fc8000f8e0205 */
[----:B-1----:R-:W-:-:S05]  /*0be0*/  IMAD.WIDE R2, R5, 0x4, R2 ;  /* 0x0000000405027825 */ /* 0x002fca00078e0202 */
[----:B------:R-:W-:Y:S01]  /*0bf0*/  STG.E desc[UR12][R2.64], R0 ;  /* 0x0000000002007986 */ /* 0x000fe2000c10190c */
[----:B------:R-:W-:Y:S05]  /*0c00*/  EXIT ;  /* 0x000000000000794d */ /* 0x000fea0003800000 */
.L_x_252:
        /* <DEDUP_REMOVED lines=15> */
.L_x_292:


//--------------------- .text._Z19executepoolingCuda1PfS_iiiiiiiiii --------------------------
	.section	.text._Z19executepoolingCuda1PfS_iiiiiiiiii,"ax",@progbits
	.align	128
        .global         _Z19executepoolingCuda1PfS_iiiiiiiiii
        .type           _Z19executepoolingCuda1PfS_iiiiiiiiii,@function
        .size           _Z19executepoolingCuda1PfS_iiiiiiiiii,(.L_x_293 - _Z19executepoolingCuda1PfS_iiiiiiiiii)
        .other          _Z19executepoolingCuda1PfS_iiiiiiiiii,@"STO_CUDA_ENTRY STV_DEFAULT"
_Z19executepoolingCuda1PfS_iiiiiiiiii:
.text._Z19executepoolingCuda1PfS_iiiiiiiiii:
        /* <DEDUP_REMOVED lines=47> */
.L_x_259:
        /* <DEDUP_REMOVED lines=11> */
.L_x_255:
        /* <DEDUP_REMOVED lines=56> */
.L_x_254:
        /* <DEDUP_REMOVED lines=32> */
.L_x_257:
        /* <DEDUP_REMOVED lines=19> */
.L_x_258:
        /* <DEDUP_REMOVED lines=17> */
.L_x_256:
[----:B------:R-:W-:Y:S05]  /*0b60*/  BRA.U UP2, `(.L_x_259) ;  /* 0xfffffff502e07547 */ /* 0x000fea000b83ffff */
.L_x_253:
        /* <DEDUP_REMOVED lines=10> */
.L_x_260:
        /* <DEDUP_REMOVED lines=15> */
.L_x_293:


//--------------------- .text._Z18executeFirstLayer4PfS_S_S_iiiii --------------------------
	.section	.text._Z18executeFirstLayer4PfS_S_S_iiiii,"ax",@progbits
	.align	128
        .global         _Z18executeFirstLayer4PfS_S_S_iiiii
        .type           _Z18executeFirstLayer4PfS_S_S_iiiii,@function
        .size           _Z18executeFirstLayer4PfS_S_S_iiiii,(.L_x_294 - _Z18executeFirstLayer4PfS_S_S_iiiii)
        .other          _Z18executeFirstLayer4PfS_S_S_iiiii,@"STO_CUDA_ENTRY STV_DEFAULT"
_Z18executeFirstLayer4PfS_S_S_iiiii:
.text._Z18executeFirstLayer4PfS_S_S_iiiii:
[----:B------:R-:W-:Y:S08]  /*0000*/  LDC R1, c[0x0][0x37c] ;  /* 0x0000df00ff017b82 */ /* 0x000ff00000000800 */
[----:B------:R-:W0:Y:S01]  /*0010*/  LDC.64 R8, c[0x0][0x3a8] ;  /* 0x0000ea00ff087b82 */ /* 0x000e220000000a00 */
[----:B------:R-:W-:Y:S01]  /*0020*/  HFMA2 R11, -RZ, RZ, 0, 0 ;  /* 0x00000000ff0b7431 */ /* 0x000fe200000001ff */
[----:B------:R-:W-:Y:S01]  /*0030*/  MOV R12, RZ ;  /* 0x000000ff000c7202 */ /* 0x000fe20000000f00 */
[----:B------:R-:W1:Y:S05]  /*0040*/  LDCU.64 UR4, c[0x0][0x358] ;  /* 0x00006b00ff0477ac */ /* 0x000e6a0008000a00 */
[----:B------:R-:W2:Y:S08]  /*0050*/  S2UR UR6, SR_CTAID.X ;  /* 0x00000000000679c3 */ /* 0x000eb00000002500 */
[----:B------:R-:W3:Y:S01]  /*0060*/  LDC.64 R6, c[0x0][0x3a0] ;  /* 0x0000e800ff067b82 */ /* 0x000ee20000000a00 */
[----:B0-----:R-:W0:Y:S01]  /*0070*/  I2F.U32.RP R4, R8 ;  /* 0x0000000800047306 */ /* 0x001e220000209000 */
[----:B------:R-:W-:-:S07]  /*0080*/  ISETP.NE.U32.AND P2, PT, R8, RZ, PT ;  /* 0x000000ff0800720c */ /* 0x000fce0003f45070 */
[----:B0-----:R-:W0:Y:S02]  /*0090*/  MUFU.RCP R4, R4 ;  /* 0x0000000400047308 */ /* 0x001e240000001000 */
[----:B0-----:R-:W-:-:S06]  /*00a0*/  IADD3 R2, PT, PT, R4, 0xffffffe, RZ ;  /* 0x0ffffffe04027810 */ /* 0x001fcc0007ffe0ff */
[----:B------:R0:W4:Y:S02]  /*00b0*/  F2I.FTZ.U32.TRUNC.NTZ R3, R2 ;  /* 0x0000000200037305 */ /* 0x000124000021f000 */
[----:B0-----:R-:W-:Y:S01]  /*00c0*/  HFMA2 R2, -RZ, RZ, 0, 0 ;  /* 0x00000000ff027431 */ /* 0x001fe200000001ff */
[----:B----4-:R-:W-:-:S05]  /*00d0*/  IADD3 R5, PT, PT, RZ, -R3, RZ ;  /* 0x80000003ff057210 */ /* 0x010fca0007ffe0ff */
[----:B------:R-:W-:-:S04]  /*00e0*/  IMAD R5, R5, R8, RZ ;  /* 0x0000000805057224 */ /* 0x000fc800078e02ff */
[----:B------:R-:W-:Y:S02]  /*00f0*/  IMAD.HI.U32 R0, R3, R5, R2 ;  /* 0x0000000503007227 */ /* 0x000fe400078e0002 */
[----:B------:R-:W3:Y:S04]  /*0100*/  S2R R5, SR_TID.X ;  /* 0x0000000000057919 */ /* 0x000ee80000002100 */
[----:B--2---:R-:W-:Y:S01]  /*0110*/  IMAD.HI.U32 R0, R0, UR6, RZ ;  /* 0x0000000600007c27 */ /* 0x004fe2000f8e00ff */
[----:B------:R-:W0:Y:S04]  /*0120*/  S2R R2, SR_TID.Y ;  /* 0x0000000000027919 */ /* 0x000e280000002200 */
[----:B------:R-:W-:-:S05]  /*0130*/  IADD3 R3, PT, PT, -R0, RZ, RZ ;  /* 0x000000ff00037210 */ /* 0x000fca0007ffe1ff */
[----:B------:R-:W-:-:S05]  /*0140*/  IMAD R3, R8, R3, UR6 ;  /* 0x0000000608037e24 */ /* 0x000fca000f8e0203 */
[----:B------:R-:W-:-:S13]  /*0150*/  ISETP.GE.U32.AND P0, PT, R3, R8, PT ;  /* 0x000000080300720c */ /* 0x000fda0003f06070 */
[-C--:B------:R-:W-:Y:S02]  /*0160*/  @P0 IADD3 R3, PT, PT, R3, -R8.reuse, RZ ;  /* 0x8000000803030210 */ /* 0x080fe40007ffe0ff */
[----:B------:R-:W-:Y:S02]  /*0170*/  @P0 IADD3 R0, PT, PT, R0, 0x1, RZ ;  /* 0x0000000100000810 */ /* 0x000fe40007ffe0ff */
[----:B------:R-:W-:Y:S02]  /*0180*/  ISETP.GE.U32.AND P1, PT, R3, R8, PT ;  /* 0x000000080300720c */ /* 0x000fe40003f26070 */
[----:B---3--:R-:W-:Y:S02]  /*0190*/  IADD3 R6, PT, PT, R5, R6, RZ ;  /* 0x0000000605067210 */ /* 0x008fe40007ffe0ff */
[----:B0-----:R-:W-:-:S05]  /*01a0*/  IADD3 R7, PT, PT, R2, R7, RZ ;  /* 0x0000000702077210 */ /* 0x001fca0007ffe0ff */
[----:B------:R-:W-:-:S04]  /*01b0*/  IMAD R10, R6, 0xe3, R7 ;  /* 0x000000e3060a7824 */ /* 0x000fc800078e0207 */
[----:B------:R-:W-:Y:S02]  /*01c0*/  @P1 IADD3 R0, PT, PT, R0, 0x1, RZ ;  /* 0x0000000100001810 */ /* 0x000fe40007ffe0ff */
[----:B------:R-:W-:-:S04]  /*01d0*/  @!P2 LOP3.LUT R0, RZ, R8, RZ, 0x33, !PT ;  /* 0x00000008ff00a212 */ /* 0x000fc800078e33ff */
[C---:B------:R-:W-:Y:S01]  /*01e0*/  IADD3 R3, PT, PT, -R0.reuse, RZ, RZ ;  /* 0x000000ff00037210 */ /* 0x040fe20007ffe1ff */
[----:B------:R-:W-:-:S04]  /*01f0*/  IMAD R9, R0, R9, RZ ;  /* 0x0000000900097224 */ /* 0x000fc800078e02ff */
[----:B-1----:R-:W-:-:S07]  /*0200*/  IMAD R8, R8, R3, UR6 ;  /* 0x0000000608087e24 */ /* 0x002fce000f8e0203 */
.L_x_261:
[----:B------:R-:W0:Y:S01]  /*0210*/  LDC.64 R4, c[0x0][0x388] ;  /* 0x0000e200ff047b82 */ /* 0x000e220000000a00 */
[----:B------:R-:W-:Y:S02]  /*0220*/  IMAD R13, R11, 0x2a9, R9 ;  /* 0x000002a90b0d7824 */ /* 0x000fe400078e0209 */
[----:B------:R-:W-:Y:S02]  /*0230*/  IMAD R14, R8, 0x21, R11 ;  /* 0x00000021080e7824 */ /* 0x000fe400078e020b */
[----:B------:R-:W-:Y:S02]  /*0240*/  IMAD R15, R10, 0xc, R13 ;  /* 0x0000000c0a0f7824 */ /* 0x000fe400078e020d */
[----:B------:R-:W-:Y:S01]  /*0250*/  IMAD R13, R14, 0xb, RZ ;  /* 0x0000000b0e0d7824 */ /* 0x000fe200078e02ff */
[----:B------:R-:W1:Y:S01]  /*0260*/  LDC.64 R2, c[0x0][0x390] ;  /* 0x0000e400ff027b82 */ /* 0x000e620000000a00 */
[----:B0-----:R-:W-:-:S05]  /*0270*/  IMAD.WIDE R4, R15, 0x4, R4 ;  /* 0x000000040f047825 */ /* 0x001fca00078e0204 */
[----:B------:R-:W2:Y:S01]  /*0280*/  LDG.E R15, desc[UR4][R4.64+0x4] ;  /* 0x00000404040f7981 */ /* 0x000ea2000c1e1900 */
[----:B-1----:R-:W-:-:S03]  /*0290*/  IMAD.WIDE.U32 R2, R13, 0x4, R2 ;  /* 0x000000040d027825 */ /* 0x002fc600078e0002 */
[----:B------:R-:W3:Y:S04]  /*02a0*/  LDG.E R19, desc[UR4][R4.64+0x10] ;  /* 0x0000100404137981 */ /* 0x000ee8000c1e1900 */
[----:B------:R-:W2:Y:S04]  /*02b0*/  LDG.E R16, desc[UR4][R2.64+0x1e4] ;  /* 0x0001e40402107981 */ /* 0x000ea8000c1e1900 */
[----:B------:R-:W4:Y:S04]  /*02c0*/  LDG.E R13, desc[UR4][R4.64] ;  /* 0x00000004040d7981 */ /* 0x000f28000c1e1900 */
[----:B------:R-:W4:Y:S04]  /*02d0*/  LDG.E R14, desc[UR4][R2.64] ;  /* 0x00000004020e7981 */ /* 0x000f28000c1e1900 */
        /* <DEDUP_REMOVED lines=10> */
[----:B--2---:R-:W-:-:S03]  /*0380*/  FMUL R16, R15, R16 ;  /* 0x000000100f107220 */ /* 0x004fc60000400000 */
[----:B------:R-:W2:Y:S01]  /*0390*/  LDG.E R15, desc[UR4][R4.64+0x18] ;  /* 0x00001804040f7981 */ /* 0x000ea2000c1e1900 */
[----:B----4-:R-:W-:-:S03]  /*03a0*/  FFMA R13, R13, R14, R16 ;  /* 0x0000000e0d0d7223 */ /* 0x010fc60000000010 */
[----:B------:R-:W4:Y:S01]  /*03b0*/  LDG.E R14, desc[UR4][R2.64+0xc] ;  /* 0x00000c04020e7981 */ /* 0x000f22000c1e1900 */
[----:B---3--:R-:W-:-:S03]  /*03c0*/  FMUL R23, R19, R20 ;  /* 0x0000001413177220 */ /* 0x008fc60000400000 */
[----:B------:R-:W3:Y:S04]  /*03d0*/  LDG.E R20, desc[UR4][R4.64+0xc] ;  /* 0x00000c0404147981 */ /* 0x000ee8000c1e1900 */
[----:B------:R-:W2:Y:S01]  /*03e0*/  LDG.E R16, desc[UR4][R2.64+0x8] ;  /* 0x0000080402107981 */ /* 0x000ea2000c1e1900 */
[----:B-----5:R-:W-:-:S03]  /*03f0*/  FFMA R19, R18, R17, R13 ;  /* 0x0000001112137223 */ /* 0x020fc6000000000d */
[----:B------:R-:W5:Y:S04]  /*0400*/  LDG.E R17, desc[UR4][R4.64+0x14] ;  /* 0x0000140404117981 */ /* 0x000f68000c1e1900 */
[----:B------:R-:W5:Y:S04]  /*0410*/  LDG.E R18, desc[UR4][R2.64+0x3cc] ;  /* 0x0003cc0402127981 */ /* 0x000f68000c1e1900 */
[----:B------:R-:W4:Y:S01]  /*0420*/  LDG.E R13, desc[UR4][R4.64+0x24] ;  /* 0x00002404040d7981 */ /* 0x000f22000c1e1900 */
[----:B------:R-:W-:Y:S01]  /*0430*/  FMUL R24, R24, R27 ;  /* 0x0000001b18187220 */ /* 0x000fe20000400000 */
[----:B------:R-:W-:-:S02]  /*0440*/  FADD R12, R19, R12 ;  /* 0x0000000c130c7221 */ /* 0x000fc40000000000 */
[----:B------:R-:W4:Y:S04]  /*0450*/  LDG.E R27, desc[UR4][R2.64+0x204] ;  /* 0x00020404021b7981 */ /* 0x000f28000c1e1900 */
[----:B------:R-:W4:Y:S01]  /*0460*/  LDG.E R19, desc[UR4][R2.64+0x10] ;  /* 0x0000100402137981 */ /* 0x000f22000c1e1900 */
[----:B------:R-:W-:-:S03]  /*0470*/  FMUL R22, R22, R25 ;  /* 0x0000001916167220 */ /* 0x000fc60000400000 */
[----:B------:R-:W4:Y:S01]  /*0480*/  LDG.E R25, desc[UR4][R4.64+0x40] ;  /* 0x0000400404197981 */ /* 0x000f22000c1e1900 */
[----:B---3--:R-:W-:-:S03]  /*0490*/  FFMA R20, R20, R21, R23 ;  /* 0x0000001514147223 */ /* 0x008fc60000000017 */
[----:B------:R-:W3:Y:S01]  /*04a0*/  LDG.E R23, desc[UR4][R4.64+0x34] ;  /* 0x0000340404177981 */ /* 0x000ee2000c1e1900 */
[----:B--2---:R-:W-:-:S03]  /*04b0*/  FFMA R15, R15, R16, R22 ;  /* 0x000000100f0f7223 */ /* 0x004fc60000000016 */
[----:B------:R-:W2:Y:S04]  /*04c0*/  LDG.E R22, desc[UR4][R4.64+0x2c] ;  /* 0x00002c0404167981 */ /* 0x000ea8000c1e1900 */
[----:B------:R-:W2:Y:S01]  /*04d0*/  LDG.E R16, desc[UR4][R4.64+0x30] ;  /* 0x0000300404107981 */ /* 0x000ea2000c1e1900 */
[----:B-----5:R-:W-:-:S03]  /*04e0*/  FFMA R17, R17, R18, R20 ;  /* 0x0000001211117223 */ /* 0x020fc60000000014 */
[----:B------:R-:W5:Y:S01]  /*04f0*/  LDG.E R18, desc[UR4][R4.64+0x20] ;  /* 0x0000200404127981 */ /* 0x000f62000c1e1900 */
[----:B----4-:R-:W-:Y:S01]  /*0500*/  FFMA R13, R13, R14, R24 ;  /* 0x0000000e0d0d7223 */ /* 0x010fe20000000018 */
[----:B------:R-:W-:Y:S02]  /*0510*/  FADD R12, R12, R17 ;  /* 0x000000110c0c7221 */ /* 0x000fe40000000000 */
[----:B------:R-:W3:Y:S04]  /*0520*/  LDG.E R24, desc[UR4][R2.64+0x1f4] ;  /* 0x0001f40402187981 */ /* 0x000ee8000c1e1900 */
[----:B------:R-:W5:Y:S04]  /*0530*/  LDG.E R20, desc[UR4][R2.64+0x3d0] ;  /* 0x0003d00402147981 */ /* 0x000f68000c1e1900 */
[----:B------:R-:W4:Y:S04]  /*0540*/  LDG.E R14, desc[UR4][R4.64+0x3c] ;  /* 0x00003c04040e7981 */ /* 0x000f28000c1e1900 */
[----:B------:R-:W4:Y:S04]  /*0550*/  LDG.E R17, desc[UR4][R2.64+0x14] ;  /* 0x0000140402117981 */ /* 0x000f28000c1e1900 */
[----:B------:R-:W4:Y:S01]  /*0560*/  LDG.E R21, desc[UR4][R2.64+0x3d4] ;  /* 0x0003d40402157981 */ /* 0x000f22000c1e1900 */
[----:B------:R-:W-:-:S03]  /*0570*/  FMUL R25, R25, R26 ;  /* 0x0000001a19197220 */ /* 0x000fc60000400000 */
[----:B------:R-:W4:Y:S01]  /*0580*/  LDG.E R26, desc[UR4][R2.64+0x1fc] ;  /* 0x0001fc04021a7981 */ /* 0x000f22000c1e1900 */
[----:B---3--:R-:W-:-:S03]  /*0590*/  FMUL R23, R23, R24 ;  /* 0x0000001817177220 */ /* 0x008fc60000400000 */
[----:B------:R-:W3:Y:S01]  /*05a0*/  LDG.E R24, desc[UR4][R2.64+0x3d8] ;  /* 0x0003d80402187981 */ /* 0x000ee2000c1e1900 */
[----:B-----5:R-:W-:Y:S01]  /*05b0*/  FFMA R15, R18, R20, R15 ;  /* 0x00000014120f7223 */ /* 0x020fe2000000000f */
[----:B--2---:R-:W-:Y:S02]  /*05c0*/  FFMA R16, R16, R19, R23 ;  /* 0x0000001310107223 */ /* 0x004fe40000000017 */
[----:B------:R-:W2:Y:S04]  /*05d0*/  LDG.E R18, desc[UR4][R4.64+0x48] ;  /* 0x0000480404127981 */ /* 0x000ea8000c1e1900 */
[----:B------:R-:W3:Y:S01]  /*05e0*/  LDG.E R23, desc[UR4][R4.64+0x38] ;  /* 0x0000380404177981 */ /* 0x000ee2000c1e1900 */
[----:B----4-:R-:W-:-:S03]  /*05f0*/  FFMA R20, R14, R17, R25 ;  /* 0x000000110e147223 */ /* 0x010fc60000000019 */
[----:B------:R-:W4:Y:S01]  /*0600*/  LDG.E R25, desc[UR4][R4.64+0x4c] ;  /* 0x00004c0404197981 */ /* 0x000f22000c1e1900 */
[----:B------:R-:W-:-:S03]  /*0610*/  FFMA R13, R22, R21, R13 ;  /* 0x00000015160d7223 */ /* 0x000fc6000000000d */
[----:B------:R-:W5:Y:S04]  /*0620*/  LDG.E R21, desc[UR4][R4.64+0x44] ;  /* 0x0000440404157981 */ /* 0x000f68000c1e1900 */
[----:B------:R-:W5:Y:S04]  /*0630*/  LDG.E R22, desc[UR4][R2.64+0x3dc] ;  /* 0x0003dc0402167981 */ /* 0x000f68000c1e1900 */
[----:B------:R-:W2:Y:S04]  /*0640*/  LDG.E R19, desc[UR4][R2.64+0x18] ;  /* 0x0000180402137981 */ /* 0x000ea8000c1e1900 */
[----:B------:R-:W2:Y:S04]  /*0650*/  LDG.E R14, desc[UR4][R4.64+0x58] ;  /* 0x00005804040e7981 */ /* 0x000ea8000c1e1900 */
[----:B------:R-:W2:Y:S01]  /*0660*/  LDG.E R17, desc[UR4][R2.64+0x200] ;  /* 0x0002000402117981 */ /* 0x000ea2000c1e1900 */
[----:B------:R-:W-:-:S03]  /*0670*/  FADD R12, R12, R15 ;  /* 0x0000000f0c0c7221 */ /* 0x000fc60000000000 */
[----:B------:R-:W2:Y:S01]  /*0680*/  LDG.E R15, desc[UR4][R4.64+0x60] ;  /* 0x00006004040f7981 */ /* 0x000ea2000c1e1900 */
[----:B------:R-:W-:Y:S01]  /*0690*/  FADD R12, R12, R13 ;  /* 0x0000000d0c0c7221 */ /* 0x000fe20000000000 */
[----:B---3--:R-:W-:Y:S02]  /*06a0*/  FFMA R13, R23, R24, R16 ;  /* 0x00000018170d7223 */ /* 0x008fe40000000010 */
[----:B------:R-:W3:Y:S01]  /*06b0*/  LDG.E R24, desc[UR4][R4.64+0x64] ;  /* 0x0000640404187981 */ /* 0x000ee2000c1e1900 */
[----:B----4-:R-:W-:-:S03]  /*06c0*/  FMUL R25, R25, R26 ;  /* 0x0000001a19197220 */ /* 0x010fc60000400000 */
[----:B------:R-:W4:Y:S04]  /*06d0*/  LDG.E R23, desc[UR4][R2.64+0x1c] ;  /* 0x00001c0402177981 */ /* 0x000f28000c1e1900 */
[----:B------:R-:W4:Y:S01]  /*06e0*/  LDG.E R16, desc[UR4][R2.64+0x20] ;  /* 0x0000200402107981 */ /* 0x000f22000c1e1900 */
[----:B-----5:R-:W-:-:S03]  /*06f0*/  FFMA R20, R21, R22, R20 ;  /* 0x0000001615147223 */ /* 0x020fc60000000014 */
[----:B------:R-:W4:Y:S01]  /*0700*/  LDG.E R22, desc[UR4][R4.64+0x54] ;  /* 0x0000540404167981 */ /* 0x000f22000c1e1900 */
[----:B--2---:R-:W-:-:S03]  /*0710*/  FFMA R18, R18, R19, R25 ;  /* 0x0000001312127223 */ /* 0x004fc60000000019 */
[----:B------:R-:W2:Y:S04]  /*0720*/  LDG.E R19, desc[UR4][R4.64+0x50] ;  /* 0x0000500404137981 */ /* 0x000ea8000c1e1900 */
[----:B------:R-:W2:Y:S01]  /*0730*/  LDG.E R21, desc[UR4][R2.64+0x3e0] ;  /* 0x0003e00402157981 */ /* 0x000ea2000c1e1900 */
[----:B------:R-:W-:-:S03]  /*0740*/  FMUL R25, R14, R17 ;  /* 0x000000110e197220 */ /* 0x000fc60000400000 */
[----:B------:R-:W5:Y:S04]  /*0750*/  LDG.E R14, desc[UR4][R4.64+0x5c] ;  /* 0x00005c04040e7981 */ /* 0x000f68000c1e1900 */
[----:B------:R-:W5:Y:S01]  /*0760*/  LDG.E R17, desc[UR4][R2.64+0x3e4] ;  /* 0x0003e40402117981 */ /* 0x000f62000c1e1900 */
[----:B------:R-:W-:-:S03]  /*0770*/  FADD R13, R12, R13 ;  /* 0x0000000d0c0d7221 */ /* 0x000fc60000000000 */
[----:B------:R-:W5:Y:S01]  /*0780*/  LDG.E R26, desc[UR4][R4.64+0x70] ;  /* 0x00007004041a7981 */ /* 0x000f62000c1e1900 */
[----:B------:R-:W-:-:S03]  /*0790*/  FADD R12, R13, R20 ;  /* 0x000000140d0c7221 */ /* 0x000fc60000000000 */
[----:B------:R-:W5:Y:S01]  /*07a0*/  LDG.E R20, desc[UR4][R4.64+0x6c] ;  /* 0x00006c0404147981 */ /* 0x000f62000c1e1900 */
[----:B---3--:R-:W-:Y:S01]  /*07b0*/  FMUL R24, R24, R27 ;  /* 0x0000001b18187220 */ /* 0x008fe20000400000 */
[----:B----4-:R-:W-:-:S03]  /*07c0*/  FFMA R23, R22, R23, R25 ;  /* 0x0000001716177223 */ /* 0x010fc60000000019 */
[----:B------:R-:W-:Y:S01]  /*07d0*/  FFMA R15, R15, R16, R24 ;  /* 0x000000100f0f7223 */ /* 0x000fe20000000018 */
[----:B------:R-:W3:Y:S04]  /*07e0*/  LDG.E R22, desc[UR4][R4.64+0x68] ;  /* 0x0000680404167981 */ /* 0x000ee8000c1e1900 */
[----:B------:R-:W3:Y:S01]  /*07f0*/  LDG.E R24, desc[UR4][R2.64+0x3e8] ;  /* 0x0003e80402187981 */ /* 0x000ee2000c1e1900 */
[----:B--2---:R-:W-:-:S03]  /*0800*/  FFMA R13, R19, R21, R18 ;  /* 0x00000015130d7223 */ /* 0x004fc60000000012 */
[----:B------:R-:W2:Y:S04]  /*0810*/  LDG.E R19, desc[UR4][R2.64+0x208] ;  /* 0x0002080402137981 */ /* 0x000ea8000c1e1900 */
[----:B------:R-:W4:Y:S01]  /*0820*/  LDG.E R16, desc[UR4][R2.64+0x20c] ;  /* 0x00020c0402107981 */ /* 0x000f22000c1e1900 */
[----:B-----5:R-:W-:-:S03]  /*0830*/  FFMA R14, R14, R17, R23 ;  /* 0x000000110e0e7223 */ /* 0x020fc60000000017 */
[----:B------:R-:W4:Y:S01]  /*0840*/  LDG.E R23, desc[UR4][R4.64+0x7c] ;  /* 0x00007c0404177981 */ /* 0x000f22000c1e1900 */
[----:B------:R-:W-:-:S03]  /*0850*/  FADD R27, R12, R13 ;  /* 0x0000000d0c1b7221 */ /* 0x000fc60000000000 */
[----:B------:R-:W5:Y:S04]  /*0860*/  LDG.E R21, desc[UR4][R2.64+0x24] ;  /* 0x0000240402157981 */ /* 0x000f68000c1e1900 */
[----:B------:R-:W5:Y:S04]  /*0870*/  LDG.E R17, desc[UR4][R4.64+0x74] ;  /* 0x0000740404117981 */ /* 0x000f68000c1e1900 */
[----:B------:R-:W5:Y:S04]  /*0880*/  LDG.E R18, desc[UR4][R4.64+0x78] ;  /* 0x0000780404127981 */ /* 0x000f68000c1e1900 */
[----:B------:R-:W5:Y:S04]  /*0890*/  LDG.E R13, desc[UR4][R2.64+0x28] ;  /* 0x00002804020d7981 */ /* 0x000f68000c1e1900 */
[----:B------:R-:W5:Y:S04]  /*08a0*/  LDG.E R12, desc[UR4][R2.64+0x3ec] ;  /* 0x0003ec04020c7981 */ /* 0x000f68000c1e1900 */
[----:B------:R-:W5:Y:S01]  /*08b0*/  LDG.E R25, desc[UR4][R4.64+0x80] ;  /* 0x0000800404197981 */ /* 0x000f62000c1e1900 */
[----:B------:R-:W-:Y:S01]  /*08c0*/  IADD3 R11, PT, PT, R11, 0x1, RZ ;  /* 0x000000010b0b7810 */ /* 0x000fe20007ffe0ff */
[----:B------:R-:W-:-:S03]  /*08d0*/  FADD R14, R27, R14 ;  /* 0x0000000e1b0e7221 */ /* 0x000fc60000000000 */
[----:B------:R-:W-:Y:S01]  /*08e0*/  ISETP.NE.AND P0, PT, R11, 0xb, PT ;  /* 0x0000000b0b00780c */ /* 0x000fe20003f05270 */
[----:B---3--:R-:W-:Y:S01]  /*08f0*/  FFMA R15, R22, R24, R15 ;  /* 0x00000018160f7223 */ /* 0x008fe2000000000f */
[----:B--2---:R-:W-:-:S03]  /*0900*/  FMUL R19, R26, R19 ;  /* 0x000000131a137220 */ /* 0x004fc60000400000 */
[----:B------:R-:W-:Y:S01]  /*0910*/  FADD R14, R14, R15 ;  /* 0x0000000f0e0e7221 */ /* 0x000fe20000000000 */
[----:B----4-:R-:W-:Y:S01]  /*0920*/  FMUL R23, R23, R16 ;  /* 0x0000001017177220 */ /* 0x010fe20000400000 */
[----:B-----5:R-:W-:-:S03]  /*0930*/  FFMA R20, R20, R21, R19 ;  /* 0x0000001514147223 */ /* 0x020fc60000000013 */
[----:B------:R-:W-:Y:S01]  /*0940*/  FFMA R18, R18, R13, R23 ;  /* 0x0000000d12127223 */ /* 0x000fe20000000017 */
[----:B------:R-:W-:-:S03]  /*0950*/  FFMA R17, R17, R12, R20 ;  /* 0x0000000c11117223 */ /* 0x000fc60000000014 */
[----:B------:R-:W-:Y:S01]  /*0960*/  FFMA R25, R25, R28, R18 ;  /* 0x0000001c19197223 */ /* 0x000fe20000000012 */
[----:B------:R-:W-:-:S04]  /*0970*/  FADD R14, R14, R17 ;  /* 0x000000110e0e7221 */ /* 0x000fc80000000000 */
[----:B------:R-:W-:Y:S01]  /*0980*/  FADD R12, R14, R25 ;  /* 0x000000190e0c7221 */ /* 0x000fe20000000000 */
[----:B------:R-:W-:Y:S06]  /*0990*/  @P0 BRA `(.L_x_261) ;  /* 0xfffffff8001c0947 */ /* 0x000fec000383ffff */
[----:B------:R-:W0:Y:S01]  /*09a0*/  LDC.64 R2, c[0x0][0x380] ;  /* 0x0000e000ff027b82 */ /* 0x000e220000000a00 */
[----:B------:R-:W1:Y:S07]  /*09b0*/  LDCU UR6, c[0x0][0x3b0] ;  /* 0x00007600ff0677ac */ /* 0x000e6e0008000800 */
[----:B------:R-:W2:Y:S01]  /*09c0*/  LDC.64 R4, c[0x0][0x398] ;  /* 0x0000e600ff047b82 */ /* 0x000ea20000000a00 */
[----:B0-----:R-:W-:-:S06]  /*09d0*/  IMAD.WIDE.U32 R2, R8, 0x4, R2 ;  /* 0x0000000408027825 */ /* 0x001fcc00078e0002 */
[----:B------:R-:W3:Y:S01]  /*09e0*/  LDG.E R3, desc[UR4][R2.64] ;  /* 0x0000000402037981 */ /* 0x000ee2000c1e1900 */
[----:B------:R-:W-:-:S04]  /*09f0*/  IMAD R7, R6, 0x37, R7 ;  /* 0x0000003706077824 */ /* 0x000fc800078e0207 */
[----:B------:R-:W-:-:S04]  /*0a00*/  IMAD R7, R8, 0xbd1, R7 ;  /* 0x00000bd108077824 */ /* 0x000fc800078e0207 */
[----:B-1----:R-:W-:-:S04]  /*0a10*/  IMAD R7, R0, UR6, R7 ;  /* 0x0000000600077c24 */ /* 0x002fc8000f8e0207 */
[----:B--2---:R-:W-:-:S04]  /*0a20*/  IMAD.WIDE R4, R7, 0x4, R4 ;  /* 0x0000000407047825 */ /* 0x004fc800078e0204 */
[C---:B---3--:R-:W-:Y:S01]  /*0a30*/  FADD R0, R12.reuse, R3 ;  /* 0x000000030c007221 */ /* 0x048fe20000000000 */
[----:B------:R-:W-:-:S04]  /*0a40*/  FSETP.GEU.AND P0, PT, R12, -R3, PT ;  /* 0x800000030c00720b */ /* 0x000fc80003f0e000 */
[----:B------:R-:W-:-:S05]  /*0a50*/  FSEL R7, R0, RZ, P0 ;  /* 0x000000ff00077208 */ /* 0x000fca0000000000 */
[----:B------:R-:W-:Y:S01]  /*0a60*/  STG.E desc[UR4][R4.64], R7 ;  /* 0x0000000704007986 */ /* 0x000fe2000c101904 */
[----:B------:R-:W-:Y:S05]  /*0a70*/  EXIT ;  /* 0x000000000000794d */ /* 0x000fea0003800000 */
.L_x_262:
        /* <DEDUP_REMOVED lines=16> */
.L_x_294:


//--------------------- .text._Z18executeFirstLayer3PfS_S_S_iiiii --------------------------
	.section	.text._Z18executeFirstLayer3PfS_S_S_iiiii,"ax",@progbits
	.align	128
        .global         _Z18executeFirstLayer3PfS_S_S_iiiii
        .type           _Z18executeFirstLayer3PfS_S_S_iiiii,@function
        .size           _Z18executeFirstLayer3PfS_S_S_iiiii,(.L_x_295 - _Z18executeFirstLayer3PfS_S_S_iiiii)
        .other          _Z18executeFirstLayer3PfS_S_S_iiiii,@"STO_CUDA_ENTRY STV_DEFAULT"
_Z18executeFirstLayer3PfS_S_S_iiiii:
.text._Z18executeFirstLayer3PfS_S_S_iiiii:
        /* <DEDUP_REMOVED lines=33> */
.L_x_263:
        /* <DEDUP_REMOVED lines=135> */
.L_x_264:
        /* <DEDUP_REMOVED lines=16> */
.L_x_295:


//--------------------- .text._Z18executeFirstLayer2PfS_S_S_iiiii --------------------------
	.section	.text._Z18executeFirstLayer2PfS_S_S_iiiii,"ax",@progbits
	.align	128
        .global         _Z18executeFirstLayer2PfS_S_S_iiiii
        .type           _Z18executeFirstLayer2PfS_S_S_iiiii,@function
        .size           _Z18executeFirstLayer2PfS_S_S_iiiii,(.L_x_296 - _Z18executeFirstLayer2PfS_S_S_iiiii)
        .other          _Z18executeFirstLayer2PfS_S_S_iiiii,@"STO_CUDA_ENTRY STV_DEFAULT"
_Z18executeFirstLayer2PfS_S_S_iiiii:
.text._Z18executeFirstLayer2PfS_S_S_iiiii:
        /* <DEDUP_REMOVED lines=33> */
.L_x_265:
        /* <DEDUP_REMOVED lines=135> */
.L_x_266:
        /* <DEDUP_REMOVED lines=16> */
.L_x_296:


//--------------------- .text._Z18executeFirstLayer1PfS_S_S_iiiii --------------------------
	.section	.text._Z18executeFirstLayer1PfS_S_S_iiiii,"ax",@progbits
	.align	128
        .global         _Z18executeFirstLayer1PfS_S_S_iiiii
        .type           _Z18executeFirstLayer1PfS_S_S_iiiii,@function
        .size           _Z18executeFirstLayer1PfS_S_S_iiiii,(.L_x_297 - _Z18executeFirstLayer1PfS_S_S_iiiii)
        .other          _Z18executeFirstLayer1PfS_S_S_iiiii,@"STO_CUDA_ENTRY STV_DEFAULT"
_Z18executeFirstLayer1PfS_S_S_iiiii:
.text._Z18executeFirstLayer1PfS_S_S_iiiii:
        /* <DEDUP_REMOVED lines=33> */
.L_x_267:
        /* <DEDUP_REMOVED lines=135> */
.L_x_268:
        /* <DEDUP_REMOVED lines=16> */
.L_x_297:


//--------------------- .nv.shared.reserved.0     --------------------------
	.section	.nv.shared.reserved.0,"aw",@nobits
	.weak		__nv_reservedSMEM_offset_0_alias
	.size		__nv_reservedSMEM_offset_0_alias, 0, 64
	.other		__nv_reservedSMEM_offset_0_alias,@"STO_CUDA_RESERVED_SHARED STV_DEFAULT"
__nv_reservedSMEM_offset_0_alias:
	.zero		0
	.zero		64


//--------------------- .nv.constant0._Z18executeFourthLayerPfS_S_ --------------------------
	.section	.nv.constant0._Z18executeFourthLayerPfS_S_,"a",@progbits
	.sectionflags	@""
	.align	4
.nv.constant0._Z18executeFourthLayerPfS_S_:
	.zero		920


//--------------------- .nv.constant0._Z17executeThirdLayerPfS_S_ --------------------------
	.section	.nv.constant0._Z17executeThirdLayerPfS_S_,"a",@progbits
	.sectionflags	@""
	.align	4
.nv.constant0._Z17executeThirdLayerPfS_S_:
	.zero		920


//--------------------- .nv.constant0._Z14executeFCLayerPfS_S_S_iibbiii --------------------------
	.section	.nv.constant0._Z14executeFCLayerPfS_S_S_iibbiii,"a",@progbits
	.sectionflags	@""
	.align	4
.nv.constant0._Z14executeFCLayerPfS_S_S_iibbiii:
	.zero		952


//--------------------- .nv.constant0._Z18executelrnNormCudaPfffiiiiS_iiii --------------------------
	.section	.nv.constant0._Z18executelrnNormCudaPfffiiiiS_iiii,"a",@progbits
	.sectionflags	@""
	.align	4
.nv.constant0._Z18executelrnNormCudaPfffiiiiS_iiii:
	.zero		952


//--------------------- .nv.constant0._Z25executelrnNormCuda_split4PfffiiiiS_iiiii --------------------------
	.section	.nv.constant0._Z25executelrnNormCuda_split4PfffiiiiS_iiiii,"a",@progbits
	.sectionflags	@""
	.align	4
.nv.constant0._Z25executelrnNormCuda_split4PfffiiiiS_iiiii:
	.zero		956


//--------------------- .nv.constant0._Z25executelrnNormCuda_split3PfffiiiiS_iiiii --------------------------
	.section	.nv.constant0._Z25executelrnNormCuda_split3PfffiiiiS_iiiii,"a",@progbits
	.sectionflags	@""
	.align	4
.nv.constant0._Z25executelrnNormCuda_split3PfffiiiiS_iiiii:
	.zero		956


//--------------------- .nv.constant0._Z25executelrnNormCuda_split2PfffiiiiS_iiiii --------------------------
	.section	.nv.constant0._Z25executelrnNormCuda_split2PfffiiiiS_iiiii,"a",@progbits
	.sectionflags	@""
	.align	4
.nv.constant0._Z25executelrnNormCuda_split2PfffiiiiS_iiiii:
	.zero		956


//--------------------- .nv.constant0._Z25executelrnNormCuda_split1PfffiiiiS_iiiii --------------------------
	.section	.nv.constant0._Z25executelrnNormCuda_split1PfffiiiiS_iiiii,"a",@progbits
	.sectionflags	@""
	.align	4
.nv.constant0._Z25executelrnNormCuda_split1PfffiiiiS_iiiii:
	.zero		956


//--------------------- .nv.constant0._Z31execute3Dconvolutiongroup2Cuda2PfS_S_S_iiiiiiiiiii --------------------------
	.section	.nv.constant0._Z31execute3Dconvolutiongroup2Cuda2PfS_S_S_iiiiiiiiiii,"a",@progbits
	.sectionflags	@""
	.align	4
.nv.constant0._Z31execute3Dconvolutiongroup2Cuda2PfS_S_S_iiiiiiiiiii:
	.zero		972


//--------------------- .nv.constant0._Z31execute3Dconvolutiongroup2Cuda1PfS_S_S_iiiiiiiiiii --------------------------
	.section	.nv.constant0._Z31execute3Dconvolutiongroup2Cuda1PfS_S_S_iiiiiiiiiii,"a",@progbits
	.sectionflags	@""
	.align	4
.nv.constant0._Z31execute3Dconvolutiongroup2Cuda1PfS_S_S_iiiiiiiiiii:
	.zero		972


//--------------------- .nv.constant0._Z25execute3DconvolutionCuda3PfS_S_S_iiiiiiiiiii --------------------------
	.section	.nv.constant0._Z25execute3DconvolutionCuda3PfS_S_S_iiiiiiiiiii,"a",@progbits
	.sectionflags	@""
	.align	4
.nv.constant0._Z25execute3DconvolutionCuda3PfS_S_S_iiiiiiiiiii:
	.zero		972


//--------------------- .nv.constant0._Z25execute3DconvolutionCuda2PfS_S_S_iiiiiiiiiii --------------------------
	.section	.nv.constant0._Z25execute3DconvolutionCuda2PfS_S_S_iiiiiiiiiii,"a",@progbits
	.sectionflags	@""
	.align	4
.nv.constant0._Z25execute3DconvolutionCuda2PfS_S_S_iiiiiiiiiii:
	.zero		972


//--------------------- .nv.constant0._Z25execute3DconvolutionCuda1PfS_S_S_iiiiiiiiiii --------------------------
	.section	.nv.constant0._Z25execute3DconvolutionCuda1PfS_S_S_iiiiiiiiiii,"a",@progbits
	.sectionflags	@""
	.align	4
.nv.constant0._Z25execute3DconvolutionCuda1PfS_S_S_iiiiiiiiiii:
	.zero		972


//--------------------- .nv.constant0._Z19executepoolingCuda2PfS_iiiiiiiiii --------------------------
	.section	.nv.constant0._Z19executepoolingCuda2PfS_iiiiiiiiii,"a",@progbits
	.sectionflags	@""
	.align	4
.nv.constant0._Z19executepoolingCuda2PfS_iiiiiiiiii:
	.zero		952


//--------------------- .nv.constant0._Z19executepoolingCuda1PfS_iiiiiiiiii --------------------------
	.section	.nv.constant0._Z19executepoolingCuda1PfS_iiiiiiiiii,"a",@progbits
	.sectionflags	@""
	.align	4
.nv.constant0._Z19executepoolingCuda1PfS_iiiiiiiiii:
	.zero		952


//--------------------- .nv.constant0._Z18executeFirstLayer4PfS_S_S_iiiii --------------------------
	.section	.nv.constant0._Z18executeFirstLayer4PfS_S_S_iiiii,"a",@progbits
	.sectionflags	@""
	.align	4
.nv.constant0._Z18executeFirstLayer4PfS_S_S_iiiii:
	.zero		948


//--------------------- .nv.constant0._Z18executeFirstLayer3PfS_S_S_iiiii --------------------------
	.section	.nv.constant0._Z18executeFirstLayer3PfS_S_S_iiiii,"a",@progbits
	.sectionflags	@""
	.align	4
.nv.constant0._Z18executeFirstLayer3PfS_S_S_iiiii:
	.zero		948


//--------------------- .nv.constant0._Z18executeFirstLayer2PfS_S_S_iiiii --------------------------
	.section	.nv.constant0._Z18executeFirstLayer2PfS_S_S_iiiii,"a",@progbits
	.sectionflags	@""
	.align	4
.nv.constant0._Z18executeFirstLayer2PfS_S_S_iiiii:
	.zero		948


//--------------------- .nv.constant0._Z18executeFirstLayer1PfS_S_S_iiiii --------------------------
	.section	.nv.constant0._Z18executeFirstLayer1PfS_S_S_iiiii,"a",@progbits
	.sectionflags	@""
	.align	4
.nv.constant0._Z18executeFirstLayer1PfS_S_S_iiiii:
	.zero		948


//--------------------- SYMBOLS --------------------------

	.type		.nv.reservedSmem.offset0,@object
	.size		.nv.reservedSmem.offset0,0x4
